//
// Generated by NVIDIA NVVM Compiler
//
// Compiler Build ID: CL-36424714
// Cuda compilation tools, release 13.0, V13.0.88
// Based on NVVM 20.0.0
//

.version 9.0
.target sm_100
.address_size 64

	// .globl	_Z11field_setupPfS_S_S_S_S_S_
.const .align 4 .f32 hx = 0f3A83126F;
.const .align 4 .f32 hy = 0f3A83126F;
.const .align 4 .f32 h = 0f3A83126F;
.const .align 4 .f32 T = 0f390BCE80;
.const .align 4 .f32 dt = 0f34B2F487;
.const .align 4 .f32 fre = 0f47F42400;
.const .align 4 .f32 omegac = 0f493FBF80;
.const .align 4 .f32 tao = 0f368637BD;
.const .align 4 .f32 tt = 0f3708DB56;
.global .align 4 .b8 __cudart_i2opi_f[24] = {65, 144, 67, 60, 153, 149, 98, 219, 192, 221, 52, 245, 209, 87, 39, 252, 41, 21, 68, 78, 110, 131, 249, 162};

.visible .entry _Z11field_setupPfS_S_S_S_S_S_(
	.param .u64 .ptr .align 1 _Z11field_setupPfS_S_S_S_S_S__param_0,
	.param .u64 .ptr .align 1 _Z11field_setupPfS_S_S_S_S_S__param_1,
	.param .u64 .ptr .align 1 _Z11field_setupPfS_S_S_S_S_S__param_2,
	.param .u64 .ptr .align 1 _Z11field_setupPfS_S_S_S_S_S__param_3,
	.param .u64 .ptr .align 1 _Z11field_setupPfS_S_S_S_S_S__param_4,
	.param .u64 .ptr .align 1 _Z11field_setupPfS_S_S_S_S_S__param_5,
	.param .u64 .ptr .align 1 _Z11field_setupPfS_S_S_S_S_S__param_6
)
{
	.reg .pred 	%p<86>;
	.reg .b32 	%r<102>;
	.reg .b32 	%f<567>;
	.reg .b64 	%rd<25>;

	ld.param.u64 	%rd3, [_Z11field_setupPfS_S_S_S_S_S__param_0];
	ld.param.u64 	%rd4, [_Z11field_setupPfS_S_S_S_S_S__param_1];
	ld.param.u64 	%rd5, [_Z11field_setupPfS_S_S_S_S_S__param_2];
	ld.param.u64 	%rd6, [_Z11field_setupPfS_S_S_S_S_S__param_3];
	ld.param.u64 	%rd7, [_Z11field_setupPfS_S_S_S_S_S__param_4];
	ld.param.u64 	%rd8, [_Z11field_setupPfS_S_S_S_S_S__param_5];
	ld.param.u64 	%rd9, [_Z11field_setupPfS_S_S_S_S_S__param_6];
	mov.u32 	%r3, %tid.x;
	mov.u32 	%r4, %ctaid.x;
	mov.u32 	%r5, %ntid.x;
	mad.lo.s32 	%r1, %r4, %r5, %r3;
	mov.u32 	%r6, %tid.y;
	mov.u32 	%r7, %ctaid.y;
	mov.u32 	%r8, %ntid.y;
	mad.lo.s32 	%r9, %r7, %r8, %r6;
	setp.gt.s32 	%p1, %r1, 200;
	setp.gt.u32 	%p2, %r9, 200;
	or.pred  	%p3, %p1, %p2;
	@%p3 bra 	$L__BB0_47;
	cvta.to.global.u64 	%rd10, %rd3;
	mul.wide.s32 	%rd11, %r1, 4;
	add.s64 	%rd12, %rd10, %rd11;
	ld.global.f32 	%f1, [%rd12];
	abs.f32 	%f2, %f1;
	setp.lt.f32 	%p4, %f2, 0f00800000;
	mul.f32 	%f54, %f2, 0f4B800000;
	selp.f32 	%f55, %f54, %f2, %p4;
	selp.f32 	%f56, 0fC1C00000, 0f00000000, %p4;
	mov.b32 	%r10, %f55;
	add.s32 	%r11, %r10, -1060439283;
	and.b32  	%r12, %r11, -8388608;
	sub.s32 	%r13, %r10, %r12;
	mov.b32 	%f57, %r13;
	cvt.rn.f32.s32 	%f58, %r12;
	fma.rn.f32 	%f59, %f58, 0f34000000, %f56;
	add.f32 	%f60, %f57, 0fBF800000;
	add.f32 	%f61, %f57, 0f3F800000;
	rcp.approx.ftz.f32 	%f62, %f61;
	add.f32 	%f63, %f60, %f60;
	mul.f32 	%f64, %f63, %f62;
	mul.f32 	%f65, %f64, %f64;
	sub.f32 	%f66, %f60, %f64;
	add.f32 	%f67, %f66, %f66;
	neg.f32 	%f68, %f64;
	fma.rn.f32 	%f69, %f68, %f60, %f67;
	mul.rn.f32 	%f70, %f62, %f69;
	fma.rn.f32 	%f71, %f65, 0f3A2C32E4, 0f3B52E7DB;
	fma.rn.f32 	%f72, %f71, %f65, 0f3C93BB73;
	fma.rn.f32 	%f73, %f72, %f65, 0f3DF6384F;
	mul.rn.f32 	%f74, %f73, %f65;
	fma.rn.f32 	%f75, %f64, 0f3FB8AA3B, %f59;
	sub.f32 	%f76, %f59, %f75;
	fma.rn.f32 	%f77, %f64, 0f3FB8AA3B, %f76;
	fma.rn.f32 	%f78, %f70, 0f3FB8AA3B, %f77;
	fma.rn.f32 	%f79, %f64, 0f32A55E34, %f78;
	mul.f32 	%f80, %f74, 0f40400000;
	fma.rn.f32 	%f81, %f80, %f70, %f79;
	fma.rn.f32 	%f82, %f74, %f64, %f81;
	add.rn.f32 	%f83, %f75, %f82;
	neg.f32 	%f84, %f75;
	add.rn.f32 	%f85, %f83, %f84;
	neg.f32 	%f86, %f85;
	add.rn.f32 	%f87, %f82, %f86;
	mov.f32 	%f88, 0f40000000;
	mul.rn.f32 	%f89, %f83, %f88;
	neg.f32 	%f90, %f89;
	fma.rn.f32 	%f91, %f83, 0f40000000, %f90;
	fma.rn.f32 	%f92, %f87, 0f40000000, %f91;
	cvt.rni.f32.f32 	%f93, %f89;
	sub.f32 	%f94, %f89, %f93;
	add.f32 	%f95, %f94, %f92;
	fma.rn.f32 	%f96, %f95, 0f391FCB8E, 0f3AAF85ED;
	fma.rn.f32 	%f97, %f96, %f95, 0f3C1D9856;
	fma.rn.f32 	%f98, %f97, %f95, 0f3D6357BB;
	fma.rn.f32 	%f99, %f98, %f95, 0f3E75FDEC;
	fma.rn.f32 	%f100, %f99, %f95, 0f3F317218;
	fma.rn.f32 	%f101, %f100, %f95, 0f3F800000;
	cvt.rzi.s32.f32 	%r14, %f93;
	setp.gt.f32 	%p5, %f93, 0f00000000;
	selp.b32 	%r15, 0, -2097152000, %p5;
	add.s32 	%r16, %r15, 2130706432;
	mov.b32 	%f102, %r16;
	mul.f32 	%f103, %f101, %f102;
	shl.b32 	%r17, %r14, 23;
	sub.s32 	%r18, %r17, %r15;
	mov.b32 	%f104, %r18;
	mul.f32 	%f105, %f103, %f104;
	abs.f32 	%f106, %f89;
	setp.gt.f32 	%p6, %f106, 0f43180000;
	setp.lt.f32 	%p7, %f89, 0f00000000;
	selp.f32 	%f107, 0f00000000, 0f7F800000, %p7;
	selp.f32 	%f3, %f107, %f105, %p6;
	setp.eq.f32 	%p8, %f1, 0f3F800000;
	mov.f32 	%f558, 0f3F800000;
	@%p8 bra 	$L__BB0_6;
	setp.num.f32 	%p9, %f2, %f2;
	@%p9 bra 	$L__BB0_4;
	mov.f32 	%f109, 0f40000000;
	add.rn.f32 	%f558, %f1, %f109;
	bra.uni 	$L__BB0_6;
$L__BB0_4:
	setp.neu.f32 	%p10, %f1, 0f00000000;
	setp.neu.f32 	%p11, %f2, 0f7F800000;
	and.pred  	%p12, %p10, %p11;
	mov.f32 	%f558, %f3;
	@%p12 bra 	$L__BB0_6;
	add.f32 	%f108, %f1, %f1;
	mov.b32 	%r19, %f108;
	and.b32  	%r20, %r19, 2147483647;
	mov.b32 	%f558, %r20;
$L__BB0_6:
	cvta.to.global.u64 	%rd13, %rd4;
	mul.wide.u32 	%rd14, %r9, 4;
	add.s64 	%rd15, %rd13, %rd14;
	ld.global.f32 	%f7, [%rd15];
	abs.f32 	%f8, %f7;
	setp.eq.f32 	%p13, %f7, 0f3F800000;
	mov.f32 	%f559, 0f3F800000;
	@%p13 bra 	$L__BB0_11;
	setp.num.f32 	%p14, %f8, %f8;
	@%p14 bra 	$L__BB0_9;
	mov.f32 	%f166, 0f40000000;
	add.rn.f32 	%f559, %f7, %f166;
	bra.uni 	$L__BB0_11;
$L__BB0_9:
	setp.lt.f32 	%p15, %f8, 0f00800000;
	mul.f32 	%f111, %f8, 0f4B800000;
	selp.f32 	%f112, %f111, %f8, %p15;
	mov.b32 	%r21, %f112;
	add.s32 	%r22, %r21, -1060439283;
	and.b32  	%r23, %r22, -8388608;
	sub.s32 	%r24, %r21, %r23;
	mov.b32 	%f113, %r24;
	cvt.rn.f32.s32 	%f114, %r23;
	selp.f32 	%f115, 0fC1C00000, 0f00000000, %p15;
	fma.rn.f32 	%f116, %f114, 0f34000000, %f115;
	add.f32 	%f117, %f113, 0fBF800000;
	add.f32 	%f118, %f113, 0f3F800000;
	rcp.approx.ftz.f32 	%f119, %f118;
	add.f32 	%f120, %f117, %f117;
	mul.f32 	%f121, %f120, %f119;
	mul.f32 	%f122, %f121, %f121;
	neg.f32 	%f123, %f121;
	sub.f32 	%f124, %f117, %f121;
	add.f32 	%f125, %f124, %f124;
	fma.rn.f32 	%f126, %f123, %f117, %f125;
	mul.rn.f32 	%f127, %f119, %f126;
	fma.rn.f32 	%f128, %f122, 0f3A2C32E4, 0f3B52E7DB;
	fma.rn.f32 	%f129, %f128, %f122, 0f3C93BB73;
	fma.rn.f32 	%f130, %f129, %f122, 0f3DF6384F;
	mul.rn.f32 	%f131, %f130, %f122;
	fma.rn.f32 	%f132, %f121, 0f3FB8AA3B, %f116;
	mul.f32 	%f133, %f131, 0f40400000;
	sub.f32 	%f134, %f116, %f132;
	fma.rn.f32 	%f135, %f121, 0f3FB8AA3B, %f134;
	fma.rn.f32 	%f136, %f127, 0f3FB8AA3B, %f135;
	fma.rn.f32 	%f137, %f121, 0f32A55E34, %f136;
	fma.rn.f32 	%f138, %f133, %f127, %f137;
	fma.rn.f32 	%f139, %f131, %f121, %f138;
	add.rn.f32 	%f140, %f132, %f139;
	mov.f32 	%f141, 0f40000000;
	mul.rn.f32 	%f142, %f140, %f141;
	cvt.rni.f32.f32 	%f143, %f142;
	sub.f32 	%f144, %f142, %f143;
	neg.f32 	%f145, %f142;
	fma.rn.f32 	%f146, %f140, 0f40000000, %f145;
	neg.f32 	%f147, %f132;
	add.rn.f32 	%f148, %f140, %f147;
	neg.f32 	%f149, %f148;
	add.rn.f32 	%f150, %f139, %f149;
	fma.rn.f32 	%f151, %f150, 0f40000000, %f146;
	add.f32 	%f152, %f144, %f151;
	setp.gt.f32 	%p16, %f143, 0f00000000;
	selp.b32 	%r25, 0, -2097152000, %p16;
	setp.neu.f32 	%p17, %f7, 0f00000000;
	setp.neu.f32 	%p18, %f8, 0f7F800000;
	setp.lt.f32 	%p19, %f142, 0f00000000;
	selp.f32 	%f153, 0f00000000, 0f7F800000, %p19;
	abs.f32 	%f154, %f142;
	setp.gt.f32 	%p20, %f154, 0f43180000;
	cvt.rzi.s32.f32 	%r26, %f143;
	shl.b32 	%r27, %r26, 23;
	sub.s32 	%r28, %r27, %r25;
	mov.b32 	%f155, %r28;
	add.s32 	%r29, %r25, 2130706432;
	mov.b32 	%f156, %r29;
	fma.rn.f32 	%f157, %f152, 0f391FCB8E, 0f3AAF85ED;
	fma.rn.f32 	%f158, %f157, %f152, 0f3C1D9856;
	fma.rn.f32 	%f159, %f158, %f152, 0f3D6357BB;
	fma.rn.f32 	%f160, %f159, %f152, 0f3E75FDEC;
	fma.rn.f32 	%f161, %f160, %f152, 0f3F317218;
	fma.rn.f32 	%f162, %f161, %f152, 0f3F800000;
	mul.f32 	%f163, %f162, %f156;
	mul.f32 	%f164, %f163, %f155;
	selp.f32 	%f559, %f153, %f164, %p20;
	and.pred  	%p21, %p17, %p18;
	@%p21 bra 	$L__BB0_11;
	add.f32 	%f165, %f7, %f7;
	mov.b32 	%r30, %f165;
	and.b32  	%r31, %r30, 2147483647;
	mov.b32 	%f559, %r31;
$L__BB0_11:
	add.f32 	%f13, %f558, %f559;
	mov.f32 	%f168, 0fBF060A92;
	mul.rn.f32 	%f169, %f168, %f168;
	add.f32 	%f170, %f169, 0f00000000;
	fma.rn.f32 	%f171, %f169, 0f37CBAC00, 0fBAB607ED;
	fma.rn.f32 	%f172, %f171, %f169, 0f3D2AAABB;
	fma.rn.f32 	%f173, %f172, %f169, 0fBEFFFFFF;
	fma.rn.f32 	%f174, %f173, %f170, 0f3F800000;
	mul.f32 	%f14, %f174, 0f3C75C28F;
	sub.f32 	%f15, %f1, %f14;
	abs.f32 	%f16, %f15;
	setp.eq.f32 	%p22, %f15, 0f3F800000;
	mov.f32 	%f560, 0f3F800000;
	@%p22 bra 	$L__BB0_16;
	setp.num.f32 	%p23, %f16, %f16;
	@%p23 bra 	$L__BB0_14;
	mov.f32 	%f230, 0f40000000;
	add.rn.f32 	%f560, %f15, %f230;
	bra.uni 	$L__BB0_16;
$L__BB0_14:
	setp.lt.f32 	%p24, %f16, 0f00800000;
	mul.f32 	%f175, %f16, 0f4B800000;
	selp.f32 	%f176, %f175, %f16, %p24;
	mov.b32 	%r32, %f176;
	add.s32 	%r33, %r32, -1060439283;
	and.b32  	%r34, %r33, -8388608;
	sub.s32 	%r35, %r32, %r34;
	mov.b32 	%f177, %r35;
	cvt.rn.f32.s32 	%f178, %r34;
	selp.f32 	%f179, 0fC1C00000, 0f00000000, %p24;
	fma.rn.f32 	%f180, %f178, 0f34000000, %f179;
	add.f32 	%f181, %f177, 0fBF800000;
	add.f32 	%f182, %f177, 0f3F800000;
	rcp.approx.ftz.f32 	%f183, %f182;
	add.f32 	%f184, %f181, %f181;
	mul.f32 	%f185, %f184, %f183;
	mul.f32 	%f186, %f185, %f185;
	neg.f32 	%f187, %f185;
	sub.f32 	%f188, %f181, %f185;
	add.f32 	%f189, %f188, %f188;
	fma.rn.f32 	%f190, %f187, %f181, %f189;
	mul.rn.f32 	%f191, %f183, %f190;
	fma.rn.f32 	%f192, %f186, 0f3A2C32E4, 0f3B52E7DB;
	fma.rn.f32 	%f193, %f192, %f186, 0f3C93BB73;
	fma.rn.f32 	%f194, %f193, %f186, 0f3DF6384F;
	mul.rn.f32 	%f195, %f194, %f186;
	fma.rn.f32 	%f196, %f185, 0f3FB8AA3B, %f180;
	mul.f32 	%f197, %f195, 0f40400000;
	sub.f32 	%f198, %f180, %f196;
	fma.rn.f32 	%f199, %f185, 0f3FB8AA3B, %f198;
	fma.rn.f32 	%f200, %f191, 0f3FB8AA3B, %f199;
	fma.rn.f32 	%f201, %f185, 0f32A55E34, %f200;
	fma.rn.f32 	%f202, %f197, %f191, %f201;
	fma.rn.f32 	%f203, %f195, %f185, %f202;
	add.rn.f32 	%f204, %f196, %f203;
	mov.f32 	%f205, 0f40000000;
	mul.rn.f32 	%f206, %f204, %f205;
	cvt.rni.f32.f32 	%f207, %f206;
	sub.f32 	%f208, %f206, %f207;
	neg.f32 	%f209, %f206;
	fma.rn.f32 	%f210, %f204, 0f40000000, %f209;
	neg.f32 	%f211, %f196;
	add.rn.f32 	%f212, %f204, %f211;
	neg.f32 	%f213, %f212;
	add.rn.f32 	%f214, %f203, %f213;
	fma.rn.f32 	%f215, %f214, 0f40000000, %f210;
	add.f32 	%f216, %f208, %f215;
	setp.gt.f32 	%p25, %f207, 0f00000000;
	selp.b32 	%r36, 0, -2097152000, %p25;
	setp.neu.f32 	%p26, %f15, 0f00000000;
	setp.neu.f32 	%p27, %f16, 0f7F800000;
	setp.lt.f32 	%p28, %f206, 0f00000000;
	selp.f32 	%f217, 0f00000000, 0f7F800000, %p28;
	abs.f32 	%f218, %f206;
	setp.gt.f32 	%p29, %f218, 0f43180000;
	cvt.rzi.s32.f32 	%r37, %f207;
	shl.b32 	%r38, %r37, 23;
	sub.s32 	%r39, %r38, %r36;
	mov.b32 	%f219, %r39;
	add.s32 	%r40, %r36, 2130706432;
	mov.b32 	%f220, %r40;
	fma.rn.f32 	%f221, %f216, 0f391FCB8E, 0f3AAF85ED;
	fma.rn.f32 	%f222, %f221, %f216, 0f3C1D9856;
	fma.rn.f32 	%f223, %f222, %f216, 0f3D6357BB;
	fma.rn.f32 	%f224, %f223, %f216, 0f3E75FDEC;
	fma.rn.f32 	%f225, %f224, %f216, 0f3F317218;
	fma.rn.f32 	%f226, %f225, %f216, 0f3F800000;
	mul.f32 	%f227, %f226, %f220;
	mul.f32 	%f228, %f227, %f219;
	selp.f32 	%f560, %f217, %f228, %p29;
	and.pred  	%p30, %p26, %p27;
	@%p30 bra 	$L__BB0_16;
	add.f32 	%f229, %f15, %f15;
	mov.b32 	%r41, %f229;
	and.b32  	%r42, %r41, 2147483647;
	mov.b32 	%f560, %r42;
$L__BB0_16:
	mov.f32 	%f232, 0f3F060A92;
	mul.rn.f32 	%f233, %f232, %f232;
	fma.rn.f32 	%f234, %f233, 0f3F060A92, 0f00000000;
	fma.rn.f32 	%f235, %f233, 0fB94D4153, 0f3C0885E4;
	fma.rn.f32 	%f236, %f235, %f233, 0fBE2AAAA8;
	fma.rn.f32 	%f237, %f236, %f234, 0f3F060A92;
	fma.rn.f32 	%f21, %f237, 0fBC75C28F, %f7;
	abs.f32 	%f22, %f21;
	setp.lt.f32 	%p31, %f22, 0f00800000;
	mul.f32 	%f238, %f22, 0f4B800000;
	selp.f32 	%f239, %f238, %f22, %p31;
	selp.f32 	%f240, 0fC1C00000, 0f00000000, %p31;
	mov.b32 	%r43, %f239;
	add.s32 	%r44, %r43, -1060439283;
	and.b32  	%r45, %r44, -8388608;
	sub.s32 	%r46, %r43, %r45;
	mov.b32 	%f241, %r46;
	cvt.rn.f32.s32 	%f242, %r45;
	fma.rn.f32 	%f243, %f242, 0f34000000, %f240;
	add.f32 	%f244, %f241, 0fBF800000;
	add.f32 	%f245, %f241, 0f3F800000;
	rcp.approx.ftz.f32 	%f246, %f245;
	add.f32 	%f247, %f244, %f244;
	mul.f32 	%f248, %f247, %f246;
	mul.f32 	%f249, %f248, %f248;
	sub.f32 	%f250, %f244, %f248;
	add.f32 	%f251, %f250, %f250;
	neg.f32 	%f252, %f248;
	fma.rn.f32 	%f253, %f252, %f244, %f251;
	mul.rn.f32 	%f254, %f246, %f253;
	fma.rn.f32 	%f255, %f249, 0f3A2C32E4, 0f3B52E7DB;
	fma.rn.f32 	%f256, %f255, %f249, 0f3C93BB73;
	fma.rn.f32 	%f257, %f256, %f249, 0f3DF6384F;
	mul.rn.f32 	%f258, %f257, %f249;
	fma.rn.f32 	%f259, %f248, 0f3FB8AA3B, %f243;
	sub.f32 	%f260, %f243, %f259;
	fma.rn.f32 	%f261, %f248, 0f3FB8AA3B, %f260;
	fma.rn.f32 	%f262, %f254, 0f3FB8AA3B, %f261;
	fma.rn.f32 	%f263, %f248, 0f32A55E34, %f262;
	mul.f32 	%f264, %f258, 0f40400000;
	fma.rn.f32 	%f265, %f264, %f254, %f263;
	fma.rn.f32 	%f266, %f258, %f248, %f265;
	add.rn.f32 	%f267, %f259, %f266;
	neg.f32 	%f268, %f259;
	add.rn.f32 	%f269, %f267, %f268;
	neg.f32 	%f270, %f269;
	add.rn.f32 	%f271, %f266, %f270;
	mov.f32 	%f272, 0f40000000;
	mul.rn.f32 	%f273, %f267, %f272;
	neg.f32 	%f274, %f273;
	fma.rn.f32 	%f275, %f267, 0f40000000, %f274;
	fma.rn.f32 	%f276, %f271, 0f40000000, %f275;
	cvt.rni.f32.f32 	%f277, %f273;
	sub.f32 	%f278, %f273, %f277;
	add.f32 	%f279, %f278, %f276;
	fma.rn.f32 	%f280, %f279, 0f391FCB8E, 0f3AAF85ED;
	fma.rn.f32 	%f281, %f280, %f279, 0f3C1D9856;
	fma.rn.f32 	%f282, %f281, %f279, 0f3D6357BB;
	fma.rn.f32 	%f283, %f282, %f279, 0f3E75FDEC;
	fma.rn.f32 	%f284, %f283, %f279, 0f3F317218;
	fma.rn.f32 	%f285, %f284, %f279, 0f3F800000;
	cvt.rzi.s32.f32 	%r47, %f277;
	setp.gt.f32 	%p32, %f277, 0f00000000;
	selp.b32 	%r48, 0, -2097152000, %p32;
	add.s32 	%r49, %r48, 2130706432;
	mov.b32 	%f286, %r49;
	mul.f32 	%f287, %f285, %f286;
	shl.b32 	%r50, %r47, 23;
	sub.s32 	%r51, %r50, %r48;
	mov.b32 	%f288, %r51;
	mul.f32 	%f289, %f287, %f288;
	abs.f32 	%f290, %f273;
	setp.gt.f32 	%p33, %f290, 0f43180000;
	setp.lt.f32 	%p34, %f273, 0f00000000;
	selp.f32 	%f291, 0f00000000, 0f7F800000, %p34;
	selp.f32 	%f23, %f291, %f289, %p33;
	setp.eq.f32 	%p35, %f21, 0f3F800000;
	mov.f32 	%f561, 0f3F800000;
	@%p35 bra 	$L__BB0_21;
	setp.num.f32 	%p36, %f22, %f22;
	@%p36 bra 	$L__BB0_19;
	mov.f32 	%f293, 0f40000000;
	add.rn.f32 	%f561, %f21, %f293;
	bra.uni 	$L__BB0_21;
$L__BB0_19:
	setp.neu.f32 	%p37, %f21, 0f00000000;
	setp.neu.f32 	%p38, %f22, 0f7F800000;
	and.pred  	%p39, %p37, %p38;
	mov.f32 	%f561, %f23;
	@%p39 bra 	$L__BB0_21;
	add.f32 	%f292, %f21, %f21;
	mov.b32 	%r52, %f292;
	and.b32  	%r53, %r52, 2147483647;
	mov.b32 	%f561, %r53;
$L__BB0_21:
	add.f32 	%f27, %f560, %f561;
	add.f32 	%f28, %f14, %f1;
	abs.f32 	%f29, %f28;
	setp.eq.f32 	%p40, %f28, 0f3F800000;
	mov.f32 	%f562, 0f3F800000;
	@%p40 bra 	$L__BB0_26;
	setp.num.f32 	%p41, %f29, %f29;
	@%p41 bra 	$L__BB0_24;
	mov.f32 	%f350, 0f40000000;
	add.rn.f32 	%f562, %f28, %f350;
	bra.uni 	$L__BB0_26;
$L__BB0_24:
	setp.lt.f32 	%p42, %f29, 0f00800000;
	mul.f32 	%f295, %f29, 0f4B800000;
	selp.f32 	%f296, %f295, %f29, %p42;
	mov.b32 	%r54, %f296;
	add.s32 	%r55, %r54, -1060439283;
	and.b32  	%r56, %r55, -8388608;
	sub.s32 	%r57, %r54, %r56;
	mov.b32 	%f297, %r57;
	cvt.rn.f32.s32 	%f298, %r56;
	selp.f32 	%f299, 0fC1C00000, 0f00000000, %p42;
	fma.rn.f32 	%f300, %f298, 0f34000000, %f299;
	add.f32 	%f301, %f297, 0fBF800000;
	add.f32 	%f302, %f297, 0f3F800000;
	rcp.approx.ftz.f32 	%f303, %f302;
	add.f32 	%f304, %f301, %f301;
	mul.f32 	%f305, %f304, %f303;
	mul.f32 	%f306, %f305, %f305;
	neg.f32 	%f307, %f305;
	sub.f32 	%f308, %f301, %f305;
	add.f32 	%f309, %f308, %f308;
	fma.rn.f32 	%f310, %f307, %f301, %f309;
	mul.rn.f32 	%f311, %f303, %f310;
	fma.rn.f32 	%f312, %f306, 0f3A2C32E4, 0f3B52E7DB;
	fma.rn.f32 	%f313, %f312, %f306, 0f3C93BB73;
	fma.rn.f32 	%f314, %f313, %f306, 0f3DF6384F;
	mul.rn.f32 	%f315, %f314, %f306;
	fma.rn.f32 	%f316, %f305, 0f3FB8AA3B, %f300;
	mul.f32 	%f317, %f315, 0f40400000;
	sub.f32 	%f318, %f300, %f316;
	fma.rn.f32 	%f319, %f305, 0f3FB8AA3B, %f318;
	fma.rn.f32 	%f320, %f311, 0f3FB8AA3B, %f319;
	fma.rn.f32 	%f321, %f305, 0f32A55E34, %f320;
	fma.rn.f32 	%f322, %f317, %f311, %f321;
	fma.rn.f32 	%f323, %f315, %f305, %f322;
	add.rn.f32 	%f324, %f316, %f323;
	mov.f32 	%f325, 0f40000000;
	mul.rn.f32 	%f326, %f324, %f325;
	cvt.rni.f32.f32 	%f327, %f326;
	sub.f32 	%f328, %f326, %f327;
	neg.f32 	%f329, %f326;
	fma.rn.f32 	%f330, %f324, 0f40000000, %f329;
	neg.f32 	%f331, %f316;
	add.rn.f32 	%f332, %f324, %f331;
	neg.f32 	%f333, %f332;
	add.rn.f32 	%f334, %f323, %f333;
	fma.rn.f32 	%f335, %f334, 0f40000000, %f330;
	add.f32 	%f336, %f328, %f335;
	setp.gt.f32 	%p43, %f327, 0f00000000;
	selp.b32 	%r58, 0, -2097152000, %p43;
	setp.neu.f32 	%p44, %f28, 0f00000000;
	setp.neu.f32 	%p45, %f29, 0f7F800000;
	setp.lt.f32 	%p46, %f326, 0f00000000;
	selp.f32 	%f337, 0f00000000, 0f7F800000, %p46;
	abs.f32 	%f338, %f326;
	setp.gt.f32 	%p47, %f338, 0f43180000;
	cvt.rzi.s32.f32 	%r59, %f327;
	shl.b32 	%r60, %r59, 23;
	sub.s32 	%r61, %r60, %r58;
	mov.b32 	%f339, %r61;
	add.s32 	%r62, %r58, 2130706432;
	mov.b32 	%f340, %r62;
	fma.rn.f32 	%f341, %f336, 0f391FCB8E, 0f3AAF85ED;
	fma.rn.f32 	%f342, %f341, %f336, 0f3C1D9856;
	fma.rn.f32 	%f343, %f342, %f336, 0f3D6357BB;
	fma.rn.f32 	%f344, %f343, %f336, 0f3E75FDEC;
	fma.rn.f32 	%f345, %f344, %f336, 0f3F317218;
	fma.rn.f32 	%f346, %f345, %f336, 0f3F800000;
	mul.f32 	%f347, %f346, %f340;
	mul.f32 	%f348, %f347, %f339;
	selp.f32 	%f562, %f337, %f348, %p47;
	and.pred  	%p48, %p44, %p45;
	@%p48 bra 	$L__BB0_26;
	add.f32 	%f349, %f28, %f28;
	mov.b32 	%r63, %f349;
	and.b32  	%r64, %r63, 2147483647;
	mov.b32 	%f562, %r64;
$L__BB0_26:
	setp.eq.f32 	%p49, %f21, 0f3F800000;
	mov.f32 	%f563, 0f3F800000;
	@%p49 bra 	$L__BB0_31;
	setp.num.f32 	%p50, %f22, %f22;
	@%p50 bra 	$L__BB0_29;
	mov.f32 	%f353, 0f40000000;
	add.rn.f32 	%f563, %f21, %f353;
	bra.uni 	$L__BB0_31;
$L__BB0_29:
	setp.neu.f32 	%p51, %f21, 0f00000000;
	setp.neu.f32 	%p52, %f22, 0f7F800000;
	and.pred  	%p53, %p51, %p52;
	mov.f32 	%f563, %f23;
	@%p53 bra 	$L__BB0_31;
	add.f32 	%f352, %f21, %f21;
	mov.b32 	%r65, %f352;
	and.b32  	%r66, %r65, 2147483647;
	mov.b32 	%f563, %r66;
$L__BB0_31:
	setp.eq.f32 	%p54, %f1, 0f3F800000;
	add.f32 	%f37, %f562, %f563;
	mov.f32 	%f564, 0f3F800000;
	@%p54 bra 	$L__BB0_36;
	setp.num.f32 	%p55, %f2, %f2;
	@%p55 bra 	$L__BB0_34;
	mov.f32 	%f356, 0f40000000;
	add.rn.f32 	%f564, %f1, %f356;
	bra.uni 	$L__BB0_36;
$L__BB0_34:
	setp.neu.f32 	%p56, %f1, 0f00000000;
	setp.neu.f32 	%p57, %f2, 0f7F800000;
	and.pred  	%p58, %p56, %p57;
	mov.f32 	%f564, %f3;
	@%p58 bra 	$L__BB0_36;
	add.f32 	%f355, %f1, %f1;
	mov.b32 	%r67, %f355;
	and.b32  	%r68, %r67, 2147483647;
	mov.b32 	%f564, %r68;
$L__BB0_36:
	add.f32 	%f41, %f7, 0f3C75C28F;
	abs.f32 	%f42, %f41;
	setp.eq.f32 	%p59, %f41, 0f3F800000;
	mov.f32 	%f565, 0f3F800000;
	@%p59 bra 	$L__BB0_41;
	setp.num.f32 	%p60, %f42, %f42;
	@%p60 bra 	$L__BB0_39;
	mov.f32 	%f413, 0f40000000;
	add.rn.f32 	%f565, %f41, %f413;
	bra.uni 	$L__BB0_41;
$L__BB0_39:
	setp.lt.f32 	%p61, %f42, 0f00800000;
	mul.f32 	%f358, %f42, 0f4B800000;
	selp.f32 	%f359, %f358, %f42, %p61;
	mov.b32 	%r69, %f359;
	add.s32 	%r70, %r69, -1060439283;
	and.b32  	%r71, %r70, -8388608;
	sub.s32 	%r72, %r69, %r71;
	mov.b32 	%f360, %r72;
	cvt.rn.f32.s32 	%f361, %r71;
	selp.f32 	%f362, 0fC1C00000, 0f00000000, %p61;
	fma.rn.f32 	%f363, %f361, 0f34000000, %f362;
	add.f32 	%f364, %f360, 0fBF800000;
	add.f32 	%f365, %f360, 0f3F800000;
	rcp.approx.ftz.f32 	%f366, %f365;
	add.f32 	%f367, %f364, %f364;
	mul.f32 	%f368, %f367, %f366;
	mul.f32 	%f369, %f368, %f368;
	neg.f32 	%f370, %f368;
	sub.f32 	%f371, %f364, %f368;
	add.f32 	%f372, %f371, %f371;
	fma.rn.f32 	%f373, %f370, %f364, %f372;
	mul.rn.f32 	%f374, %f366, %f373;
	fma.rn.f32 	%f375, %f369, 0f3A2C32E4, 0f3B52E7DB;
	fma.rn.f32 	%f376, %f375, %f369, 0f3C93BB73;
	fma.rn.f32 	%f377, %f376, %f369, 0f3DF6384F;
	mul.rn.f32 	%f378, %f377, %f369;
	fma.rn.f32 	%f379, %f368, 0f3FB8AA3B, %f363;
	mul.f32 	%f380, %f378, 0f40400000;
	sub.f32 	%f381, %f363, %f379;
	fma.rn.f32 	%f382, %f368, 0f3FB8AA3B, %f381;
	fma.rn.f32 	%f383, %f374, 0f3FB8AA3B, %f382;
	fma.rn.f32 	%f384, %f368, 0f32A55E34, %f383;
	fma.rn.f32 	%f385, %f380, %f374, %f384;
	fma.rn.f32 	%f386, %f378, %f368, %f385;
	add.rn.f32 	%f387, %f379, %f386;
	mov.f32 	%f388, 0f40000000;
	mul.rn.f32 	%f389, %f387, %f388;
	cvt.rni.f32.f32 	%f390, %f389;
	sub.f32 	%f391, %f389, %f390;
	neg.f32 	%f392, %f389;
	fma.rn.f32 	%f393, %f387, 0f40000000, %f392;
	neg.f32 	%f394, %f379;
	add.rn.f32 	%f395, %f387, %f394;
	neg.f32 	%f396, %f395;
	add.rn.f32 	%f397, %f386, %f396;
	fma.rn.f32 	%f398, %f397, 0f40000000, %f393;
	add.f32 	%f399, %f391, %f398;
	setp.gt.f32 	%p62, %f390, 0f00000000;
	selp.b32 	%r73, 0, -2097152000, %p62;
	setp.neu.f32 	%p63, %f41, 0f00000000;
	setp.neu.f32 	%p64, %f42, 0f7F800000;
	setp.lt.f32 	%p65, %f389, 0f00000000;
	selp.f32 	%f400, 0f00000000, 0f7F800000, %p65;
	abs.f32 	%f401, %f389;
	setp.gt.f32 	%p66, %f401, 0f43180000;
	cvt.rzi.s32.f32 	%r74, %f390;
	shl.b32 	%r75, %r74, 23;
	sub.s32 	%r76, %r75, %r73;
	mov.b32 	%f402, %r76;
	add.s32 	%r77, %r73, 2130706432;
	mov.b32 	%f403, %r77;
	fma.rn.f32 	%f404, %f399, 0f391FCB8E, 0f3AAF85ED;
	fma.rn.f32 	%f405, %f404, %f399, 0f3C1D9856;
	fma.rn.f32 	%f406, %f405, %f399, 0f3D6357BB;
	fma.rn.f32 	%f407, %f406, %f399, 0f3E75FDEC;
	fma.rn.f32 	%f408, %f407, %f399, 0f3F317218;
	fma.rn.f32 	%f409, %f408, %f399, 0f3F800000;
	mul.f32 	%f410, %f409, %f403;
	mul.f32 	%f411, %f410, %f402;
	selp.f32 	%f565, %f400, %f411, %p66;
	and.pred  	%p67, %p63, %p64;
	@%p67 bra 	$L__BB0_41;
	add.f32 	%f412, %f41, %f41;
	mov.b32 	%r78, %f412;
	and.b32  	%r79, %r78, 2147483647;
	mov.b32 	%f565, %r79;
$L__BB0_41:
	mov.f32 	%f415, 0f32695D3C;
	mov.f32 	%f416, 0f3EE08FB8;
	mul.rn.f32 	%f417, %f416, %f415;
	mov.f32 	%f418, 0f3D7718A6;
	mov.f32 	%f419, 0f3DF878E7;
	mul.rn.f32 	%f420, %f419, %f418;
	mul.f32 	%f421, %f420, 0f40400000;
	fma.rn.f32 	%f422, %f417, 0f3FB8AA3B, 0fB4368F3E;
	fma.rn.f32 	%f423, 0f3E7B823D, 0f32A55E34, %f422;
	fma.rn.f32 	%f424, %f421, %f417, %f423;
	fma.rn.f32 	%f425, %f420, 0f3E7B823D, %f424;
	mov.f32 	%f426, 0fC0F4A932;
	add.rn.f32 	%f427, %f426, %f425;
	mov.f32 	%f428, 0f40000000;
	mul.rn.f32 	%f429, %f427, %f428;
	cvt.rni.f32.f32 	%f430, %f429;
	sub.f32 	%f431, %f429, %f430;
	neg.f32 	%f432, %f429;
	fma.rn.f32 	%f433, %f427, 0f40000000, %f432;
	mov.f32 	%f434, 0f40F4A932;
	add.rn.f32 	%f435, %f427, %f434;
	neg.f32 	%f436, %f435;
	add.rn.f32 	%f437, %f425, %f436;
	fma.rn.f32 	%f438, %f437, 0f40000000, %f433;
	add.f32 	%f439, %f431, %f438;
	setp.gt.f32 	%p68, %f430, 0f00000000;
	selp.b32 	%r80, 0, -2097152000, %p68;
	setp.lt.f32 	%p69, %f429, 0f00000000;
	selp.f32 	%f440, 0f00000000, 0f7F800000, %p69;
	abs.f32 	%f441, %f429;
	setp.gt.f32 	%p70, %f441, 0f43180000;
	cvt.rzi.s32.f32 	%r81, %f430;
	shl.b32 	%r82, %r81, 23;
	sub.s32 	%r83, %r82, %r80;
	mov.b32 	%f442, %r83;
	add.s32 	%r84, %r80, 2130706432;
	mov.b32 	%f443, %r84;
	fma.rn.f32 	%f444, %f439, 0f391FCB8E, 0f3AAF85ED;
	fma.rn.f32 	%f445, %f444, %f439, 0f3C1D9856;
	fma.rn.f32 	%f446, %f445, %f439, 0f3D6357BB;
	fma.rn.f32 	%f447, %f446, %f439, 0f3E75FDEC;
	fma.rn.f32 	%f448, %f447, %f439, 0f3F317218;
	fma.rn.f32 	%f449, %f448, %f439, 0f3F800000;
	mul.f32 	%f450, %f449, %f443;
	mul.f32 	%f451, %f450, %f442;
	selp.f32 	%f452, %f440, %f451, %p70;
	mov.f32 	%f454, 0fB0DEC5B6;
	mov.f32 	%f455, 0f3F029CBC;
	mul.rn.f32 	%f456, %f455, %f454;
	mov.f32 	%f457, 0f3ADA5CD2;
	mov.f32 	%f458, 0f3DF64811;
	mul.rn.f32 	%f459, %f458, %f457;
	mul.f32 	%f460, %f459, 0f40400000;
	fma.rn.f32 	%f461, %f456, 0f3FB8AA3B, 0f330A5B4F;
	fma.rn.f32 	%f462, 0fBD272F0B, 0f32A55E34, %f461;
	fma.rn.f32 	%f463, %f460, %f456, %f462;
	fma.rn.f32 	%f464, %f459, 0fBD272F0B, %f463;
	mov.f32 	%f465, 0fC0C1E264;
	add.rn.f32 	%f466, %f465, %f464;
	mul.rn.f32 	%f467, %f466, %f428;
	cvt.rni.f32.f32 	%f468, %f467;
	sub.f32 	%f469, %f467, %f468;
	neg.f32 	%f470, %f467;
	fma.rn.f32 	%f471, %f466, 0f40000000, %f470;
	mov.f32 	%f472, 0f40C1E264;
	add.rn.f32 	%f473, %f466, %f472;
	neg.f32 	%f474, %f473;
	add.rn.f32 	%f475, %f464, %f474;
	fma.rn.f32 	%f476, %f475, 0f40000000, %f471;
	add.f32 	%f477, %f469, %f476;
	setp.gt.f32 	%p71, %f468, 0f00000000;
	selp.b32 	%r85, 0, -2097152000, %p71;
	setp.le.f32 	%p72, %f27, %f452;
	add.f32 	%f478, %f564, %f565;
	min.f32 	%f479, %f478, %f37;
	setp.le.f32 	%p73, %f479, %f452;
	setp.lt.f32 	%p74, %f467, 0f00000000;
	selp.f32 	%f480, 0f00000000, 0f7F800000, %p74;
	abs.f32 	%f481, %f467;
	setp.gt.f32 	%p75, %f481, 0f43180000;
	cvt.rzi.s32.f32 	%r86, %f468;
	shl.b32 	%r87, %r86, 23;
	sub.s32 	%r88, %r87, %r85;
	mov.b32 	%f482, %r88;
	add.s32 	%r89, %r85, 2130706432;
	mov.b32 	%f483, %r89;
	fma.rn.f32 	%f484, %f477, 0f391FCB8E, 0f3AAF85ED;
	fma.rn.f32 	%f485, %f484, %f477, 0f3C1D9856;
	fma.rn.f32 	%f486, %f485, %f477, 0f3D6357BB;
	fma.rn.f32 	%f487, %f486, %f477, 0f3E75FDEC;
	fma.rn.f32 	%f488, %f487, %f477, 0f3F317218;
	fma.rn.f32 	%f489, %f488, %f477, 0f3F800000;
	mul.f32 	%f490, %f489, %f483;
	mul.f32 	%f491, %f490, %f482;
	selp.f32 	%f492, %f480, %f491, %p75;
	setp.le.f32 	%p76, %f13, %f492;
	selp.f32 	%f493, 0f3CF5C28F, 0f00000000, %p76;
	selp.f32 	%f494, 0f3D4CCCCD, %f493, %p72;
	selp.f32 	%f495, 0f3D4CCCCD, %f494, %p73;
	mad.lo.s32 	%r90, %r9, 201, %r1;
	cvta.to.global.u64 	%rd16, %rd5;
	mul.wide.s32 	%rd17, %r90, 4;
	add.s64 	%rd18, %rd16, %rd17;
	add.f32 	%f496, %f495, 0f3F800000;
	sqrt.rn.f32 	%f497, %f496;
	mul.f32 	%f498, %f497, 0f44BB8000;
	cvta.to.global.u64 	%rd19, %rd6;
	add.s64 	%rd20, %rd19, %rd17;
	ld.const.f32 	%f499, [dt];
	mul.f32 	%f500, %f498, %f499;
	ld.const.f32 	%f501, [hx];
	div.rn.f32 	%f47, %f500, %f501;
	cvta.to.global.u64 	%rd21, %rd7;
	add.s64 	%rd22, %rd21, %rd17;
	abs.f32 	%f48, %f47;
	setp.lt.f32 	%p77, %f48, 0f00800000;
	mul.f32 	%f502, %f48, 0f4B800000;
	selp.f32 	%f503, %f502, %f48, %p77;
	selp.f32 	%f504, 0fC1C00000, 0f00000000, %p77;
	mov.b32 	%r91, %f503;
	add.s32 	%r92, %r91, -1060439283;
	and.b32  	%r93, %r92, -8388608;
	sub.s32 	%r94, %r91, %r93;
	mov.b32 	%f505, %r94;
	cvt.rn.f32.s32 	%f506, %r93;
	fma.rn.f32 	%f507, %f506, 0f34000000, %f504;
	add.f32 	%f508, %f505, 0fBF800000;
	add.f32 	%f509, %f505, 0f3F800000;
	rcp.approx.ftz.f32 	%f510, %f509;
	add.f32 	%f511, %f508, %f508;
	mul.f32 	%f512, %f511, %f510;
	mul.f32 	%f513, %f512, %f512;
	sub.f32 	%f514, %f508, %f512;
	add.f32 	%f515, %f514, %f514;
	neg.f32 	%f516, %f512;
	fma.rn.f32 	%f517, %f516, %f508, %f515;
	mul.rn.f32 	%f518, %f510, %f517;
	fma.rn.f32 	%f519, %f513, 0f3A2C32E4, 0f3B52E7DB;
	fma.rn.f32 	%f520, %f519, %f513, 0f3C93BB73;
	fma.rn.f32 	%f521, %f520, %f513, 0f3DF6384F;
	mul.rn.f32 	%f522, %f521, %f513;
	fma.rn.f32 	%f523, %f512, 0f3FB8AA3B, %f507;
	sub.f32 	%f524, %f507, %f523;
	fma.rn.f32 	%f525, %f512, 0f3FB8AA3B, %f524;
	fma.rn.f32 	%f526, %f518, 0f3FB8AA3B, %f525;
	fma.rn.f32 	%f527, %f512, 0f32A55E34, %f526;
	mul.f32 	%f528, %f522, 0f40400000;
	fma.rn.f32 	%f529, %f528, %f518, %f527;
	fma.rn.f32 	%f530, %f522, %f512, %f529;
	add.rn.f32 	%f531, %f523, %f530;
	neg.f32 	%f532, %f523;
	add.rn.f32 	%f533, %f531, %f532;
	neg.f32 	%f534, %f533;
	add.rn.f32 	%f535, %f530, %f534;
	mul.rn.f32 	%f536, %f531, %f428;
	neg.f32 	%f537, %f536;
	fma.rn.f32 	%f538, %f531, 0f40000000, %f537;
	fma.rn.f32 	%f539, %f535, 0f40000000, %f538;
	cvt.rni.f32.f32 	%f540, %f536;
	sub.f32 	%f541, %f536, %f540;
	add.f32 	%f542, %f541, %f539;
	fma.rn.f32 	%f543, %f542, 0f391FCB8E, 0f3AAF85ED;
	fma.rn.f32 	%f544, %f543, %f542, 0f3C1D9856;
	fma.rn.f32 	%f545, %f544, %f542, 0f3D6357BB;
	fma.rn.f32 	%f546, %f545, %f542, 0f3E75FDEC;
	fma.rn.f32 	%f547, %f546, %f542, 0f3F317218;
	fma.rn.f32 	%f548, %f547, %f542, 0f3F800000;
	cvt.rzi.s32.f32 	%r95, %f540;
	setp.gt.f32 	%p78, %f540, 0f00000000;
	selp.b32 	%r96, 0, -2097152000, %p78;
	add.s32 	%r97, %r96, 2130706432;
	mov.b32 	%f549, %r97;
	mul.f32 	%f550, %f548, %f549;
	shl.b32 	%r98, %r95, 23;
	sub.s32 	%r99, %r98, %r96;
	mov.b32 	%f551, %r99;
	mul.f32 	%f552, %f550, %f551;
	abs.f32 	%f553, %f536;
	setp.gt.f32 	%p79, %f553, 0f43180000;
	setp.lt.f32 	%p80, %f536, 0f00000000;
	selp.f32 	%f554, 0f00000000, 0f7F800000, %p80;
	selp.f32 	%f49, %f554, %f552, %p79;
	setp.eq.f32 	%p81, %f47, 0f3F800000;
	cvta.to.global.u64 	%rd23, %rd8;
	add.s64 	%rd1, %rd23, %rd17;
	cvta.to.global.u64 	%rd24, %rd9;
	add.s64 	%rd2, %rd24, %rd17;
	st.global.f32 	[%rd18], %f495;
	st.global.f32 	[%rd20], %f498;
	st.global.f32 	[%rd22], %f47;
	mov.f32 	%f566, 0f3F800000;
	@%p81 bra 	$L__BB0_46;
	setp.num.f32 	%p82, %f48, %f48;
	@%p82 bra 	$L__BB0_44;
	mov.f32 	%f556, 0f40000000;
	add.rn.f32 	%f566, %f47, %f556;
	bra.uni 	$L__BB0_46;
$L__BB0_44:
	setp.neu.f32 	%p83, %f47, 0f00000000;
	setp.neu.f32 	%p84, %f48, 0f7F800000;
	and.pred  	%p85, %p83, %p84;
	mov.f32 	%f566, %f49;
	@%p85 bra 	$L__BB0_46;
	add.f32 	%f555, %f47, %f47;
	mov.b32 	%r100, %f555;
	and.b32  	%r101, %r100, 2147483647;
	mov.b32 	%f566, %r101;
$L__BB0_46:
	st.global.f32 	[%rd1], %f566;
	fma.rn.f32 	%f557, %f566, 0fC0800000, 0f40000000;
	st.global.f32 	[%rd2], %f557;
$L__BB0_47:
	ret;

}
	// .globl	_Z11propagationiiiiPfS_S_S_S_i
.visible .entry _Z11propagationiiiiPfS_S_S_S_i(
	.param .u32 _Z11propagationiiiiPfS_S_S_S_i_param_0,
	.param .u32 _Z11propagationiiiiPfS_S_S_S_i_param_1,
	.param .u32 _Z11propagationiiiiPfS_S_S_S_i_param_2,
	.param .u32 _Z11propagationiiiiPfS_S_S_S_i_param_3,
	.param .u64 .ptr .align 1 _Z11propagationiiiiPfS_S_S_S_i_param_4,
	.param .u64 .ptr .align 1 _Z11propagationiiiiPfS_S_S_S_i_param_5,
	.param .u64 .ptr .align 1 _Z11propagationiiiiPfS_S_S_S_i_param_6,
	.param .u64 .ptr .align 1 _Z11propagationiiiiPfS_S_S_S_i_param_7,
	.param .u64 .ptr .align 1 _Z11propagationiiiiPfS_S_S_S_i_param_8,
	.param .u32 _Z11propagationiiiiPfS_S_S_S_i_param_9
)
{
	.local .align 4 .b8 	__local_depot1[28];
	.reg .b64 	%SP;
	.reg .b64 	%SPL;
	.reg .pred 	%p<69>;
	.reg .b32 	%r<112>;
	.reg .b32 	%f<407>;
	.reg .b64 	%rd<82>;
	.reg .b64 	%fd<3>;

	mov.u64 	%SPL, __local_depot1;
	ld.param.u32 	%r21, [_Z11propagationiiiiPfS_S_S_S_i_param_0];
	ld.param.u32 	%r22, [_Z11propagationiiiiPfS_S_S_S_i_param_1];
	ld.param.u32 	%r23, [_Z11propagationiiiiPfS_S_S_S_i_param_2];
	ld.param.u32 	%r24, [_Z11propagationiiiiPfS_S_S_S_i_param_3];
	ld.param.u64 	%rd20, [_Z11propagationiiiiPfS_S_S_S_i_param_4];
	ld.param.u64 	%rd22, [_Z11propagationiiiiPfS_S_S_S_i_param_5];
	ld.param.u64 	%rd23, [_Z11propagationiiiiPfS_S_S_S_i_param_6];
	ld.param.u64 	%rd21, [_Z11propagationiiiiPfS_S_S_S_i_param_7];
	ld.param.u64 	%rd24, [_Z11propagationiiiiPfS_S_S_S_i_param_8];
	ld.param.u32 	%r25, [_Z11propagationiiiiPfS_S_S_S_i_param_9];
	cvta.to.global.u64 	%rd1, %rd22;
	cvta.to.global.u64 	%rd2, %rd24;
	cvta.to.global.u64 	%rd3, %rd23;
	add.u64 	%rd4, %SPL, 0;
	mov.u32 	%r26, %tid.x;
	mov.u32 	%r27, %ctaid.x;
	mov.u32 	%r28, %ntid.x;
	mad.lo.s32 	%r1, %r27, %r28, %r26;
	mov.u32 	%r29, %tid.y;
	mov.u32 	%r30, %ctaid.y;
	mov.u32 	%r31, %ntid.y;
	mad.lo.s32 	%r32, %r30, %r31, %r29;
	mul.lo.s32 	%r3, %r25, 40401;
	setp.gt.s32 	%p1, %r1, 200;
	setp.gt.u32 	%p2, %r32, 200;
	or.pred  	%p3, %p1, %p2;
	@%p3 bra 	$L__BB1_40;
	mul.lo.s32 	%r4, %r32, 201;
	add.s32 	%r5, %r4, %r1;
	add.s32 	%r33, %r32, 1;
	setp.lt.s32 	%p4, %r33, %r21;
	setp.ge.s32 	%p5, %r32, %r22;
	add.s32 	%r34, %r1, 1;
	setp.lt.s32 	%p6, %r34, %r23;
	or.pred  	%p7, %p4, %p6;
	or.pred  	%p8, %p7, %p5;
	setp.ge.s32 	%p9, %r1, %r24;
	or.pred  	%p10, %p8, %p9;
	setp.gt.s32 	%p11, %r25, 23;
	add.s32 	%r35, %r5, %r3;
	add.s32 	%r36, %r35, -201;
	mul.wide.s32 	%rd26, %r36, 4;
	add.s64 	%rd5, %rd2, %rd26;
	cvt.s64.s32 	%rd81, %r5;
	or.pred  	%p12, %p10, %p11;
	@%p12 bra 	$L__BB1_31;
	cvta.to.global.u64 	%rd36, %rd20;
	mul.wide.s32 	%rd37, %r5, 4;
	add.s64 	%rd38, %rd36, %rd37;
	ld.global.f32 	%f1, [%rd38];
	abs.f32 	%f2, %f1;
	setp.eq.f32 	%p13, %f1, 0f3F800000;
	mov.f32 	%f401, 0f3F800000;
	@%p13 bra 	$L__BB1_7;
	setp.num.f32 	%p14, %f2, %f2;
	@%p14 bra 	$L__BB1_5;
	mov.f32 	%f102, 0f40000000;
	add.rn.f32 	%f401, %f1, %f102;
	bra.uni 	$L__BB1_7;
$L__BB1_5:
	setp.lt.f32 	%p15, %f2, 0f00800000;
	mul.f32 	%f47, %f2, 0f4B800000;
	selp.f32 	%f48, %f47, %f2, %p15;
	mov.b32 	%r37, %f48;
	add.s32 	%r38, %r37, -1060439283;
	and.b32  	%r39, %r38, -8388608;
	sub.s32 	%r40, %r37, %r39;
	mov.b32 	%f49, %r40;
	cvt.rn.f32.s32 	%f50, %r39;
	selp.f32 	%f51, 0fC1C00000, 0f00000000, %p15;
	fma.rn.f32 	%f52, %f50, 0f34000000, %f51;
	add.f32 	%f53, %f49, 0fBF800000;
	add.f32 	%f54, %f49, 0f3F800000;
	rcp.approx.ftz.f32 	%f55, %f54;
	add.f32 	%f56, %f53, %f53;
	mul.f32 	%f57, %f56, %f55;
	mul.f32 	%f58, %f57, %f57;
	neg.f32 	%f59, %f57;
	sub.f32 	%f60, %f53, %f57;
	add.f32 	%f61, %f60, %f60;
	fma.rn.f32 	%f62, %f59, %f53, %f61;
	mul.rn.f32 	%f63, %f55, %f62;
	fma.rn.f32 	%f64, %f58, 0f3A2C32E4, 0f3B52E7DB;
	fma.rn.f32 	%f65, %f64, %f58, 0f3C93BB73;
	fma.rn.f32 	%f66, %f65, %f58, 0f3DF6384F;
	mul.rn.f32 	%f67, %f66, %f58;
	fma.rn.f32 	%f68, %f57, 0f3FB8AA3B, %f52;
	mul.f32 	%f69, %f67, 0f40400000;
	sub.f32 	%f70, %f52, %f68;
	fma.rn.f32 	%f71, %f57, 0f3FB8AA3B, %f70;
	fma.rn.f32 	%f72, %f63, 0f3FB8AA3B, %f71;
	fma.rn.f32 	%f73, %f57, 0f32A55E34, %f72;
	fma.rn.f32 	%f74, %f69, %f63, %f73;
	fma.rn.f32 	%f75, %f67, %f57, %f74;
	add.rn.f32 	%f76, %f68, %f75;
	mov.f32 	%f77, 0f40000000;
	mul.rn.f32 	%f78, %f76, %f77;
	cvt.rni.f32.f32 	%f79, %f78;
	sub.f32 	%f80, %f78, %f79;
	neg.f32 	%f81, %f78;
	fma.rn.f32 	%f82, %f76, 0f40000000, %f81;
	neg.f32 	%f83, %f68;
	add.rn.f32 	%f84, %f76, %f83;
	neg.f32 	%f85, %f84;
	add.rn.f32 	%f86, %f75, %f85;
	fma.rn.f32 	%f87, %f86, 0f40000000, %f82;
	add.f32 	%f88, %f80, %f87;
	setp.gt.f32 	%p16, %f79, 0f00000000;
	selp.b32 	%r41, 0, -2097152000, %p16;
	setp.neu.f32 	%p17, %f1, 0f00000000;
	setp.neu.f32 	%p18, %f2, 0f7F800000;
	setp.lt.f32 	%p19, %f78, 0f00000000;
	selp.f32 	%f89, 0f00000000, 0f7F800000, %p19;
	abs.f32 	%f90, %f78;
	setp.gt.f32 	%p20, %f90, 0f43180000;
	cvt.rzi.s32.f32 	%r42, %f79;
	shl.b32 	%r43, %r42, 23;
	sub.s32 	%r44, %r43, %r41;
	mov.b32 	%f91, %r44;
	add.s32 	%r45, %r41, 2130706432;
	mov.b32 	%f92, %r45;
	fma.rn.f32 	%f93, %f88, 0f391FCB8E, 0f3AAF85ED;
	fma.rn.f32 	%f94, %f93, %f88, 0f3C1D9856;
	fma.rn.f32 	%f95, %f94, %f88, 0f3D6357BB;
	fma.rn.f32 	%f96, %f95, %f88, 0f3E75FDEC;
	fma.rn.f32 	%f97, %f96, %f88, 0f3F317218;
	fma.rn.f32 	%f98, %f97, %f88, 0f3F800000;
	mul.f32 	%f99, %f98, %f92;
	mul.f32 	%f100, %f99, %f91;
	selp.f32 	%f401, %f89, %f100, %p20;
	and.pred  	%p21, %p17, %p18;
	@%p21 bra 	$L__BB1_7;
	add.f32 	%f101, %f1, %f1;
	mov.b32 	%r46, %f101;
	and.b32  	%r47, %r46, 2147483647;
	mov.b32 	%f401, %r47;
$L__BB1_7:
	ld.const.f32 	%f7, [dt];
	abs.f32 	%f8, %f7;
	setp.eq.f32 	%p22, %f7, 0f3F800000;
	mov.f32 	%f402, 0f3F800000;
	@%p22 bra 	$L__BB1_12;
	setp.num.f32 	%p23, %f8, %f8;
	@%p23 bra 	$L__BB1_10;
	mov.f32 	%f159, 0f40000000;
	add.rn.f32 	%f402, %f7, %f159;
	bra.uni 	$L__BB1_12;
$L__BB1_10:
	setp.lt.f32 	%p24, %f8, 0f00800000;
	mul.f32 	%f104, %f8, 0f4B800000;
	selp.f32 	%f105, %f104, %f8, %p24;
	mov.b32 	%r48, %f105;
	add.s32 	%r49, %r48, -1060439283;
	and.b32  	%r50, %r49, -8388608;
	sub.s32 	%r51, %r48, %r50;
	mov.b32 	%f106, %r51;
	cvt.rn.f32.s32 	%f107, %r50;
	selp.f32 	%f108, 0fC1C00000, 0f00000000, %p24;
	fma.rn.f32 	%f109, %f107, 0f34000000, %f108;
	add.f32 	%f110, %f106, 0fBF800000;
	add.f32 	%f111, %f106, 0f3F800000;
	rcp.approx.ftz.f32 	%f112, %f111;
	add.f32 	%f113, %f110, %f110;
	mul.f32 	%f114, %f113, %f112;
	mul.f32 	%f115, %f114, %f114;
	neg.f32 	%f116, %f114;
	sub.f32 	%f117, %f110, %f114;
	add.f32 	%f118, %f117, %f117;
	fma.rn.f32 	%f119, %f116, %f110, %f118;
	mul.rn.f32 	%f120, %f112, %f119;
	fma.rn.f32 	%f121, %f115, 0f3A2C32E4, 0f3B52E7DB;
	fma.rn.f32 	%f122, %f121, %f115, 0f3C93BB73;
	fma.rn.f32 	%f123, %f122, %f115, 0f3DF6384F;
	mul.rn.f32 	%f124, %f123, %f115;
	fma.rn.f32 	%f125, %f114, 0f3FB8AA3B, %f109;
	mul.f32 	%f126, %f124, 0f40400000;
	sub.f32 	%f127, %f109, %f125;
	fma.rn.f32 	%f128, %f114, 0f3FB8AA3B, %f127;
	fma.rn.f32 	%f129, %f120, 0f3FB8AA3B, %f128;
	fma.rn.f32 	%f130, %f114, 0f32A55E34, %f129;
	fma.rn.f32 	%f131, %f126, %f120, %f130;
	fma.rn.f32 	%f132, %f124, %f114, %f131;
	add.rn.f32 	%f133, %f125, %f132;
	mov.f32 	%f134, 0f40000000;
	mul.rn.f32 	%f135, %f133, %f134;
	cvt.rni.f32.f32 	%f136, %f135;
	sub.f32 	%f137, %f135, %f136;
	neg.f32 	%f138, %f135;
	fma.rn.f32 	%f139, %f133, 0f40000000, %f138;
	neg.f32 	%f140, %f125;
	add.rn.f32 	%f141, %f133, %f140;
	neg.f32 	%f142, %f141;
	add.rn.f32 	%f143, %f132, %f142;
	fma.rn.f32 	%f144, %f143, 0f40000000, %f139;
	add.f32 	%f145, %f137, %f144;
	setp.gt.f32 	%p25, %f136, 0f00000000;
	selp.b32 	%r52, 0, -2097152000, %p25;
	setp.neu.f32 	%p26, %f7, 0f00000000;
	setp.neu.f32 	%p27, %f8, 0f7F800000;
	setp.lt.f32 	%p28, %f135, 0f00000000;
	selp.f32 	%f146, 0f00000000, 0f7F800000, %p28;
	abs.f32 	%f147, %f135;
	setp.gt.f32 	%p29, %f147, 0f43180000;
	cvt.rzi.s32.f32 	%r53, %f136;
	shl.b32 	%r54, %r53, 23;
	sub.s32 	%r55, %r54, %r52;
	mov.b32 	%f148, %r55;
	add.s32 	%r56, %r52, 2130706432;
	mov.b32 	%f149, %r56;
	fma.rn.f32 	%f150, %f145, 0f391FCB8E, 0f3AAF85ED;
	fma.rn.f32 	%f151, %f150, %f145, 0f3C1D9856;
	fma.rn.f32 	%f152, %f151, %f145, 0f3D6357BB;
	fma.rn.f32 	%f153, %f152, %f145, 0f3E75FDEC;
	fma.rn.f32 	%f154, %f153, %f145, 0f3F317218;
	fma.rn.f32 	%f155, %f154, %f145, 0f3F800000;
	mul.f32 	%f156, %f155, %f149;
	mul.f32 	%f157, %f156, %f148;
	selp.f32 	%f402, %f146, %f157, %p29;
	and.pred  	%p30, %p26, %p27;
	@%p30 bra 	$L__BB1_12;
	add.f32 	%f158, %f7, %f7;
	mov.b32 	%r57, %f158;
	and.b32  	%r58, %r57, 2147483647;
	mov.b32 	%f402, %r58;
$L__BB1_12:
	mul.f32 	%f13, %f401, %f402;
	ld.const.f32 	%f160, [omegac];
	cvt.rn.f32.s32 	%f161, %r25;
	mul.f32 	%f162, %f7, %f161;
	ld.const.f32 	%f163, [tt];
	sub.f32 	%f14, %f162, %f163;
	mul.f32 	%f15, %f160, %f14;
	mul.f32 	%f164, %f15, 0f3F22F983;
	cvt.rni.s32.f32 	%r111, %f164;
	cvt.rn.f32.s32 	%f165, %r111;
	fma.rn.f32 	%f166, %f165, 0fBFC90FDA, %f15;
	fma.rn.f32 	%f167, %f165, 0fB3A22168, %f166;
	fma.rn.f32 	%f403, %f165, 0fA7C234C5, %f167;
	abs.f32 	%f17, %f15;
	setp.ltu.f32 	%p31, %f17, 0f47CE4780;
	@%p31 bra 	$L__BB1_20;
	setp.neu.f32 	%p32, %f17, 0f7F800000;
	@%p32 bra 	$L__BB1_15;
	mov.f32 	%f170, 0f00000000;
	mul.rn.f32 	%f403, %f15, %f170;
	mov.b32 	%r111, 0;
	bra.uni 	$L__BB1_20;
$L__BB1_15:
	mov.b32 	%r7, %f15;
	mov.b64 	%rd80, 0;
	mov.b32 	%r108, 0;
	mov.u64 	%rd78, __cudart_i2opi_f;
	shl.b32 	%r61, %r7, 8;
	or.b32  	%r62, %r61, -2147483648;
	mov.u64 	%rd79, %rd4;
$L__BB1_16:
	.pragma "nounroll";
	ld.global.nc.u32 	%r60, [%rd78];
	mad.wide.u32 	%rd41, %r60, %r62, %rd80;
	shr.u64 	%rd80, %rd41, 32;
	st.local.u32 	[%rd79], %rd41;
	add.s32 	%r108, %r108, 1;
	add.s64 	%rd79, %rd79, 4;
	add.s64 	%rd78, %rd78, 4;
	setp.ne.s32 	%p33, %r108, 6;
	@%p33 bra 	$L__BB1_16;
	shr.u32 	%r63, %r7, 23;
	st.local.u32 	[%rd4+24], %rd80;
	and.b32  	%r10, %r63, 31;
	and.b32  	%r64, %r63, 224;
	add.s32 	%r65, %r64, -128;
	shr.u32 	%r66, %r65, 5;
	mul.wide.u32 	%rd42, %r66, 4;
	sub.s64 	%rd13, %rd4, %rd42;
	ld.local.u32 	%r109, [%rd13+24];
	ld.local.u32 	%r110, [%rd13+20];
	setp.eq.s32 	%p34, %r10, 0;
	@%p34 bra 	$L__BB1_19;
	shf.l.wrap.b32 	%r109, %r110, %r109, %r10;
	ld.local.u32 	%r67, [%rd13+16];
	shf.l.wrap.b32 	%r110, %r67, %r110, %r10;
$L__BB1_19:
	shr.u32 	%r68, %r109, 30;
	shf.l.wrap.b32 	%r69, %r110, %r109, 2;
	shl.b32 	%r70, %r110, 2;
	shr.u32 	%r71, %r69, 31;
	add.s32 	%r72, %r71, %r68;
	neg.s32 	%r73, %r72;
	setp.lt.s32 	%p35, %r7, 0;
	selp.b32 	%r111, %r73, %r72, %p35;
	xor.b32  	%r74, %r69, %r7;
	shr.s32 	%r75, %r69, 31;
	xor.b32  	%r76, %r75, %r69;
	xor.b32  	%r77, %r75, %r70;
	cvt.u64.u32 	%rd43, %r76;
	shl.b64 	%rd44, %rd43, 32;
	cvt.u64.u32 	%rd45, %r77;
	or.b64  	%rd46, %rd44, %rd45;
	cvt.rn.f64.s64 	%fd1, %rd46;
	mul.f64 	%fd2, %fd1, 0d3BF921FB54442D19;
	cvt.rn.f32.f64 	%f168, %fd2;
	neg.f32 	%f169, %f168;
	setp.lt.s32 	%p36, %r74, 0;
	selp.f32 	%f403, %f169, %f168, %p36;
$L__BB1_20:
	add.s32 	%r79, %r111, 1;
	mul.rn.f32 	%f172, %f403, %f403;
	and.b32  	%r80, %r111, 1;
	setp.eq.b32 	%p37, %r80, 1;
	selp.f32 	%f173, %f403, 0f3F800000, %p37;
	fma.rn.f32 	%f174, %f172, %f173, 0f00000000;
	fma.rn.f32 	%f175, %f172, 0f37CBAC00, 0fBAB607ED;
	selp.f32 	%f176, 0fB94D4153, %f175, %p37;
	selp.f32 	%f177, 0f3C0885E4, 0f3D2AAABB, %p37;
	fma.rn.f32 	%f178, %f176, %f172, %f177;
	selp.f32 	%f179, 0fBE2AAAA8, 0fBEFFFFFF, %p37;
	fma.rn.f32 	%f180, %f178, %f172, %f179;
	fma.rn.f32 	%f181, %f180, %f174, %f173;
	and.b32  	%r81, %r79, 2;
	setp.eq.s32 	%p38, %r81, 0;
	mov.f32 	%f182, 0f00000000;
	sub.f32 	%f183, %f182, %f181;
	selp.f32 	%f184, %f181, %f183, %p38;
	mul.f32 	%f21, %f13, %f184;
	abs.f32 	%f22, %f14;
	setp.eq.f32 	%p39, %f14, 0f3F800000;
	mov.f32 	%f404, 0f3F800000;
	@%p39 bra 	$L__BB1_25;
	setp.num.f32 	%p40, %f22, %f22;
	@%p40 bra 	$L__BB1_23;
	mov.f32 	%f240, 0f40000000;
	add.rn.f32 	%f404, %f14, %f240;
	bra.uni 	$L__BB1_25;
$L__BB1_23:
	setp.lt.f32 	%p41, %f22, 0f00800000;
	mul.f32 	%f185, %f22, 0f4B800000;
	selp.f32 	%f186, %f185, %f22, %p41;
	mov.b32 	%r82, %f186;
	add.s32 	%r83, %r82, -1060439283;
	and.b32  	%r84, %r83, -8388608;
	sub.s32 	%r85, %r82, %r84;
	mov.b32 	%f187, %r85;
	cvt.rn.f32.s32 	%f188, %r84;
	selp.f32 	%f189, 0fC1C00000, 0f00000000, %p41;
	fma.rn.f32 	%f190, %f188, 0f34000000, %f189;
	add.f32 	%f191, %f187, 0fBF800000;
	add.f32 	%f192, %f187, 0f3F800000;
	rcp.approx.ftz.f32 	%f193, %f192;
	add.f32 	%f194, %f191, %f191;
	mul.f32 	%f195, %f194, %f193;
	mul.f32 	%f196, %f195, %f195;
	neg.f32 	%f197, %f195;
	sub.f32 	%f198, %f191, %f195;
	add.f32 	%f199, %f198, %f198;
	fma.rn.f32 	%f200, %f197, %f191, %f199;
	mul.rn.f32 	%f201, %f193, %f200;
	fma.rn.f32 	%f202, %f196, 0f3A2C32E4, 0f3B52E7DB;
	fma.rn.f32 	%f203, %f202, %f196, 0f3C93BB73;
	fma.rn.f32 	%f204, %f203, %f196, 0f3DF6384F;
	mul.rn.f32 	%f205, %f204, %f196;
	fma.rn.f32 	%f206, %f195, 0f3FB8AA3B, %f190;
	mul.f32 	%f207, %f205, 0f40400000;
	sub.f32 	%f208, %f190, %f206;
	fma.rn.f32 	%f209, %f195, 0f3FB8AA3B, %f208;
	fma.rn.f32 	%f210, %f201, 0f3FB8AA3B, %f209;
	fma.rn.f32 	%f211, %f195, 0f32A55E34, %f210;
	fma.rn.f32 	%f212, %f207, %f201, %f211;
	fma.rn.f32 	%f213, %f205, %f195, %f212;
	add.rn.f32 	%f214, %f206, %f213;
	mov.f32 	%f215, 0f40000000;
	mul.rn.f32 	%f216, %f214, %f215;
	cvt.rni.f32.f32 	%f217, %f216;
	sub.f32 	%f218, %f216, %f217;
	neg.f32 	%f219, %f216;
	fma.rn.f32 	%f220, %f214, 0f40000000, %f219;
	neg.f32 	%f221, %f206;
	add.rn.f32 	%f222, %f214, %f221;
	neg.f32 	%f223, %f222;
	add.rn.f32 	%f224, %f213, %f223;
	fma.rn.f32 	%f225, %f224, 0f40000000, %f220;
	add.f32 	%f226, %f218, %f225;
	setp.gt.f32 	%p42, %f217, 0f00000000;
	selp.b32 	%r86, 0, -2097152000, %p42;
	setp.neu.f32 	%p43, %f14, 0f00000000;
	setp.neu.f32 	%p44, %f22, 0f7F800000;
	setp.lt.f32 	%p45, %f216, 0f00000000;
	selp.f32 	%f227, 0f00000000, 0f7F800000, %p45;
	abs.f32 	%f228, %f216;
	setp.gt.f32 	%p46, %f228, 0f43180000;
	cvt.rzi.s32.f32 	%r87, %f217;
	shl.b32 	%r88, %r87, 23;
	sub.s32 	%r89, %r88, %r86;
	mov.b32 	%f229, %r89;
	add.s32 	%r90, %r86, 2130706432;
	mov.b32 	%f230, %r90;
	fma.rn.f32 	%f231, %f226, 0f391FCB8E, 0f3AAF85ED;
	fma.rn.f32 	%f232, %f231, %f226, 0f3C1D9856;
	fma.rn.f32 	%f233, %f232, %f226, 0f3D6357BB;
	fma.rn.f32 	%f234, %f233, %f226, 0f3E75FDEC;
	fma.rn.f32 	%f235, %f234, %f226, 0f3F317218;
	fma.rn.f32 	%f236, %f235, %f226, 0f3F800000;
	mul.f32 	%f237, %f236, %f230;
	mul.f32 	%f238, %f237, %f229;
	selp.f32 	%f404, %f227, %f238, %p46;
	and.pred  	%p47, %p43, %p44;
	@%p47 bra 	$L__BB1_25;
	add.f32 	%f239, %f14, %f14;
	mov.b32 	%r91, %f239;
	and.b32  	%r92, %r91, 2147483647;
	mov.b32 	%f404, %r92;
$L__BB1_25:
	ld.const.f32 	%f27, [tao];
	abs.f32 	%f28, %f27;
	setp.eq.f32 	%p48, %f27, 0f3F800000;
	mov.f32 	%f405, 0f3F800000;
	@%p48 bra 	$L__BB1_30;
	setp.num.f32 	%p49, %f28, %f28;
	@%p49 bra 	$L__BB1_28;
	mov.f32 	%f297, 0f40000000;
	add.rn.f32 	%f405, %f27, %f297;
	bra.uni 	$L__BB1_30;
$L__BB1_28:
	setp.lt.f32 	%p50, %f28, 0f00800000;
	mul.f32 	%f242, %f28, 0f4B800000;
	selp.f32 	%f243, %f242, %f28, %p50;
	mov.b32 	%r93, %f243;
	add.s32 	%r94, %r93, -1060439283;
	and.b32  	%r95, %r94, -8388608;
	sub.s32 	%r96, %r93, %r95;
	mov.b32 	%f244, %r96;
	cvt.rn.f32.s32 	%f245, %r95;
	selp.f32 	%f246, 0fC1C00000, 0f00000000, %p50;
	fma.rn.f32 	%f247, %f245, 0f34000000, %f246;
	add.f32 	%f248, %f244, 0fBF800000;
	add.f32 	%f249, %f244, 0f3F800000;
	rcp.approx.ftz.f32 	%f250, %f249;
	add.f32 	%f251, %f248, %f248;
	mul.f32 	%f252, %f251, %f250;
	mul.f32 	%f253, %f252, %f252;
	neg.f32 	%f254, %f252;
	sub.f32 	%f255, %f248, %f252;
	add.f32 	%f256, %f255, %f255;
	fma.rn.f32 	%f257, %f254, %f248, %f256;
	mul.rn.f32 	%f258, %f250, %f257;
	fma.rn.f32 	%f259, %f253, 0f3A2C32E4, 0f3B52E7DB;
	fma.rn.f32 	%f260, %f259, %f253, 0f3C93BB73;
	fma.rn.f32 	%f261, %f260, %f253, 0f3DF6384F;
	mul.rn.f32 	%f262, %f261, %f253;
	fma.rn.f32 	%f263, %f252, 0f3FB8AA3B, %f247;
	mul.f32 	%f264, %f262, 0f40400000;
	sub.f32 	%f265, %f247, %f263;
	fma.rn.f32 	%f266, %f252, 0f3FB8AA3B, %f265;
	fma.rn.f32 	%f267, %f258, 0f3FB8AA3B, %f266;
	fma.rn.f32 	%f268, %f252, 0f32A55E34, %f267;
	fma.rn.f32 	%f269, %f264, %f258, %f268;
	fma.rn.f32 	%f270, %f262, %f252, %f269;
	add.rn.f32 	%f271, %f263, %f270;
	mov.f32 	%f272, 0f40000000;
	mul.rn.f32 	%f273, %f271, %f272;
	cvt.rni.f32.f32 	%f274, %f273;
	sub.f32 	%f275, %f273, %f274;
	neg.f32 	%f276, %f273;
	fma.rn.f32 	%f277, %f271, 0f40000000, %f276;
	neg.f32 	%f278, %f263;
	add.rn.f32 	%f279, %f271, %f278;
	neg.f32 	%f280, %f279;
	add.rn.f32 	%f281, %f270, %f280;
	fma.rn.f32 	%f282, %f281, 0f40000000, %f277;
	add.f32 	%f283, %f275, %f282;
	setp.gt.f32 	%p51, %f274, 0f00000000;
	selp.b32 	%r97, 0, -2097152000, %p51;
	setp.neu.f32 	%p52, %f27, 0f00000000;
	setp.neu.f32 	%p53, %f28, 0f7F800000;
	setp.lt.f32 	%p54, %f273, 0f00000000;
	selp.f32 	%f284, 0f00000000, 0f7F800000, %p54;
	abs.f32 	%f285, %f273;
	setp.gt.f32 	%p55, %f285, 0f43180000;
	cvt.rzi.s32.f32 	%r98, %f274;
	shl.b32 	%r99, %r98, 23;
	sub.s32 	%r100, %r99, %r97;
	mov.b32 	%f286, %r100;
	add.s32 	%r101, %r97, 2130706432;
	mov.b32 	%f287, %r101;
	fma.rn.f32 	%f288, %f283, 0f391FCB8E, 0f3AAF85ED;
	fma.rn.f32 	%f289, %f288, %f283, 0f3C1D9856;
	fma.rn.f32 	%f290, %f289, %f283, 0f3D6357BB;
	fma.rn.f32 	%f291, %f290, %f283, 0f3E75FDEC;
	fma.rn.f32 	%f292, %f291, %f283, 0f3F317218;
	fma.rn.f32 	%f293, %f292, %f283, 0f3F800000;
	mul.f32 	%f294, %f293, %f287;
	mul.f32 	%f295, %f294, %f286;
	selp.f32 	%f405, %f284, %f295, %p55;
	and.pred  	%p56, %p52, %p53;
	@%p56 bra 	$L__BB1_30;
	add.f32 	%f296, %f27, %f27;
	mov.b32 	%r102, %f296;
	and.b32  	%r103, %r102, 2147483647;
	mov.b32 	%f405, %r103;
$L__BB1_30:
	add.f32 	%f298, %f405, %f405;
	neg.f32 	%f299, %f404;
	div.rn.f32 	%f300, %f299, %f298;
	fma.rn.f32 	%f301, %f300, 0f3BBB989D, 0f3F000000;
	cvt.sat.f32.f32 	%f302, %f301;
	mov.f32 	%f303, 0f4B400001;
	mov.f32 	%f304, 0f437C0000;
	fma.rm.f32 	%f305, %f302, %f304, %f303;
	add.f32 	%f306, %f305, 0fCB40007F;
	neg.f32 	%f307, %f306;
	fma.rn.f32 	%f308, %f300, 0f3FB8AA3B, %f307;
	fma.rn.f32 	%f309, %f300, 0f32A57060, %f308;
	mov.b32 	%r104, %f305;
	shl.b32 	%r105, %r104, 23;
	mov.b32 	%f310, %r105;
	ex2.approx.ftz.f32 	%f311, %f309;
	mul.f32 	%f312, %f311, %f310;
	mul.f32 	%f313, %f21, %f312;
	shl.b64 	%rd47, %rd81, 2;
	add.s64 	%rd48, %rd3, %rd47;
	ld.global.f32 	%f314, [%rd48];
	cvt.s64.s32 	%rd49, %r3;
	cvt.u64.u32 	%rd50, %r4;
	cvt.s64.s32 	%rd51, %r1;
	add.s64 	%rd52, %rd51, %rd50;
	add.s64 	%rd53, %rd52, %rd49;
	shl.b64 	%rd54, %rd53, 2;
	add.s64 	%rd55, %rd2, %rd54;
	ld.global.f32 	%f315, [%rd55+4];
	ld.global.f32 	%f316, [%rd55+-4];
	add.f32 	%f317, %f315, %f316;
	ld.global.f32 	%f318, [%rd5];
	add.f32 	%f319, %f317, %f318;
	ld.global.f32 	%f320, [%rd55+804];
	add.f32 	%f321, %f319, %f320;
	fma.rn.f32 	%f406, %f314, %f321, %f313;
	bra.uni 	$L__BB1_32;
$L__BB1_31:
	mul.wide.s32 	%rd27, %r5, 4;
	add.s64 	%rd28, %rd3, %rd27;
	ld.global.f32 	%f38, [%rd28];
	cvt.s64.s32 	%rd29, %r3;
	cvt.u64.u32 	%rd30, %r4;
	cvt.s64.s32 	%rd31, %r1;
	add.s64 	%rd32, %rd31, %rd30;
	add.s64 	%rd33, %rd32, %rd29;
	shl.b64 	%rd34, %rd33, 2;
	add.s64 	%rd35, %rd2, %rd34;
	ld.global.f32 	%f39, [%rd35+4];
	ld.global.f32 	%f40, [%rd35+-4];
	add.f32 	%f41, %f39, %f40;
	ld.global.f32 	%f42, [%rd5];
	add.f32 	%f43, %f41, %f42;
	ld.global.f32 	%f44, [%rd35+804];
	add.f32 	%f45, %f43, %f44;
	mul.f32 	%f406, %f38, %f45;
$L__BB1_32:
	cvta.to.global.u64 	%rd56, %rd21;
	shl.b64 	%rd57, %rd81, 2;
	add.s64 	%rd58, %rd56, %rd57;
	ld.global.f32 	%f322, [%rd58];
	ld.global.f32 	%f36, [%rd5+804];
	fma.rn.f32 	%f323, %f322, %f36, %f406;
	ld.global.f32 	%f37, [%rd5+-160800];
	sub.f32 	%f324, %f323, %f37;
	st.global.f32 	[%rd5+162408], %f324;
	setp.ne.s32 	%p57, %r1, 0;
	add.s32 	%r19, %r32, -1;
	setp.gt.u32 	%p58, %r19, 198;
	cvt.s64.s32 	%rd16, %r3;
	cvt.s64.s32 	%rd59, %r5;
	add.s64 	%rd60, %rd59, %rd16;
	shl.b64 	%rd61, %rd60, 2;
	add.s64 	%rd17, %rd2, %rd61;
	or.pred  	%p59, %p57, %p58;
	@%p59 bra 	$L__BB1_34;
	mul.wide.u32 	%rd62, %r5, 4;
	add.s64 	%rd63, %rd1, %rd62;
	ld.global.f32 	%f325, [%rd63];
	add.f32 	%f326, %f325, %f325;
	mov.f32 	%f327, 0f40000000;
	sub.f32 	%f328, %f327, %f326;
	add.s64 	%rd64, %rd3, %rd62;
	ld.global.f32 	%f329, [%rd64];
	sub.f32 	%f330, %f328, %f329;
	add.f32 	%f331, %f325, 0f3F800000;
	mul.f32 	%f332, %f326, %f331;
	ld.global.f32 	%f333, [%rd17+4];
	mul.f32 	%f334, %f333, %f332;
	fma.rn.f32 	%f335, %f36, %f330, %f334;
	ld.global.f32 	%f336, [%rd17+8];
	mul.f32 	%f337, %f329, %f336;
	sub.f32 	%f338, %f335, %f337;
	add.f32 	%f339, %f326, 0fBF800000;
	fma.rn.f32 	%f340, %f37, %f339, %f338;
	ld.global.f32 	%f341, [%rd5+-160796];
	mul.f32 	%f342, %f326, %f341;
	sub.f32 	%f343, %f340, %f342;
	st.global.f32 	[%rd5+162408], %f343;
$L__BB1_34:
	setp.gt.u32 	%p60, %r19, 198;
	setp.ne.s32 	%p61, %r1, 200;
	or.pred  	%p62, %p61, %p60;
	@%p62 bra 	$L__BB1_36;
	mul.wide.u32 	%rd65, %r5, 4;
	add.s64 	%rd66, %rd1, %rd65;
	ld.global.f32 	%f344, [%rd66];
	add.f32 	%f345, %f344, %f344;
	mov.f32 	%f346, 0f40000000;
	sub.f32 	%f347, %f346, %f345;
	add.s64 	%rd67, %rd3, %rd65;
	ld.global.f32 	%f348, [%rd67];
	sub.f32 	%f349, %f347, %f348;
	add.f32 	%f350, %f344, 0f3F800000;
	mul.f32 	%f351, %f345, %f350;
	ld.global.f32 	%f352, [%rd17+-4];
	mul.f32 	%f353, %f352, %f351;
	fma.rn.f32 	%f354, %f36, %f349, %f353;
	ld.global.f32 	%f355, [%rd17+-8];
	mul.f32 	%f356, %f348, %f355;
	sub.f32 	%f357, %f354, %f356;
	add.f32 	%f358, %f345, 0fBF800000;
	fma.rn.f32 	%f359, %f37, %f358, %f357;
	ld.global.f32 	%f360, [%rd5+-160804];
	mul.f32 	%f361, %f345, %f360;
	sub.f32 	%f362, %f359, %f361;
	st.global.f32 	[%rd5+162408], %f362;
$L__BB1_36:
	setp.ne.s32 	%p63, %r32, 0;
	add.s32 	%r20, %r1, -1;
	setp.gt.u32 	%p64, %r20, 198;
	cvt.s64.s32 	%rd68, %r1;
	add.s64 	%rd69, %rd68, %rd16;
	shl.b64 	%rd70, %rd69, 2;
	add.s64 	%rd18, %rd2, %rd70;
	add.s32 	%r106, %r1, %r3;
	add.s32 	%r107, %r106, -40200;
	mul.wide.s32 	%rd71, %r107, 4;
	add.s64 	%rd19, %rd2, %rd71;
	or.pred  	%p65, %p63, %p64;
	@%p65 bra 	$L__BB1_38;
	mul.wide.u32 	%rd72, %r5, 4;
	add.s64 	%rd73, %rd1, %rd72;
	ld.global.f32 	%f363, [%rd73];
	add.f32 	%f364, %f363, %f363;
	mov.f32 	%f365, 0f40000000;
	sub.f32 	%f366, %f365, %f364;
	add.s64 	%rd74, %rd3, %rd72;
	ld.global.f32 	%f367, [%rd74];
	sub.f32 	%f368, %f366, %f367;
	add.f32 	%f369, %f363, 0f3F800000;
	mul.f32 	%f370, %f364, %f369;
	ld.global.f32 	%f371, [%rd18+804];
	mul.f32 	%f372, %f371, %f370;
	fma.rn.f32 	%f373, %f36, %f368, %f372;
	ld.global.f32 	%f374, [%rd18+1608];
	mul.f32 	%f375, %f367, %f374;
	sub.f32 	%f376, %f373, %f375;
	add.f32 	%f377, %f364, 0fBF800000;
	fma.rn.f32 	%f378, %f37, %f377, %f376;
	ld.global.f32 	%f379, [%rd19];
	mul.f32 	%f380, %f364, %f379;
	sub.f32 	%f381, %f378, %f380;
	st.global.f32 	[%rd5+162408], %f381;
$L__BB1_38:
	setp.gt.u32 	%p66, %r20, 198;
	setp.ne.s32 	%p67, %r32, 200;
	or.pred  	%p68, %p67, %p66;
	@%p68 bra 	$L__BB1_40;
	mul.wide.u32 	%rd75, %r5, 4;
	add.s64 	%rd76, %rd1, %rd75;
	ld.global.f32 	%f382, [%rd76];
	add.f32 	%f383, %f382, %f382;
	mov.f32 	%f384, 0f40000000;
	sub.f32 	%f385, %f384, %f383;
	add.s64 	%rd77, %rd3, %rd75;
	ld.global.f32 	%f386, [%rd77];
	sub.f32 	%f387, %f385, %f386;
	add.f32 	%f388, %f382, 0f3F800000;
	mul.f32 	%f389, %f383, %f388;
	ld.global.f32 	%f390, [%rd18+159996];
	mul.f32 	%f391, %f390, %f389;
	fma.rn.f32 	%f392, %f36, %f387, %f391;
	ld.global.f32 	%f393, [%rd18+159192];
	mul.f32 	%f394, %f386, %f393;
	sub.f32 	%f395, %f392, %f394;
	add.f32 	%f396, %f383, 0fBF800000;
	fma.rn.f32 	%f397, %f37, %f396, %f395;
	ld.global.f32 	%f398, [%rd19+159192];
	mul.f32 	%f399, %f383, %f398;
	sub.f32 	%f400, %f397, %f399;
	st.global.f32 	[%rd5+162408], %f400;
$L__BB1_40:
	ret;

}
	// .globl	_Z22propagation_at_cornersPf
.visible .entry _Z22propagation_at_cornersPf(
	.param .u64 .ptr .align 1 _Z22propagation_at_cornersPf_param_0
)
{
	.reg .b32 	%r<3>;
	.reg .b32 	%f<17>;
	.reg .b64 	%rd<7>;

	ld.param.u64 	%rd1, [_Z22propagation_at_cornersPf_param_0];
	cvta.to.global.u64 	%rd2, %rd1;
	mov.u32 	%r1, %tid.x;
	mul.lo.s32 	%r2, %r1, 40401;
	mul.wide.u32 	%rd3, %r1, 4;
	add.s64 	%rd4, %rd2, %rd3;
	ld.global.f32 	%f1, [%rd4+804];
	ld.global.f32 	%f2, [%rd4+4];
	add.f32 	%f3, %f1, %f2;
	mul.f32 	%f4, %f3, 0f3F000000;
	mul.wide.u32 	%rd5, %r2, 4;
	add.s64 	%rd6, %rd2, %rd5;
	st.global.f32 	[%rd6], %f4;
	ld.global.f32 	%f5, [%rd6+796];
	ld.global.f32 	%f6, [%rd6+1604];
	add.f32 	%f7, %f5, %f6;
	mul.f32 	%f8, %f7, 0f3F000000;
	st.global.f32 	[%rd6+800], %f8;
	ld.global.f32 	%f9, [%rd6+159996];
	ld.global.f32 	%f10, [%rd6+160804];
	add.f32 	%f11, %f9, %f10;
	mul.f32 	%f12, %f11, 0f3F000000;
	st.global.f32 	[%rd6+160800], %f12;
	ld.global.f32 	%f13, [%rd6+161596];
	ld.global.f32 	%f14, [%rd6+160796];
	add.f32 	%f15, %f13, %f14;
	mul.f32 	%f16, %f15, 0f3F000000;
	st.global.f32 	[%rd6+161600], %f16;
	ret;

}
	// .globl	_Z14initial_signalPfS_S_S_S_i
.visible .entry _Z14initial_signalPfS_S_S_S_i(
	.param .u64 .ptr .align 1 _Z14initial_signalPfS_S_S_S_i_param_0,
	.param .u64 .ptr .align 1 _Z14initial_signalPfS_S_S_S_i_param_1,
	.param .u64 .ptr .align 1 _Z14initial_signalPfS_S_S_S_i_param_2,
	.param .u64 .ptr .align 1 _Z14initial_signalPfS_S_S_S_i_param_3,
	.param .u64 .ptr .align 1 _Z14initial_signalPfS_S_S_S_i_param_4,
	.param .u32 _Z14initial_signalPfS_S_S_S_i_param_5
)
{
	.reg .b32 	%r<9>;
	.reg .b32 	%f<5>;
	.reg .b64 	%rd<29>;

	ld.param.u64 	%rd1, [_Z14initial_signalPfS_S_S_S_i_param_0];
	ld.param.u64 	%rd2, [_Z14initial_signalPfS_S_S_S_i_param_1];
	ld.param.u64 	%rd3, [_Z14initial_signalPfS_S_S_S_i_param_2];
	ld.param.u64 	%rd4, [_Z14initial_signalPfS_S_S_S_i_param_3];
	ld.param.u64 	%rd5, [_Z14initial_signalPfS_S_S_S_i_param_4];
	ld.param.u32 	%r1, [_Z14initial_signalPfS_S_S_S_i_param_5];
	cvta.to.global.u64 	%rd6, %rd5;
	cvta.to.global.u64 	%rd7, %rd3;
	cvta.to.global.u64 	%rd8, %rd4;
	cvta.to.global.u64 	%rd9, %rd2;
	cvta.to.global.u64 	%rd10, %rd1;
	mov.u32 	%r2, %tid.x;
	mov.u32 	%r3, %ctaid.x;
	add.s32 	%r4, %r3, 2;
	mul.lo.s32 	%r5, %r4, 40401;
	mul.lo.s32 	%r6, %r4, 201;
	mul.lo.s32 	%r7, %r1, 80601;
	cvt.s64.s32 	%rd11, %r5;
	cvt.u64.u32 	%rd12, %r2;
	add.s64 	%rd13, %rd12, %rd11;
	shl.b64 	%rd14, %rd13, 2;
	add.s64 	%rd15, %rd10, %rd14;
	ld.global.f32 	%f1, [%rd15+144804];
	cvt.s64.s32 	%rd16, %r7;
	cvt.s64.s32 	%rd17, %r6;
	add.s64 	%rd18, %rd17, %rd12;
	add.s64 	%rd19, %rd18, %rd16;
	shl.b64 	%rd20, %rd19, 2;
	add.s64 	%rd21, %rd9, %rd20;
	st.global.f32 	[%rd21+84], %f1;
	ld.global.f32 	%f2, [%rd15+16164];
	add.s64 	%rd22, %rd8, %rd20;
	st.global.f32 	[%rd22+84], %f2;
	mad.lo.s32 	%r8, %r2, 201, 4221;
	cvt.u64.u32 	%rd23, %r8;
	add.s64 	%rd24, %rd23, %rd11;
	shl.b64 	%rd25, %rd24, 2;
	add.s64 	%rd26, %rd10, %rd25;
	ld.global.f32 	%f3, [%rd26+720];
	add.s64 	%rd27, %rd7, %rd20;
	st.global.f32 	[%rd27+84], %f3;
	ld.global.f32 	%f4, [%rd26+80];
	add.s64 	%rd28, %rd6, %rd20;
	st.global.f32 	[%rd28+84], %f4;
	ret;

}
	// .globl	_Z17difference_signalPfS_S_S_S_S_S_S_S_i
.visible .entry _Z17difference_signalPfS_S_S_S_S_S_S_S_i(
	.param .u64 .ptr .align 1 _Z17difference_signalPfS_S_S_S_S_S_S_S_i_param_0,
	.param .u64 .ptr .align 1 _Z17difference_signalPfS_S_S_S_S_S_S_S_i_param_1,
	.param .u64 .ptr .align 1 _Z17difference_signalPfS_S_S_S_S_S_S_S_i_param_2,
	.param .u64 .ptr .align 1 _Z17difference_signalPfS_S_S_S_S_S_S_S_i_param_3,
	.param .u64 .ptr .align 1 _Z17difference_signalPfS_S_S_S_S_S_S_S_i_param_4,
	.param .u64 .ptr .align 1 _Z17difference_signalPfS_S_S_S_S_S_S_S_i_param_5,
	.param .u64 .ptr .align 1 _Z17difference_signalPfS_S_S_S_S_S_S_S_i_param_6,
	.param .u64 .ptr .align 1 _Z17difference_signalPfS_S_S_S_S_S_S_S_i_param_7,
	.param .u64 .ptr .align 1 _Z17difference_signalPfS_S_S_S_S_S_S_S_i_param_8,
	.param .u32 _Z17difference_signalPfS_S_S_S_S_S_S_S_i_param_9
)
{
	.reg .b32 	%r<9>;
	.reg .b32 	%f<13>;
	.reg .b64 	%rd<42>;

	ld.param.u64 	%rd1, [_Z17difference_signalPfS_S_S_S_S_S_S_S_i_param_0];
	ld.param.u64 	%rd2, [_Z17difference_signalPfS_S_S_S_S_S_S_S_i_param_1];
	ld.param.u64 	%rd3, [_Z17difference_signalPfS_S_S_S_S_S_S_S_i_param_2];
	ld.param.u64 	%rd4, [_Z17difference_signalPfS_S_S_S_S_S_S_S_i_param_3];
	ld.param.u64 	%rd5, [_Z17difference_signalPfS_S_S_S_S_S_S_S_i_param_4];
	ld.param.u64 	%rd6, [_Z17difference_signalPfS_S_S_S_S_S_S_S_i_param_5];
	ld.param.u64 	%rd7, [_Z17difference_signalPfS_S_S_S_S_S_S_S_i_param_6];
	ld.param.u64 	%rd8, [_Z17difference_signalPfS_S_S_S_S_S_S_S_i_param_7];
	ld.param.u64 	%rd9, [_Z17difference_signalPfS_S_S_S_S_S_S_S_i_param_8];
	ld.param.u32 	%r1, [_Z17difference_signalPfS_S_S_S_S_S_S_S_i_param_9];
	cvta.to.global.u64 	%rd10, %rd9;
	cvta.to.global.u64 	%rd11, %rd5;
	cvta.to.global.u64 	%rd12, %rd7;
	cvta.to.global.u64 	%rd13, %rd3;
	cvta.to.global.u64 	%rd14, %rd8;
	cvta.to.global.u64 	%rd15, %rd4;
	cvta.to.global.u64 	%rd16, %rd6;
	cvta.to.global.u64 	%rd17, %rd1;
	cvta.to.global.u64 	%rd18, %rd2;
	mov.u32 	%r2, %tid.x;
	mov.u32 	%r3, %ctaid.x;
	add.s32 	%r4, %r3, 2;
	mul.lo.s32 	%r5, %r4, 40401;
	mul.lo.s32 	%r6, %r4, 201;
	mul.lo.s32 	%r7, %r1, 80601;
	cvt.s64.s32 	%rd19, %r7;
	cvt.s64.s32 	%rd20, %r6;
	cvt.u64.u32 	%rd21, %r2;
	add.s64 	%rd22, %rd20, %rd21;
	add.s64 	%rd23, %rd22, %rd19;
	shl.b64 	%rd24, %rd23, 2;
	add.s64 	%rd25, %rd18, %rd24;
	ld.global.f32 	%f1, [%rd25+84];
	cvt.s64.s32 	%rd26, %r5;
	add.s64 	%rd27, %rd21, %rd26;
	shl.b64 	%rd28, %rd27, 2;
	add.s64 	%rd29, %rd17, %rd28;
	ld.global.f32 	%f2, [%rd29+144804];
	sub.f32 	%f3, %f1, %f2;
	shl.b64 	%rd30, %rd22, 2;
	add.s64 	%rd31, %rd16, %rd30;
	st.global.f32 	[%rd31+84], %f3;
	add.s64 	%rd32, %rd15, %rd24;
	ld.global.f32 	%f4, [%rd32+84];
	ld.global.f32 	%f5, [%rd29+16164];
	sub.f32 	%f6, %f4, %f5;
	add.s64 	%rd33, %rd14, %rd30;
	st.global.f32 	[%rd33+84], %f6;
	add.s64 	%rd34, %rd13, %rd24;
	ld.global.f32 	%f7, [%rd34+84];
	mad.lo.s32 	%r8, %r2, 201, 4221;
	cvt.u64.u32 	%rd35, %r8;
	add.s64 	%rd36, %rd35, %rd26;
	shl.b64 	%rd37, %rd36, 2;
	add.s64 	%rd38, %rd17, %rd37;
	ld.global.f32 	%f8, [%rd38+720];
	sub.f32 	%f9, %f7, %f8;
	add.s64 	%rd39, %rd12, %rd30;
	st.global.f32 	[%rd39+84], %f9;
	add.s64 	%rd40, %rd11, %rd24;
	ld.global.f32 	%f10, [%rd40+84];
	ld.global.f32 	%f11, [%rd38+80];
	sub.f32 	%f12, %f10, %f11;
	add.s64 	%rd41, %rd10, %rd30;
	st.global.f32 	[%rd41+84], %f12;
	ret;

}
	// .globl	_Z16backpropagation1PfS_i
.visible .entry _Z16backpropagation1PfS_i(
	.param .u64 .ptr .align 1 _Z16backpropagation1PfS_i_param_0,
	.param .u64 .ptr .align 1 _Z16backpropagation1PfS_i_param_1,
	.param .u32 _Z16backpropagation1PfS_i_param_2
)
{
	.reg .pred 	%p<5>;
	.reg .b32 	%r<24>;
	.reg .b32 	%f<70>;
	.reg .b64 	%rd<18>;

	ld.param.u64 	%rd1, [_Z16backpropagation1PfS_i_param_0];
	ld.param.u64 	%rd2, [_Z16backpropagation1PfS_i_param_1];
	ld.param.u32 	%r3, [_Z16backpropagation1PfS_i_param_2];
	mov.u32 	%r4, %tid.x;
	mov.u32 	%r5, %ctaid.x;
	mov.u32 	%r6, %ntid.x;
	mad.lo.s32 	%r1, %r5, %r6, %r4;
	mov.u32 	%r7, %tid.y;
	mov.u32 	%r8, %ctaid.y;
	mov.u32 	%r9, %ntid.y;
	mad.lo.s32 	%r10, %r8, %r9, %r7;
	add.s32 	%r11, %r1, -1;
	add.s32 	%r12, %r10, -1;
	max.u32 	%r13, %r11, %r12;
	setp.gt.u32 	%p1, %r13, 198;
	@%p1 bra 	$L__BB5_2;
	cvta.to.global.u64 	%rd3, %rd2;
	cvta.to.global.u64 	%rd4, %rd1;
	mad.lo.s32 	%r14, %r3, 40401, 40401;
	mad.lo.s32 	%r15, %r10, 201, %r1;
	add.s32 	%r16, %r15, -201;
	add.s32 	%r17, %r15, -1;
	mov.f32 	%f1, 0fB314C000;
	mov.f32 	%f2, 0f3F13C51F;
	mul.rn.f32 	%f3, %f2, %f1;
	mov.f32 	%f4, 0f3DC36D39;
	mov.f32 	%f5, 0f3DF9CE2F;
	mul.rn.f32 	%f6, %f5, %f4;
	fma.rn.f32 	%f7, %f3, 0f3FB8AA3B, 0fB190FEC8;
	fma.rn.f32 	%f8, 0fBE9E28FB, 0f32A55E34, %f7;
	mul.f32 	%f9, %f6, 0f40400000;
	fma.rn.f32 	%f10, %f9, %f3, %f8;
	fma.rn.f32 	%f11, %f6, 0fBE9E28FB, %f10;
	mov.f32 	%f12, 0f4128DE96;
	add.rn.f32 	%f13, %f12, %f11;
	mov.f32 	%f14, 0fC128DE96;
	add.rn.f32 	%f15, %f13, %f14;
	neg.f32 	%f16, %f15;
	add.rn.f32 	%f17, %f11, %f16;
	mov.f32 	%f18, 0f40000000;
	mul.rn.f32 	%f19, %f13, %f18;
	neg.f32 	%f20, %f19;
	fma.rn.f32 	%f21, %f13, 0f40000000, %f20;
	fma.rn.f32 	%f22, %f17, 0f40000000, %f21;
	cvt.rni.f32.f32 	%f23, %f19;
	sub.f32 	%f24, %f19, %f23;
	add.f32 	%f25, %f24, %f22;
	fma.rn.f32 	%f26, %f25, 0f391FCB8E, 0f3AAF85ED;
	fma.rn.f32 	%f27, %f26, %f25, 0f3C1D9856;
	fma.rn.f32 	%f28, %f27, %f25, 0f3D6357BB;
	fma.rn.f32 	%f29, %f28, %f25, 0f3E75FDEC;
	fma.rn.f32 	%f30, %f29, %f25, 0f3F317218;
	fma.rn.f32 	%f31, %f30, %f25, 0f3F800000;
	cvt.rzi.s32.f32 	%r18, %f23;
	setp.gt.f32 	%p2, %f23, 0f00000000;
	selp.b32 	%r19, 0, -2097152000, %p2;
	add.s32 	%r20, %r19, 2130706432;
	mov.b32 	%f32, %r20;
	mul.f32 	%f33, %f31, %f32;
	shl.b32 	%r21, %r18, 23;
	sub.s32 	%r22, %r21, %r19;
	mov.b32 	%f34, %r22;
	mul.f32 	%f35, %f33, %f34;
	abs.f32 	%f36, %f19;
	setp.gt.f32 	%p3, %f36, 0f43180000;
	setp.lt.f32 	%p4, %f19, 0f00000000;
	selp.f32 	%f37, 0f00000000, 0f7F800000, %p4;
	selp.f32 	%f38, %f37, %f35, %p3;
	ld.const.f32 	%f39, [dt];
	mul.f32 	%f40, %f39, %f39;
	mul.f32 	%f41, %f38, %f40;
	mul.wide.u32 	%rd5, %r16, 4;
	add.s64 	%rd6, %rd3, %rd5;
	ld.global.f32 	%f42, [%rd6];
	add.f32 	%f43, %f42, 0f3F800000;
	cvt.s64.s32 	%rd7, %r14;
	cvt.u64.u32 	%rd8, %r15;
	add.s64 	%rd9, %rd7, %rd8;
	shl.b64 	%rd10, %rd9, 2;
	add.s64 	%rd11, %rd4, %rd10;
	ld.global.f32 	%f44, [%rd11+-804];
	mul.wide.u32 	%rd12, %r15, 4;
	add.s64 	%rd13, %rd3, %rd12;
	ld.global.f32 	%f45, [%rd13+804];
	add.f32 	%f46, %f45, 0f3F800000;
	ld.global.f32 	%f47, [%rd11+804];
	mul.f32 	%f48, %f46, %f47;
	fma.rn.f32 	%f49, %f43, %f44, %f48;
	mul.wide.u32 	%rd14, %r17, 4;
	add.s64 	%rd15, %rd3, %rd14;
	ld.global.f32 	%f50, [%rd15];
	add.f32 	%f51, %f50, 0f3F800000;
	add.s32 	%r23, %r14, %r17;
	mul.wide.s32 	%rd16, %r23, 4;
	add.s64 	%rd17, %rd4, %rd16;
	ld.global.f32 	%f52, [%rd17];
	fma.rn.f32 	%f53, %f51, %f52, %f49;
	ld.global.f32 	%f54, [%rd13+4];
	add.f32 	%f55, %f54, 0f3F800000;
	ld.global.f32 	%f56, [%rd11+4];
	fma.rn.f32 	%f57, %f55, %f56, %f53;
	ld.global.f32 	%f58, [%rd13];
	add.f32 	%f59, %f58, 0f3F800000;
	mul.f32 	%f60, %f59, 0fC0800000;
	ld.global.f32 	%f61, [%rd17+4];
	fma.rn.f32 	%f62, %f61, %f60, %f57;
	mul.f32 	%f63, %f41, %f62;
	ld.const.f32 	%f64, [h];
	mul.f32 	%f65, %f64, %f64;
	div.rn.f32 	%f66, %f63, %f65;
	fma.rn.f32 	%f67, %f61, 0f40000000, %f66;
	ld.global.f32 	%f68, [%rd17+161608];
	sub.f32 	%f69, %f67, %f68;
	st.global.f32 	[%rd17+-161600], %f69;
$L__BB5_2:
	ret;

}
	// .globl	_Z16backpropagation2PfS_S_S_S_i
.visible .entry _Z16backpropagation2PfS_S_S_S_i(
	.param .u64 .ptr .align 1 _Z16backpropagation2PfS_S_S_S_i_param_0,
	.param .u64 .ptr .align 1 _Z16backpropagation2PfS_S_S_S_i_param_1,
	.param .u64 .ptr .align 1 _Z16backpropagation2PfS_S_S_S_i_param_2,
	.param .u64 .ptr .align 1 _Z16backpropagation2PfS_S_S_S_i_param_3,
	.param .u64 .ptr .align 1 _Z16backpropagation2PfS_S_S_S_i_param_4,
	.param .u32 _Z16backpropagation2PfS_S_S_S_i_param_5
)
{
	.reg .pred 	%p<4>;
	.reg .b32 	%r<11>;
	.reg .b32 	%f<38>;
	.reg .b64 	%rd<35>;

	ld.param.u64 	%rd8, [_Z16backpropagation2PfS_S_S_S_i_param_0];
	ld.param.u64 	%rd4, [_Z16backpropagation2PfS_S_S_S_i_param_1];
	ld.param.u64 	%rd5, [_Z16backpropagation2PfS_S_S_S_i_param_2];
	ld.param.u64 	%rd6, [_Z16backpropagation2PfS_S_S_S_i_param_3];
	ld.param.u64 	%rd7, [_Z16backpropagation2PfS_S_S_S_i_param_4];
	ld.param.u32 	%r3, [_Z16backpropagation2PfS_S_S_S_i_param_5];
	cvta.to.global.u64 	%rd1, %rd8;
	mov.u32 	%r1, %tid.x;
	mul.lo.s32 	%r4, %r3, 40401;
	mad.lo.s32 	%r2, %r3, 201, %r1;
	add.s32 	%r5, %r1, -21;
	setp.gt.u32 	%p1, %r5, 158;
	cvt.s64.s32 	%rd2, %r4;
	cvt.u64.u32 	%rd9, %r1;
	add.s64 	%rd10, %rd9, %rd2;
	shl.b64 	%rd11, %rd10, 2;
	add.s64 	%rd3, %rd1, %rd11;
	@%p1 bra 	$L__BB6_2;
	cvta.to.global.u64 	%rd12, %rd4;
	cvta.to.global.u64 	%rd13, %rd6;
	cvta.to.global.u64 	%rd14, %rd5;
	cvta.to.global.u64 	%rd15, %rd7;
	ld.global.f32 	%f1, [%rd3+143916];
	mul.wide.s32 	%rd16, %r2, 4;
	add.s64 	%rd17, %rd12, %rd16;
	ld.global.f32 	%f2, [%rd17];
	ld.const.f32 	%f3, [h];
	mul.f32 	%f4, %f2, %f3;
	fma.rn.f32 	%f5, %f4, 0f447A0000, %f1;
	st.global.f32 	[%rd3+144720], %f5;
	ld.global.f32 	%f6, [%rd3+16884];
	add.s64 	%rd18, %rd13, %rd16;
	ld.global.f32 	%f7, [%rd18];
	mul.f32 	%f8, %f7, %f3;
	fma.rn.f32 	%f9, %f8, 0f447A0000, %f6;
	st.global.f32 	[%rd3+16080], %f9;
	mul.lo.s32 	%r6, %r1, 201;
	cvt.u64.u32 	%rd19, %r6;
	add.s64 	%rd20, %rd19, %rd2;
	shl.b64 	%rd21, %rd20, 2;
	add.s64 	%rd22, %rd1, %rd21;
	ld.global.f32 	%f10, [%rd22+716];
	add.s64 	%rd23, %rd14, %rd16;
	ld.global.f32 	%f11, [%rd23];
	mul.f32 	%f12, %f11, %f3;
	fma.rn.f32 	%f13, %f12, 0f447A0000, %f10;
	st.global.f32 	[%rd22+720], %f13;
	ld.global.f32 	%f14, [%rd22+84];
	add.s64 	%rd24, %rd15, %rd16;
	ld.global.f32 	%f15, [%rd24];
	mul.f32 	%f16, %f15, %f3;
	fma.rn.f32 	%f17, %f16, 0f447A0000, %f14;
	st.global.f32 	[%rd22+80], %f17;
$L__BB6_2:
	add.s32 	%r7, %r1, -1;
	setp.gt.u32 	%p2, %r7, 198;
	@%p2 bra 	$L__BB6_4;
	ld.global.f32 	%f34, [%rd3+804];
	mad.lo.s32 	%r8, %r3, 40200, %r2;
	mul.wide.s32 	%rd27, %r8, 4;
	add.s64 	%rd28, %rd1, %rd27;
	st.global.f32 	[%rd28], %f34;
	ld.global.f32 	%f35, [%rd28+159996];
	st.global.f32 	[%rd28+160800], %f35;
	mul.lo.s32 	%r9, %r1, 201;
	cvt.u64.u32 	%rd29, %r9;
	add.s64 	%rd30, %rd29, %rd2;
	shl.b64 	%rd31, %rd30, 2;
	add.s64 	%rd32, %rd1, %rd31;
	ld.global.f32 	%f36, [%rd32+4];
	mad.lo.s32 	%r10, %r1, 200, %r8;
	mul.wide.s32 	%rd33, %r10, 4;
	add.s64 	%rd34, %rd1, %rd33;
	st.global.f32 	[%rd34], %f36;
	ld.global.f32 	%f37, [%rd34+796];
	st.global.f32 	[%rd34+800], %f37;
	bra.uni 	$L__BB6_6;
$L__BB6_4:
	setp.ne.s32 	%p3, %r1, 0;
	@%p3 bra 	$L__BB6_6;
	shl.b64 	%rd25, %rd2, 2;
	add.s64 	%rd26, %rd1, %rd25;
	ld.global.f32 	%f18, [%rd26+4];
	ld.global.f32 	%f19, [%rd26+804];
	add.f32 	%f20, %f18, %f19;
	mul.f32 	%f21, %f20, 0f3F000000;
	st.global.f32 	[%rd26], %f21;
	ld.global.f32 	%f22, [%rd26+796];
	ld.global.f32 	%f23, [%rd26+1604];
	add.f32 	%f24, %f22, %f23;
	mul.f32 	%f25, %f24, 0f3F000000;
	st.global.f32 	[%rd26+800], %f25;
	ld.global.f32 	%f26, [%rd26+160804];
	ld.global.f32 	%f27, [%rd26+159996];
	add.f32 	%f28, %f26, %f27;
	mul.f32 	%f29, %f28, 0f3F000000;
	st.global.f32 	[%rd26+160800], %f29;
	ld.global.f32 	%f30, [%rd26+161596];
	ld.global.f32 	%f31, [%rd26+160796];
	add.f32 	%f32, %f30, %f31;
	mul.f32 	%f33, %f32, 0f3F000000;
	st.global.f32 	[%rd26+161600], %f33;
$L__BB6_6:
	ret;

}
	// .globl	_Z8laplace1PfS_i
.visible .entry _Z8laplace1PfS_i(
	.param .u64 .ptr .align 1 _Z8laplace1PfS_i_param_0,
	.param .u64 .ptr .align 1 _Z8laplace1PfS_i_param_1,
	.param .u32 _Z8laplace1PfS_i_param_2
)
{
	.reg .pred 	%p<2>;
	.reg .b32 	%r<18>;
	.reg .b32 	%f<13>;
	.reg .b64 	%rd<14>;

	ld.param.u64 	%rd1, [_Z8laplace1PfS_i_param_0];
	ld.param.u64 	%rd2, [_Z8laplace1PfS_i_param_1];
	ld.param.u32 	%r3, [_Z8laplace1PfS_i_param_2];
	mov.u32 	%r4, %tid.x;
	mov.u32 	%r5, %ctaid.x;
	mov.u32 	%r6, %ntid.x;
	mad.lo.s32 	%r1, %r5, %r6, %r4;
	mov.u32 	%r7, %tid.y;
	mov.u32 	%r8, %ctaid.y;
	mov.u32 	%r9, %ntid.y;
	mad.lo.s32 	%r10, %r8, %r9, %r7;
	add.s32 	%r11, %r1, -1;
	add.s32 	%r12, %r10, -1;
	max.u32 	%r13, %r11, %r12;
	setp.gt.u32 	%p1, %r13, 198;
	@%p1 bra 	$L__BB7_2;
	cvta.to.global.u64 	%rd3, %rd1;
	cvta.to.global.u64 	%rd4, %rd2;
	mul.lo.s32 	%r14, %r3, 40401;
	mad.lo.s32 	%r15, %r10, 201, %r1;
	cvt.s64.s32 	%rd5, %r14;
	cvt.u64.u32 	%rd6, %r15;
	add.s64 	%rd7, %rd6, %rd5;
	shl.b64 	%rd8, %rd7, 2;
	add.s64 	%rd9, %rd3, %rd8;
	ld.global.f32 	%f1, [%rd9+-804];
	ld.global.f32 	%f2, [%rd9+804];
	add.f32 	%f3, %f1, %f2;
	add.s32 	%r16, %r15, %r14;
	add.s32 	%r17, %r16, -1;
	mul.wide.s32 	%rd10, %r17, 4;
	add.s64 	%rd11, %rd3, %rd10;
	ld.global.f32 	%f4, [%rd11];
	add.f32 	%f5, %f3, %f4;
	ld.global.f32 	%f6, [%rd9+4];
	add.f32 	%f7, %f5, %f6;
	ld.global.f32 	%f8, [%rd11+4];
	fma.rn.f32 	%f9, %f8, 0fC0800000, %f7;
	ld.const.f32 	%f10, [h];
	mul.f32 	%f11, %f10, %f10;
	div.rn.f32 	%f12, %f9, %f11;
	mul.wide.s32 	%rd12, %r16, 4;
	add.s64 	%rd13, %rd4, %rd12;
	st.global.f32 	[%rd13], %f12;
$L__BB7_2:
	ret;

}
	// .globl	_Z8laplace2PfS_i
.visible .entry _Z8laplace2PfS_i(
	.param .u64 .ptr .align 1 _Z8laplace2PfS_i_param_0,
	.param .u64 .ptr .align 1 _Z8laplace2PfS_i_param_1,
	.param .u32 _Z8laplace2PfS_i_param_2
)
{
	.reg .pred 	%p<3>;
	.reg .b32 	%r<7>;
	.reg .b32 	%f<59>;
	.reg .b64 	%rd<13>;

	ld.param.u64 	%rd2, [_Z8laplace2PfS_i_param_0];
	ld.param.u64 	%rd3, [_Z8laplace2PfS_i_param_1];
	ld.param.u32 	%r3, [_Z8laplace2PfS_i_param_2];
	cvta.to.global.u64 	%rd1, %rd3;
	mov.u32 	%r1, %tid.x;
	mul.lo.s32 	%r2, %r3, 40401;
	add.s32 	%r4, %r1, -1;
	setp.gt.u32 	%p1, %r4, 198;
	@%p1 bra 	$L__BB8_2;
	cvta.to.global.u64 	%rd6, %rd2;
	add.s32 	%r5, %r2, %r1;
	mul.wide.s32 	%rd7, %r5, 4;
	add.s64 	%rd8, %rd6, %rd7;
	ld.global.f32 	%f17, [%rd8];
	ld.global.f32 	%f18, [%rd8+804];
	add.f32 	%f19, %f17, %f18;
	ld.global.f32 	%f20, [%rd8+-4];
	add.f32 	%f21, %f19, %f20;
	ld.global.f32 	%f22, [%rd8+4];
	add.f32 	%f23, %f21, %f22;
	mul.f32 	%f24, %f17, 0f40800000;
	sub.f32 	%f25, %f23, %f24;
	ld.const.f32 	%f26, [h];
	mul.f32 	%f27, %f26, %f26;
	div.rn.f32 	%f28, %f25, %f27;
	add.s64 	%rd9, %rd1, %rd7;
	st.global.f32 	[%rd9], %f28;
	ld.global.f32 	%f29, [%rd8+160800];
	ld.global.f32 	%f30, [%rd8+159996];
	add.f32 	%f31, %f29, %f30;
	ld.global.f32 	%f32, [%rd8+160796];
	add.f32 	%f33, %f31, %f32;
	ld.global.f32 	%f34, [%rd8+160804];
	add.f32 	%f35, %f33, %f34;
	mul.f32 	%f36, %f29, 0f40800000;
	sub.f32 	%f37, %f35, %f36;
	div.rn.f32 	%f38, %f37, %f27;
	st.global.f32 	[%rd9+160800], %f38;
	mad.lo.s32 	%r6, %r1, 200, %r5;
	mul.wide.s32 	%rd10, %r6, 4;
	add.s64 	%rd11, %rd6, %rd10;
	ld.global.f32 	%f39, [%rd11];
	ld.global.f32 	%f40, [%rd11+4];
	add.f32 	%f41, %f39, %f40;
	ld.global.f32 	%f42, [%rd11+-804];
	add.f32 	%f43, %f41, %f42;
	ld.global.f32 	%f44, [%rd11+804];
	add.f32 	%f45, %f43, %f44;
	mul.f32 	%f46, %f39, 0f40800000;
	sub.f32 	%f47, %f45, %f46;
	div.rn.f32 	%f48, %f47, %f27;
	add.s64 	%rd12, %rd1, %rd10;
	st.global.f32 	[%rd12], %f48;
	ld.global.f32 	%f49, [%rd11+800];
	ld.global.f32 	%f50, [%rd11+796];
	add.f32 	%f51, %f49, %f50;
	ld.global.f32 	%f52, [%rd11+-4];
	add.f32 	%f53, %f51, %f52;
	ld.global.f32 	%f54, [%rd11+1604];
	add.f32 	%f55, %f53, %f54;
	mul.f32 	%f56, %f49, 0f40800000;
	sub.f32 	%f57, %f55, %f56;
	div.rn.f32 	%f58, %f57, %f27;
	st.global.f32 	[%rd12+800], %f58;
	bra.uni 	$L__BB8_4;
$L__BB8_2:
	setp.ne.s32 	%p2, %r1, 0;
	@%p2 bra 	$L__BB8_4;
	mul.wide.s32 	%rd4, %r2, 4;
	add.s64 	%rd5, %rd1, %rd4;
	ld.global.f32 	%f1, [%rd5+4];
	ld.global.f32 	%f2, [%rd5+804];
	add.f32 	%f3, %f1, %f2;
	mul.f32 	%f4, %f3, 0f3F000000;
	st.global.f32 	[%rd5], %f4;
	ld.global.f32 	%f5, [%rd5+796];
	ld.global.f32 	%f6, [%rd5+1604];
	add.f32 	%f7, %f5, %f6;
	mul.f32 	%f8, %f7, 0f3F000000;
	st.global.f32 	[%rd5+800], %f8;
	ld.global.f32 	%f9, [%rd5+160804];
	ld.global.f32 	%f10, [%rd5+159996];
	add.f32 	%f11, %f9, %f10;
	mul.f32 	%f12, %f11, 0f3F000000;
	st.global.f32 	[%rd5+160800], %f12;
	ld.global.f32 	%f13, [%rd5+161596];
	ld.global.f32 	%f14, [%rd5+160796];
	add.f32 	%f15, %f13, %f14;
	mul.f32 	%f16, %f15, 0f3F000000;
	st.global.f32 	[%rd5+161600], %f16;
$L__BB8_4:
	ret;

}
	// .globl	_Z17init_differentialPfS_S_S_
.visible .entry _Z17init_differentialPfS_S_S_(
	.param .u64 .ptr .align 1 _Z17init_differentialPfS_S_S__param_0,
	.param .u64 .ptr .align 1 _Z17init_differentialPfS_S_S__param_1,
	.param .u64 .ptr .align 1 _Z17init_differentialPfS_S_S__param_2,
	.param .u64 .ptr .align 1 _Z17init_differentialPfS_S_S__param_3
)
{
	.reg .pred 	%p<4>;
	.reg .b32 	%r<11>;
	.reg .b32 	%f<7>;
	.reg .b64 	%rd<14>;

	ld.param.u64 	%rd1, [_Z17init_differentialPfS_S_S__param_0];
	ld.param.u64 	%rd2, [_Z17init_differentialPfS_S_S__param_1];
	ld.param.u64 	%rd3, [_Z17init_differentialPfS_S_S__param_2];
	ld.param.u64 	%rd4, [_Z17init_differentialPfS_S_S__param_3];
	mov.u32 	%r3, %tid.x;
	mov.u32 	%r4, %ctaid.x;
	mov.u32 	%r5, %ntid.x;
	mad.lo.s32 	%r1, %r4, %r5, %r3;
	mov.u32 	%r6, %tid.y;
	mov.u32 	%r7, %ctaid.y;
	mov.u32 	%r8, %ntid.y;
	mad.lo.s32 	%r9, %r7, %r8, %r6;
	setp.gt.s32 	%p1, %r1, 200;
	setp.gt.u32 	%p2, %r9, 200;
	or.pred  	%p3, %p1, %p2;
	@%p3 bra 	$L__BB9_2;
	cvta.to.global.u64 	%rd5, %rd2;
	cvta.to.global.u64 	%rd6, %rd3;
	cvta.to.global.u64 	%rd7, %rd4;
	cvta.to.global.u64 	%rd8, %rd1;
	mad.lo.s32 	%r10, %r9, 201, %r1;
	mul.wide.s32 	%rd9, %r10, 4;
	add.s64 	%rd10, %rd5, %rd9;
	ld.global.f32 	%f1, [%rd10+161604];
	add.s64 	%rd11, %rd6, %rd9;
	ld.global.f32 	%f2, [%rd11+161604];
	mul.f32 	%f3, %f1, %f2;
	add.s64 	%rd12, %rd7, %rd9;
	ld.global.f32 	%f4, [%rd12];
	add.f32 	%f5, %f4, 0f3F800000;
	div.rn.f32 	%f6, %f3, %f5;
	add.s64 	%rd13, %rd8, %rd9;
	st.global.f32 	[%rd13], %f6;
$L__BB9_2:
	ret;

}
	// .globl	_Z19update_differentialPfS_S_S_i
.visible .entry _Z19update_differentialPfS_S_S_i(
	.param .u64 .ptr .align 1 _Z19update_differentialPfS_S_S_i_param_0,
	.param .u64 .ptr .align 1 _Z19update_differentialPfS_S_S_i_param_1,
	.param .u64 .ptr .align 1 _Z19update_differentialPfS_S_S_i_param_2,
	.param .u64 .ptr .align 1 _Z19update_differentialPfS_S_S_i_param_3,
	.param .u32 _Z19update_differentialPfS_S_S_i_param_4
)
{
	.reg .pred 	%p<4>;
	.reg .b32 	%r<13>;
	.reg .b32 	%f<9>;
	.reg .b64 	%rd<15>;

	ld.param.u64 	%rd1, [_Z19update_differentialPfS_S_S_i_param_0];
	ld.param.u64 	%rd2, [_Z19update_differentialPfS_S_S_i_param_1];
	ld.param.u64 	%rd3, [_Z19update_differentialPfS_S_S_i_param_2];
	ld.param.u64 	%rd4, [_Z19update_differentialPfS_S_S_i_param_3];
	ld.param.u32 	%r3, [_Z19update_differentialPfS_S_S_i_param_4];
	mov.u32 	%r4, %tid.x;
	mov.u32 	%r5, %ctaid.x;
	mov.u32 	%r6, %ntid.x;
	mad.lo.s32 	%r1, %r5, %r6, %r4;
	mov.u32 	%r7, %tid.y;
	mov.u32 	%r8, %ctaid.y;
	mov.u32 	%r9, %ntid.y;
	mad.lo.s32 	%r10, %r8, %r9, %r7;
	setp.gt.s32 	%p1, %r1, 200;
	setp.gt.u32 	%p2, %r10, 200;
	or.pred  	%p3, %p1, %p2;
	@%p3 bra 	$L__BB10_2;
	cvta.to.global.u64 	%rd5, %rd2;
	cvta.to.global.u64 	%rd6, %rd3;
	cvta.to.global.u64 	%rd7, %rd4;
	cvta.to.global.u64 	%rd8, %rd1;
	mad.lo.s32 	%r11, %r10, 201, %r1;
	mad.lo.s32 	%r12, %r3, 40401, %r11;
	mul.wide.s32 	%rd9, %r12, 4;
	add.s64 	%rd10, %rd5, %rd9;
	ld.global.f32 	%f1, [%rd10];
	add.s64 	%rd11, %rd6, %rd9;
	ld.global.f32 	%f2, [%rd11];
	mul.f32 	%f3, %f1, %f2;
	mul.wide.s32 	%rd12, %r11, 4;
	add.s64 	%rd13, %rd7, %rd12;
	ld.global.f32 	%f4, [%rd13];
	add.f32 	%f5, %f4, 0f3F800000;
	div.rn.f32 	%f6, %f3, %f5;
	add.s64 	%rd14, %rd8, %rd12;
	ld.global.f32 	%f7, [%rd14];
	add.f32 	%f8, %f7, %f6;
	st.global.f32 	[%rd14], %f8;
$L__BB10_2:
	ret;

}
	// .globl	_Z12update_fieldPfS_S_S_S_
.visible .entry _Z12update_fieldPfS_S_S_S_(
	.param .u64 .ptr .align 1 _Z12update_fieldPfS_S_S_S__param_0,
	.param .u64 .ptr .align 1 _Z12update_fieldPfS_S_S_S__param_1,
	.param .u64 .ptr .align 1 _Z12update_fieldPfS_S_S_S__param_2,
	.param .u64 .ptr .align 1 _Z12update_fieldPfS_S_S_S__param_3,
	.param .u64 .ptr .align 1 _Z12update_fieldPfS_S_S_S__param_4
)
{
	.reg .pred 	%p<5>;
	.reg .b32 	%r<16>;
	.reg .b32 	%f<10>;
	.reg .b64 	%rd<20>;

	ld.param.u64 	%rd6, [_Z12update_fieldPfS_S_S_S__param_0];
	ld.param.u64 	%rd2, [_Z12update_fieldPfS_S_S_S__param_1];
	ld.param.u64 	%rd3, [_Z12update_fieldPfS_S_S_S__param_2];
	ld.param.u64 	%rd4, [_Z12update_fieldPfS_S_S_S__param_3];
	ld.param.u64 	%rd5, [_Z12update_fieldPfS_S_S_S__param_4];
	cvta.to.global.u64 	%rd1, %rd6;
	mov.u32 	%r4, %tid.x;
	mov.u32 	%r5, %ctaid.x;
	mov.u32 	%r6, %ntid.x;
	mad.lo.s32 	%r1, %r5, %r6, %r4;
	mov.u32 	%r7, %tid.y;
	mov.u32 	%r8, %ctaid.y;
	mov.u32 	%r9, %ntid.y;
	mad.lo.s32 	%r10, %r8, %r9, %r7;
	setp.gt.s32 	%p1, %r1, 200;
	setp.gt.u32 	%p2, %r10, 200;
	or.pred  	%p3, %p1, %p2;
	@%p3 bra 	$L__BB11_5;
	mad.lo.s32 	%r3, %r10, 201, %r1;
	add.s32 	%r11, %r1, -21;
	add.s32 	%r12, %r10, -21;
	max.u32 	%r13, %r11, %r12;
	setp.gt.u32 	%p4, %r13, 158;
	@%p4 bra 	$L__BB11_3;
	mul.wide.u32 	%rd9, %r3, 4;
	add.s64 	%rd10, %rd1, %rd9;
	mov.b32 	%r15, 1065353216;
	st.global.u32 	[%rd10], %r15;
	mov.f32 	%f9, 0f469C4000;
	bra.uni 	$L__BB11_4;
$L__BB11_3:
	mul.wide.s32 	%rd7, %r3, 4;
	add.s64 	%rd8, %rd1, %rd7;
	mov.b32 	%r14, 0;
	st.global.u32 	[%rd8], %r14;
	mov.f32 	%f9, 0f00000000;
$L__BB11_4:
	cvta.to.global.u64 	%rd11, %rd3;
	mul.wide.s32 	%rd12, %r3, 4;
	add.s64 	%rd13, %rd11, %rd12;
	ld.global.f32 	%f4, [%rd13];
	cvta.to.global.u64 	%rd14, %rd2;
	add.s64 	%rd15, %rd14, %rd12;
	ld.global.f32 	%f5, [%rd15];
	fma.rn.f32 	%f6, %f9, %f4, %f5;
	st.global.f32 	[%rd15], %f6;
	cvta.to.global.u64 	%rd16, %rd5;
	add.s64 	%rd17, %rd16, %rd12;
	ld.global.f32 	%f7, [%rd17];
	sub.f32 	%f8, %f6, %f7;
	cvta.to.global.u64 	%rd18, %rd4;
	add.s64 	%rd19, %rd18, %rd12;
	st.global.f32 	[%rd19], %f8;
$L__BB11_5:
	ret;

}
	// .globl	_Z5resetPfS_S_S_S_
.visible .entry _Z5resetPfS_S_S_S_(
	.param .u64 .ptr .align 1 _Z5resetPfS_S_S_S__param_0,
	.param .u64 .ptr .align 1 _Z5resetPfS_S_S_S__param_1,
	.param .u64 .ptr .align 1 _Z5resetPfS_S_S_S__param_2,
	.param .u64 .ptr .align 1 _Z5resetPfS_S_S_S__param_3,
	.param .u64 .ptr .align 1 _Z5resetPfS_S_S_S__param_4
)
{
	.reg .pred 	%p<13>;
	.reg .b32 	%r<22>;
	.reg .b32 	%f<73>;
	.reg .b64 	%rd<18>;

	ld.param.u64 	%rd1, [_Z5resetPfS_S_S_S__param_0];
	ld.param.u64 	%rd2, [_Z5resetPfS_S_S_S__param_1];
	ld.param.u64 	%rd3, [_Z5resetPfS_S_S_S__param_2];
	ld.param.u64 	%rd4, [_Z5resetPfS_S_S_S__param_3];
	ld.param.u64 	%rd5, [_Z5resetPfS_S_S_S__param_4];
	mov.u32 	%r4, %tid.x;
	mov.u32 	%r5, %ctaid.x;
	mov.u32 	%r6, %ntid.x;
	mad.lo.s32 	%r1, %r5, %r6, %r4;
	mov.u32 	%r7, %tid.y;
	mov.u32 	%r8, %ctaid.y;
	mov.u32 	%r9, %ntid.y;
	mad.lo.s32 	%r10, %r8, %r9, %r7;
	setp.gt.s32 	%p1, %r1, 200;
	setp.gt.u32 	%p2, %r10, 200;
	or.pred  	%p3, %p1, %p2;
	@%p3 bra 	$L__BB12_7;
	cvta.to.global.u64 	%rd6, %rd1;
	cvta.to.global.u64 	%rd7, %rd2;
	cvta.to.global.u64 	%rd8, %rd3;
	mad.lo.s32 	%r3, %r10, 201, %r1;
	mul.wide.s32 	%rd9, %r3, 4;
	add.s64 	%rd10, %rd6, %rd9;
	ld.global.f32 	%f8, [%rd10];
	add.f32 	%f9, %f8, 0f3F800000;
	sqrt.rn.f32 	%f10, %f9;
	mul.f32 	%f11, %f10, 0f44BB8000;
	add.s64 	%rd11, %rd7, %rd9;
	st.global.f32 	[%rd11], %f11;
	ld.const.f32 	%f12, [dt];
	mul.f32 	%f13, %f11, %f12;
	ld.const.f32 	%f14, [hx];
	div.rn.f32 	%f1, %f13, %f14;
	add.s64 	%rd12, %rd8, %rd9;
	st.global.f32 	[%rd12], %f1;
	abs.f32 	%f2, %f1;
	setp.eq.f32 	%p4, %f1, 0f3F800000;
	mov.f32 	%f72, 0f3F800000;
	@%p4 bra 	$L__BB12_6;
	setp.num.f32 	%p5, %f2, %f2;
	@%p5 bra 	$L__BB12_4;
	mov.f32 	%f70, 0f40000000;
	add.rn.f32 	%f72, %f1, %f70;
	bra.uni 	$L__BB12_6;
$L__BB12_4:
	setp.lt.f32 	%p6, %f2, 0f00800000;
	mul.f32 	%f15, %f2, 0f4B800000;
	selp.f32 	%f16, %f15, %f2, %p6;
	mov.b32 	%r11, %f16;
	add.s32 	%r12, %r11, -1060439283;
	and.b32  	%r13, %r12, -8388608;
	sub.s32 	%r14, %r11, %r13;
	mov.b32 	%f17, %r14;
	cvt.rn.f32.s32 	%f18, %r13;
	selp.f32 	%f19, 0fC1C00000, 0f00000000, %p6;
	fma.rn.f32 	%f20, %f18, 0f34000000, %f19;
	add.f32 	%f21, %f17, 0fBF800000;
	add.f32 	%f22, %f17, 0f3F800000;
	rcp.approx.ftz.f32 	%f23, %f22;
	add.f32 	%f24, %f21, %f21;
	mul.f32 	%f25, %f24, %f23;
	mul.f32 	%f26, %f25, %f25;
	neg.f32 	%f27, %f25;
	sub.f32 	%f28, %f21, %f25;
	add.f32 	%f29, %f28, %f28;
	fma.rn.f32 	%f30, %f27, %f21, %f29;
	mul.rn.f32 	%f31, %f23, %f30;
	fma.rn.f32 	%f32, %f26, 0f3A2C32E4, 0f3B52E7DB;
	fma.rn.f32 	%f33, %f32, %f26, 0f3C93BB73;
	fma.rn.f32 	%f34, %f33, %f26, 0f3DF6384F;
	mul.rn.f32 	%f35, %f34, %f26;
	fma.rn.f32 	%f36, %f25, 0f3FB8AA3B, %f20;
	mul.f32 	%f37, %f35, 0f40400000;
	sub.f32 	%f38, %f20, %f36;
	fma.rn.f32 	%f39, %f25, 0f3FB8AA3B, %f38;
	fma.rn.f32 	%f40, %f31, 0f3FB8AA3B, %f39;
	fma.rn.f32 	%f41, %f25, 0f32A55E34, %f40;
	fma.rn.f32 	%f42, %f37, %f31, %f41;
	fma.rn.f32 	%f43, %f35, %f25, %f42;
	add.rn.f32 	%f44, %f36, %f43;
	mov.f32 	%f45, 0f40000000;
	mul.rn.f32 	%f46, %f44, %f45;
	cvt.rni.f32.f32 	%f47, %f46;
	sub.f32 	%f48, %f46, %f47;
	neg.f32 	%f49, %f46;
	fma.rn.f32 	%f50, %f44, 0f40000000, %f49;
	neg.f32 	%f51, %f36;
	add.rn.f32 	%f52, %f44, %f51;
	neg.f32 	%f53, %f52;
	add.rn.f32 	%f54, %f43, %f53;
	fma.rn.f32 	%f55, %f54, 0f40000000, %f50;
	add.f32 	%f56, %f48, %f55;
	setp.gt.f32 	%p7, %f47, 0f00000000;
	selp.b32 	%r15, 0, -2097152000, %p7;
	setp.neu.f32 	%p8, %f1, 0f00000000;
	setp.neu.f32 	%p9, %f2, 0f7F800000;
	setp.lt.f32 	%p10, %f46, 0f00000000;
	selp.f32 	%f57, 0f00000000, 0f7F800000, %p10;
	abs.f32 	%f58, %f46;
	setp.gt.f32 	%p11, %f58, 0f43180000;
	cvt.rzi.s32.f32 	%r16, %f47;
	shl.b32 	%r17, %r16, 23;
	sub.s32 	%r18, %r17, %r15;
	mov.b32 	%f59, %r18;
	add.s32 	%r19, %r15, 2130706432;
	mov.b32 	%f60, %r19;
	fma.rn.f32 	%f61, %f56, 0f391FCB8E, 0f3AAF85ED;
	fma.rn.f32 	%f62, %f61, %f56, 0f3C1D9856;
	fma.rn.f32 	%f63, %f62, %f56, 0f3D6357BB;
	fma.rn.f32 	%f64, %f63, %f56, 0f3E75FDEC;
	fma.rn.f32 	%f65, %f64, %f56, 0f3F317218;
	fma.rn.f32 	%f66, %f65, %f56, 0f3F800000;
	mul.f32 	%f67, %f66, %f60;
	mul.f32 	%f68, %f67, %f59;
	selp.f32 	%f72, %f57, %f68, %p11;
	and.pred  	%p12, %p8, %p9;
	@%p12 bra 	$L__BB12_6;
	add.f32 	%f69, %f1, %f1;
	mov.b32 	%r20, %f69;
	and.b32  	%r21, %r20, 2147483647;
	mov.b32 	%f72, %r21;
$L__BB12_6:
	cvta.to.global.u64 	%rd13, %rd4;
	add.s64 	%rd15, %rd13, %rd9;
	st.global.f32 	[%rd15], %f72;
	fma.rn.f32 	%f71, %f72, 0fC0800000, 0f40000000;
	cvta.to.global.u64 	%rd16, %rd5;
	add.s64 	%rd17, %rd16, %rd9;
	st.global.f32 	[%rd17], %f71;
$L__BB12_7:
	ret;

}


// ===== COMPILED SASS (sm_100) =====

	.target	sm_100

	.elftype	@"ET_EXEC"


//--------------------- .note.nv.tkinfo           --------------------------
	.section	.note.nv.tkinfo,"",@"SHT_NOTE"
	.sectionflags	@"SHF_NOTE_NV_TKINFO"
	.tkinfo
        /*0018*/ 	.word	0x00000002
        /*0030*/ 	.string	""
        /*0030*/ 	.string	"ptxas"
        /*0030*/ 	.string	"Cuda compilation tools, release 13.0, V13.0.88"
        /*0030*/ 	.string	"Build cuda_13.0.r13.0/compiler.36424714_0"
        /*0030*/ 	.string	"-arch sm_100 -m 64 "



//--------------------- .note.nv.cuinfo           --------------------------
	.section	.note.nv.cuinfo,"",@"SHT_NOTE"
	.sectionflags	@"SHF_NOTE_NV_CUINFO"
        /*0018*/ 	.short	0x0002
        /*001a*/ 	.short	0x0064
        /*001c*/ 	.short	0x0082
	.zero		2


//--------------------- .nv.info                  --------------------------
	.section	.nv.info,"",@"SHT_CUDA_INFO"
	.align	4


	//----- nvinfo : EIATTR_REGCOUNT
	.align		4
        /*0000*/ 	.byte	0x04, 0x2f
        /*0002*/ 	.short	(.L_11 - .L_10)
	.align		4
.L_10:
        /*0004*/ 	.word	index@(_Z11field_setupPfS_S_S_S_S_S_)
        /*0008*/ 	.word	0x0000001e


	//----- nvinfo : EIATTR_FRAME_SIZE
	.align		4
.L_11:
        /*000c*/ 	.byte	0x04, 0x11
        /*000e*/ 	.short	(.L_13 - .L_12)
	.align		4
.L_12:
        /*0010*/ 	.word	index@($__internal_9_$__cuda_sm3x_div_rn_noftz_f32_slowpath)
        /*0014*/ 	.word	0x00000000


	//----- nvinfo : EIATTR_FRAME_SIZE
	.align		4
.L_13:
        /*0018*/ 	.byte	0x04, 0x11
        /*001a*/ 	.short	(.L_15 - .L_14)
	.align		4
.L_14:
        /*001c*/ 	.word	index@($__internal_8_$__cuda_sm20_sqrt_rn_f32_slowpath)
        /*0020*/ 	.word	0x00000000


	//----- nvinfo : EIATTR_FRAME_SIZE
	.align		4
.L_15:
        /*0024*/ 	.byte	0x04, 0x11
        /*0026*/ 	.short	(.L_17 - .L_16)
	.align		4
.L_16:
        /*0028*/ 	.word	index@(_Z11field_setupPfS_S_S_S_S_S_)
        /*002c*/ 	.word	0x00000000


	//----- nvinfo : EIATTR_REGCOUNT
	.align		4
.L_17:
        /*0030*/ 	.byte	0x04, 0x2f
        /*0032*/ 	.short	(.L_19 - .L_18)
	.align		4
.L_18:
        /*0034*/ 	.word	index@(_Z11propagationiiiiPfS_S_S_S_i)
        /*0038*/ 	.word	0x0000001c


	//----- nvinfo : EIATTR_FRAME_SIZE
	.align		4
.L_19:
        /*003c*/ 	.byte	0x04, 0x11
        /*003e*/ 	.short	(.L_21 - .L_20)
	.align		4
.L_20:
        /*0040*/ 	.word	index@($__internal_7_$__cuda_sm3x_div_rn_noftz_f32_slowpath)
        /*0044*/ 	.word	0x00000000


	//----- nvinfo : EIATTR_FRAME_SIZE
	.align		4
.L_21:
        /*0048*/ 	.byte	0x04, 0x11
        /*004a*/ 	.short	(.L_23 - .L_22)
	.align		4
.L_22:
        /*004c*/ 	.word	index@(_Z11propagationiiiiPfS_S_S_S_i)
        /*0050*/ 	.word	0x00000000


	//----- nvinfo : EIATTR_REGCOUNT
	.align		4
.L_23:
        /*0054*/ 	.byte	0x04, 0x2f
        /*0056*/ 	.short	(.L_25 - .L_24)
	.align		4
.L_24:
        /*0058*/ 	.word	index@(_Z22propagation_at_cornersPf)
        /*005c*/ 	.word	0x00000010


	//----- nvinfo : EIATTR_FRAME_SIZE
	.align		4
.L_25:
        /*0060*/ 	.byte	0x04, 0x11
        /*0062*/ 	.short	(.L_27 - .L_26)
	.align		4
.L_26:
        /*0064*/ 	.word	index@(_Z22propagation_at_cornersPf)
        /*0068*/ 	.word	0x00000000


	//----- nvinfo : EIATTR_REGCOUNT
	.align		4
.L_27:
        /*006c*/ 	.byte	0x04, 0x2f
        /*006e*/ 	.short	(.L_29 - .L_28)
	.align		4
.L_28:
        /*0070*/ 	.word	index@(_Z14initial_signalPfS_S_S_S_i)
        /*0074*/ 	.word	0x00000012


	//----- nvinfo : EIATTR_FRAME_SIZE
	.align		4
.L_29:
        /*0078*/ 	.byte	0x04, 0x11
        /*007a*/ 	.short	(.L_31 - .L_30)
	.align		4
.L_30:
        /*007c*/ 	.word	index@(_Z14initial_signalPfS_S_S_S_i)
        /*0080*/ 	.word	0x00000000


	//----- nvinfo : EIATTR_REGCOUNT
	.align		4
.L_31:
        /*0084*/ 	.byte	0x04, 0x2f
        /*0086*/ 	.short	(.L_33 - .L_32)
	.align		4
.L_32:
        /*0088*/ 	.word	index@(_Z17difference_signalPfS_S_S_S_S_S_S_S_i)
        /*008c*/ 	.word	0x00000016


	//----- nvinfo : EIATTR_FRAME_SIZE
	.align		4
.L_33:
        /*0090*/ 	.byte	0x04, 0x11
        /*0092*/ 	.short	(.L_35 - .L_34)
	.align		4
.L_34:
        /*0094*/ 	.word	index@(_Z17difference_signalPfS_S_S_S_S_S_S_S_i)
        /*0098*/ 	.word	0x00000000


	//----- nvinfo : EIATTR_REGCOUNT
	.align		4
.L_35:
        /*009c*/ 	.byte	0x04, 0x2f
        /*009e*/ 	.short	(.L_37 - .L_36)
	.align		4
.L_36:
        /*00a0*/ 	.word	index@(_Z16backpropagation1PfS_i)
        /*00a4*/ 	.word	0x00000019


	//----- nvinfo : EIATTR_FRAME_SIZE
	.align		4
.L_37:
        /*00a8*/ 	.byte	0x04, 0x11
        /*00aa*/ 	.short	(.L_39 - .L_38)
	.align		4
.L_38:
        /*00ac*/ 	.word	index@($__internal_6_$__cuda_sm3x_div_rn_noftz_f32_slowpath)
        /*00b0*/ 	.word	0x00000000


	//----- nvinfo : EIATTR_FRAME_SIZE
	.align		4
.L_39:
        /*00b4*/ 	.byte	0x04, 0x11
        /*00b6*/ 	.short	(.L_41 - .L_40)
	.align		4
.L_40:
        /*00b8*/ 	.word	index@(_Z16backpropagation1PfS_i)
        /*00bc*/ 	.word	0x00000000


	//----- nvinfo : EIATTR_REGCOUNT
	.align		4
.L_41:
        /*00c0*/ 	.byte	0x04, 0x2f
        /*00c2*/ 	.short	(.L_43 - .L_42)
	.align		4
.L_42:
        /*00c4*/ 	.word	index@(_Z16backpropagation2PfS_S_S_S_i)
        /*00c8*/ 	.word	0x00000018


	//----- nvinfo : EIATTR_FRAME_SIZE
	.align		4
.L_43:
        /*00cc*/ 	.byte	0x04, 0x11
        /*00ce*/ 	.short	(.L_45 - .L_44)
	.align		4
.L_44:
        /*00d0*/ 	.word	index@(_Z16backpropagation2PfS_S_S_S_i)
        /*00d4*/ 	.word	0x00000000


	//----- nvinfo : EIATTR_REGCOUNT
	.align		4
.L_45:
        /*00d8*/ 	.byte	0x04, 0x2f
        /*00da*/ 	.short	(.L_47 - .L_46)
	.align		4
.L_46:
        /*00dc*/ 	.word	index@(_Z8laplace1PfS_i)
        /*00e0*/ 	.word	0x00000012


	//----- nvinfo : EIATTR_FRAME_SIZE
	.align		4
.L_47:
        /*00e4*/ 	.byte	0x04, 0x11
        /*00e6*/ 	.short	(.L_49 - .L_48)
	.align		4
.L_48:
        /*00e8*/ 	.word	index@($__internal_5_$__cuda_sm3x_div_rn_noftz_f32_slowpath)
        /*00ec*/ 	.word	0x00000000


	//----- nvinfo : EIATTR_FRAME_SIZE
	.align		4
.L_49:
        /*00f0*/ 	.byte	0x04, 0x11
        /*00f2*/ 	.short	(.L_51 - .L_50)
	.align		4
.L_50:
        /*00f4*/ 	.word	index@(_Z8laplace1PfS_i)
        /*00f8*/ 	.word	0x00000000


	//----- nvinfo : EIATTR_REGCOUNT
	.align		4
.L_51:
        /*00fc*/ 	.byte	0x04, 0x2f
        /*00fe*/ 	.short	(.L_53 - .L_52)
	.align		4
.L_52:
        /*0100*/ 	.word	index@(_Z8laplace2PfS_i)
        /*0104*/ 	.word	0x00000014


	//----- nvinfo : EIATTR_FRAME_SIZE
	.align		4
.L_53:
        /*0108*/ 	.byte	0x04, 0x11
        /*010a*/ 	.short	(.L_55 - .L_54)
	.align		4
.L_54:
        /*010c*/ 	.word	index@($__internal_4_$__cuda_sm3x_div_rn_noftz_f32_slowpath)
        /*0110*/ 	.word	0x00000000


	//----- nvinfo : EIATTR_FRAME_SIZE
	.align		4
.L_55:
        /*0114*/ 	.byte	0x04, 0x11
        /*0116*/ 	.short	(.L_57 - .L_56)
	.align		4
.L_56:
        /*0118*/ 	.word	index@(_Z8laplace2PfS_i)
        /*011c*/ 	.word	0x00000000


	//----- nvinfo : EIATTR_REGCOUNT
	.align		4
.L_57:
        /*0120*/ 	.byte	0x04, 0x2f
        /*0122*/ 	.short	(.L_59 - .L_58)
	.align		4
.L_58:
        /*0124*/ 	.word	index@(_Z17init_differentialPfS_S_S_)
        /*0128*/ 	.word	0x00000010


	//----- nvinfo : EIATTR_FRAME_SIZE
	.align		4
.L_59:
        /*012c*/ 	.byte	0x04, 0x11
        /*012e*/ 	.short	(.L_61 - .L_60)
	.align		4
.L_60:
        /*0130*/ 	.word	index@($__internal_3_$__cuda_sm3x_div_rn_noftz_f32_slowpath)
        /*0134*/ 	.word	0x00000000


	//----- nvinfo : EIATTR_FRAME_SIZE
	.align		4
.L_61:
        /*0138*/ 	.byte	0x04, 0x11
        /*013a*/ 	.short	(.L_63 - .L_62)
	.align		4
.L_62:
        /*013c*/ 	.word	index@(_Z17init_differentialPfS_S_S_)
        /*0140*/ 	.word	0x00000000


	//----- nvinfo : EIATTR_REGCOUNT
	.align		4
.L_63:
        /*0144*/ 	.byte	0x04, 0x2f
        /*0146*/ 	.short	(.L_65 - .L_64)
	.align		4
.L_64:
        /*0148*/ 	.word	index@(_Z19update_differentialPfS_S_S_i)
        /*014c*/ 	.word	0x00000010


	//----- nvinfo : EIATTR_FRAME_SIZE
	.align		4
.L_65:
        /*0150*/ 	.byte	0x04, 0x11
        /*0152*/ 	.short	(.L_67 - .L_66)
	.align		4
.L_66:
        /*0154*/ 	.word	index@($__internal_2_$__cuda_sm3x_div_rn_noftz_f32_slowpath)
        /*0158*/ 	.word	0x00000000


	//----- nvinfo : EIATTR_FRAME_SIZE
	.align		4
.L_67:
        /*015c*/ 	.byte	0x04, 0x11
        /*015e*/ 	.short	(.L_69 - .L_68)
	.align		4
.L_68:
        /*0160*/ 	.word	index@(_Z19update_differentialPfS_S_S_i)
        /*0164*/ 	.word	0x00000000


	//----- nvinfo : EIATTR_REGCOUNT
	.align		4
.L_69:
        /*0168*/ 	.byte	0x04, 0x2f
        /*016a*/ 	.short	(.L_71 - .L_70)
	.align		4
.L_70:
        /*016c*/ 	.word	index@(_Z12update_fieldPfS_S_S_S_)
        /*0170*/ 	.word	0x00000014


	//----- nvinfo : EIATTR_FRAME_SIZE
	.align		4
.L_71:
        /*0174*/ 	.byte	0x04, 0x11
        /*0176*/ 	.short	(.L_73 - .L_72)
	.align		4
.L_72:
        /*0178*/ 	.word	index@(_Z12update_fieldPfS_S_S_S_)
        /*017c*/ 	.word	0x00000000


	//----- nvinfo : EIATTR_REGCOUNT
	.align		4
.L_73:
        /*0180*/ 	.byte	0x04, 0x2f
        /*0182*/ 	.short	(.L_75 - .L_74)
	.align		4
.L_74:
        /*0184*/ 	.word	index@(_Z5resetPfS_S_S_S_)
        /*0188*/ 	.word	0x00000014


	//----- nvinfo : EIATTR_FRAME_SIZE
	.align		4
.L_75:
        /*018c*/ 	.byte	0x04, 0x11
        /*018e*/ 	.short	(.L_77 - .L_76)
	.align		4
.L_76:
        /*0190*/ 	.word	index@($__internal_1_$__cuda_sm3x_div_rn_noftz_f32_slowpath)
        /*0194*/ 	.word	0x00000000


	//----- nvinfo : EIATTR_FRAME_SIZE
	.align		4
.L_77:
        /*0198*/ 	.byte	0x04, 0x11
        /*019a*/ 	.short	(.L_79 - .L_78)
	.align		4
.L_78:
        /*019c*/ 	.word	index@($__internal_0_$__cuda_sm20_sqrt_rn_f32_slowpath)
        /*01a0*/ 	.word	0x00000000


	//----- nvinfo : EIATTR_FRAME_SIZE
	.align		4
.L_79:
        /*01a4*/ 	.byte	0x04, 0x11
        /*01a6*/ 	.short	(.L_81 - .L_80)
	.align		4
.L_80:
        /*01a8*/ 	.word	index@(_Z5resetPfS_S_S_S_)
        /*01ac*/ 	.word	0x00000000


	//----- nvinfo : EIATTR_MIN_STACK_SIZE
	.align		4
.L_81:
        /*01b0*/ 	.byte	0x04, 0x12
        /*01b2*/ 	.short	(.L_83 - .L_82)
	.align		4
.L_82:
        /*01b4*/ 	.word	index@(_Z5resetPfS_S_S_S_)
        /*01b8*/ 	.word	0x00000000


	//----- nvinfo : EIATTR_MIN_STACK_SIZE
	.align		4
.L_83:
        /*01bc*/ 	.byte	0x04, 0x12
        /*01be*/ 	.short	(.L_85 - .L_84)
	.align		4
.L_84:
        /*01c0*/ 	.word	index@(_Z12update_fieldPfS_S_S_S_)
        /*01c4*/ 	.word	0x00000000


	//----- nvinfo : EIATTR_MIN_STACK_SIZE
	.align		4
.L_85:
        /*01c8*/ 	.byte	0x04, 0x12
        /*01ca*/ 	.short	(.L_87 - .L_86)
	.align		4
.L_86:
        /*01cc*/ 	.word	index@(_Z19update_differentialPfS_S_S_i)
        /*01d0*/ 	.word	0x00000000


	//----- nvinfo : EIATTR_MIN_STACK_SIZE
	.align		4
.L_87:
        /*01d4*/ 	.byte	0x04, 0x12
        /*01d6*/ 	.short	(.L_89 - .L_88)
	.align		4
.L_88:
        /*01d8*/ 	.word	index@(_Z17init_differentialPfS_S_S_)
        /*01dc*/ 	.word	0x00000000


	//----- nvinfo : EIATTR_MIN_STACK_SIZE
	.align		4
.L_89:
        /*01e0*/ 	.byte	0x04, 0x12
        /*01e2*/ 	.short	(.L_91 - .L_90)
	.align		4
.L_90:
        /*01e4*/ 	.word	index@(_Z8laplace2PfS_i)
        /*01e8*/ 	.word	0x00000000


	//----- nvinfo : EIATTR_MIN_STACK_SIZE
	.align		4
.L_91:
        /*01ec*/ 	.byte	0x04, 0x12
        /*01ee*/ 	.short	(.L_93 - .L_92)
	.align		4
.L_92:
        /*01f0*/ 	.word	index@(_Z8laplace1PfS_i)
        /*01f4*/ 	.word	0x00000000


	//----- nvinfo : EIATTR_MIN_STACK_SIZE
	.align		4
.L_93:
        /*01f8*/ 	.byte	0x04, 0x12
        /*01fa*/ 	.short	(.L_95 - .L_94)
	.align		4
.L_94:
        /*01fc*/ 	.word	index@(_Z16backpropagation2PfS_S_S_S_i)
        /*0200*/ 	.word	0x00000000


	//----- nvinfo : EIATTR_MIN_STACK_SIZE
	.align		4
.L_95:
        /*0204*/ 	.byte	0x04, 0x12
        /*0206*/ 	.short	(.L_97 - .L_96)
	.align		4
.L_96:
        /*0208*/ 	.word	index@(_Z16backpropagation1PfS_i)
        /*020c*/ 	.word	0x00000000


	//----- nvinfo : EIATTR_MIN_STACK_SIZE
	.align		4
.L_97:
        /*0210*/ 	.byte	0x04, 0x12
        /*0212*/ 	.short	(.L_99 - .L_98)
	.align		4
.L_98:
        /*0214*/ 	.word	index@(_Z17difference_signalPfS_S_S_S_S_S_S_S_i)
        /*0218*/ 	.word	0x00000000


	//----- nvinfo : EIATTR_MIN_STACK_SIZE
	.align		4
.L_99:
        /*021c*/ 	.byte	0x04, 0x12
        /*021e*/ 	.short	(.L_101 - .L_100)
	.align		4
.L_100:
        /*0220*/ 	.word	index@(_Z14initial_signalPfS_S_S_S_i)
        /*0224*/ 	.word	0x00000000


	//----- nvinfo : EIATTR_MIN_STACK_SIZE
	.align		4
.L_101:
        /*0228*/ 	.byte	0x04, 0x12
        /*022a*/ 	.short	(.L_103 - .L_102)
	.align		4
.L_102:
        /*022c*/ 	.word	index@(_Z22propagation_at_cornersPf)
        /*0230*/ 	.word	0x00000000


	//----- nvinfo : EIATTR_MIN_STACK_SIZE
	.align		4
.L_103:
        /*0234*/ 	.byte	0x04, 0x12
        /*0236*/ 	.short	(.L_105 - .L_104)
	.align		4
.L_104:
        /*0238*/ 	.word	index@(_Z11propagationiiiiPfS_S_S_S_i)
        /*023c*/ 	.word	0x00000000


	//----- nvinfo : EIATTR_MIN_STACK_SIZE
	.align		4
.L_105:
        /*0240*/ 	.byte	0x04, 0x12
        /*0242*/ 	.short	(.L_107 - .L_106)
	.align		4
.L_106:
        /*0244*/ 	.word	index@(_Z11field_setupPfS_S_S_S_S_S_)
        /*0248*/ 	.word	0x00000000
.L_107:


//--------------------- .nv.compat                --------------------------
	.section	.nv.compat,"",@"SHT_CUDA_COMPAT_INFO"
	.align	4
        /*0000*/ 	.byte	0x02, 0x09, 0x00, 0x00, 0x02, 0x02, 0x01, 0x00, 0x02, 0x05, 0x05, 0x00, 0x03, 0x07, 0x01, 0x01
        /*0010*/ 	.byte	0x02, 0x03, 0x00, 0x00, 0x02, 0x06, 0x01, 0x00, 0x04, 0x0b, 0x08, 0x00, 0x01, 0x00, 0x00, 0x00
        /*0020*/ 	.byte	0x00, 0x00, 0x00, 0x00


//--------------------- .nv.info._Z5resetPfS_S_S_S_ --------------------------
	.section	.nv.info._Z5resetPfS_S_S_S_,"",@"SHT_CUDA_INFO"
	.sectionflags	@""
	.align	4


	//----- nvinfo : EIATTR_CUDA_API_VERSION
	.align		4
        /*0000*/ 	.byte	0x04, 0x37
        /*0002*/ 	.short	(.L_109 - .L_108)
.L_108:
        /*0004*/ 	.word	0x00000082


	//----- nvinfo : EIATTR_KPARAM_INFO
	.align		4
.L_109:
        /*0008*/ 	.byte	0x04, 0x17
        /*000a*/ 	.short	(.L_111 - .L_110)
.L_110:
        /*000c*/ 	.word	0x00000000
        /*0010*/ 	.short	0x0004
        /*0012*/ 	.short	0x0020
        /*0014*/ 	.byte	0x00, 0xf5, 0x21, 0x00


	//----- nvinfo : EIATTR_KPARAM_INFO
	.align		4
.L_111:
        /*0018*/ 	.byte	0x04, 0x17
        /*001a*/ 	.short	(.L_113 - .L_112)
.L_112:
        /*001c*/ 	.word	0x00000000
        /*0020*/ 	.short	0x0003
        /*0022*/ 	.short	0x0018
        /*0024*/ 	.byte	0x00, 0xf5, 0x21, 0x00


	//----- nvinfo : EIATTR_KPARAM_INFO
	.align		4
.L_113:
        /*0028*/ 	.byte	0x04, 0x17
        /*002a*/ 	.short	(.L_115 - .L_114)
.L_114:
        /*002c*/ 	.word	0x00000000
        /*0030*/ 	.short	0x0002
        /*0032*/ 	.short	0x0010
        /*0034*/ 	.byte	0x00, 0xf5, 0x21, 0x00


	//----- nvinfo : EIATTR_KPARAM_INFO
	.align		4
.L_115:
        /*0038*/ 	.byte	0x04, 0x17
        /*003a*/ 	.short	(.L_117 - .L_116)
.L_116:
        /*003c*/ 	.word	0x00000000
        /*0040*/ 	.short	0x0001
        /*0042*/ 	.short	0x0008
        /*0044*/ 	.byte	0x00, 0xf5, 0x21, 0x00


	//----- nvinfo : EIATTR_KPARAM_INFO
	.align		4
.L_117:
        /*0048*/ 	.byte	0x04, 0x17
        /*004a*/ 	.short	(.L_119 - .L_118)
.L_118:
        /*004c*/ 	.word	0x00000000
        /*0050*/ 	.short	0x0000
        /*0052*/ 	.short	0x0000
        /*0054*/ 	.byte	0x00, 0xf5, 0x21, 0x00


	//----- nvinfo : EIATTR_SPARSE_MMA_MASK
	.align		4
.L_119:
        /*0058*/ 	.byte	0x03, 0x50
        /*005a*/ 	.short	0x0000


	//----- nvinfo : EIATTR_MAXREG_COUNT
	.align		4
        /*005c*/ 	.byte	0x03, 0x1b
        /*005e*/ 	.short	0x00ff


	//----- nvinfo : EIATTR_MERCURY_ISA_VERSION
	.align		4
        /*0060*/ 	.byte	0x03, 0x5f
        /*0062*/ 	.short	0x0101


	//----- nvinfo : EIATTR_VRC_CTA_INIT_COUNT
	.align		4
        /*0064*/ 	.byte	0x02, 0x4a
	.zero		1
	.zero		1


	//----- nvinfo : EIATTR_EXIT_INSTR_OFFSETS
	.align		4
        /*0068*/ 	.byte	0x04, 0x1c
        /*006a*/ 	.short	(.L_121 - .L_120)


	//   ....[0]....
.L_120:
        /*006c*/ 	.word	0x000000b0


	//   ....[1]....
        /*0070*/ 	.word	0x00000850


	//----- nvinfo : EIATTR_CRS_STACK_SIZE
	.align		4
.L_121:
        /*0074*/ 	.byte	0x04, 0x1e
        /*0076*/ 	.short	(.L_123 - .L_122)
.L_122:
        /*0078*/ 	.word	0x00000000


	//----- nvinfo : EIATTR_CBANK_PARAM_SIZE
	.align		4
.L_123:
        /*007c*/ 	.byte	0x03, 0x19
        /*007e*/ 	.short	0x0028


	//----- nvinfo : EIATTR_PARAM_CBANK
	.align		4
        /*0080*/ 	.byte	0x04, 0x0a
        /*0082*/ 	.short	(.L_125 - .L_124)
	.align		4
.L_124:
        /*0084*/ 	.word	index@(.nv.constant0._Z5resetPfS_S_S_S_)
        /*0088*/ 	.short	0x0380
        /*008a*/ 	.short	0x0028


	//----- nvinfo : EIATTR_SW_WAR
	.align		4
.L_125:
        /*008c*/ 	.byte	0x04, 0x36
        /*008e*/ 	.short	(.L_127 - .L_126)
.L_126:
        /*0090*/ 	.word	0x00000008
.L_127:


//--------------------- .nv.info._Z12update_fieldPfS_S_S_S_ --------------------------
	.section	.nv.info._Z12update_fieldPfS_S_S_S_,"",@"SHT_CUDA_INFO"
	.sectionflags	@""
	.align	4


	//----- nvinfo : EIATTR_CUDA_API_VERSION
	.align		4
        /*0000*/ 	.byte	0x04, 0x37
        /*0002*/ 	.short	(.L_129 - .L_128)
.L_128:
        /*0004*/ 	.word	0x00000082


	//----- nvinfo : EIATTR_KPARAM_INFO
	.align		4
.L_129:
        /*0008*/ 	.byte	0x04, 0x17
        /*000a*/ 	.short	(.L_131 - .L_130)
.L_130:
        /*000c*/ 	.word	0x00000000
        /*0010*/ 	.short	0x0004
        /*0012*/ 	.short	0x0020
        /*0014*/ 	.byte	0x00, 0xf5, 0x21, 0x00


	//----- nvinfo : EIATTR_KPARAM_INFO
	.align		4
.L_131:
        /*0018*/ 	.byte	0x04, 0x17
        /*001a*/ 	.short	(.L_133 - .L_132)
.L_132:
        /*001c*/ 	.word	0x00000000
        /*0020*/ 	.short	0x0003
        /*0022*/ 	.short	0x0018
        /*0024*/ 	.byte	0x00, 0xf5, 0x21, 0x00


	//----- nvinfo : EIATTR_KPARAM_INFO
	.align		4
.L_133:
        /*0028*/ 	.byte	0x04, 0x17
        /*002a*/ 	.short	(.L_135 - .L_134)
.L_134:
        /*002c*/ 	.word	0x00000000
        /*0030*/ 	.short	0x0002
        /*0032*/ 	.short	0x0010
        /*0034*/ 	.byte	0x00, 0xf5, 0x21, 0x00


	//----- nvinfo : EIATTR_KPARAM_INFO
	.align		4
.L_135:
        /*0038*/ 	.byte	0x04, 0x17
        /*003a*/ 	.short	(.L_137 - .L_136)
.L_136:
        /*003c*/ 	.word	0x00000000
        /*0040*/ 	.short	0x0001
        /*0042*/ 	.short	0x0008
        /*0044*/ 	.byte	0x00, 0xf5, 0x21, 0x00


	//----- nvinfo : EIATTR_KPARAM_INFO
	.align		4
.L_137:
        /*0048*/ 	.byte	0x04, 0x17
        /*004a*/ 	.short	(.L_139 - .L_138)
.L_138:
        /*004c*/ 	.word	0x00000000
        /*0050*/ 	.short	0x0000
        /*0052*/ 	.short	0x0000
        /*0054*/ 	.byte	0x00, 0xf5, 0x21, 0x00


	//----- nvinfo : EIATTR_SPARSE_MMA_MASK
	.align		4
.L_139:
        /*0058*/ 	.byte	0x03, 0x50
        /*005a*/ 	.short	0x0000


	//----- nvinfo : EIATTR_MAXREG_COUNT
	.align		4
        /*005c*/ 	.byte	0x03, 0x1b
        /*005e*/ 	.short	0x00ff


	//----- nvinfo : EIATTR_MERCURY_ISA_VERSION
	.align		4
        /*0060*/ 	.byte	0x03, 0x5f
        /*0062*/ 	.short	0x0101


	//----- nvinfo : EIATTR_VRC_CTA_INIT_COUNT
	.align		4
        /*0064*/ 	.byte	0x02, 0x4a
	.zero		1
	.zero		1


	//----- nvinfo : EIATTR_EXIT_INSTR_OFFSETS
	.align		4
        /*0068*/ 	.byte	0x04, 0x1c
        /*006a*/ 	.short	(.L_141 - .L_140)


	//   ....[0]....
.L_140:
        /*006c*/ 	.word	0x000000b0


	//   ....[1]....
        /*0070*/ 	.word	0x00000280


	//----- nvinfo : EIATTR_CBANK_PARAM_SIZE
	.align		4
.L_141:
        /*0074*/ 	.byte	0x03, 0x19
        /*0076*/ 	.short	0x0028


	//----- nvinfo : EIATTR_PARAM_CBANK
	.align		4
        /*0078*/ 	.byte	0x04, 0x0a
        /*007a*/ 	.short	(.L_143 - .L_142)
	.align		4
.L_142:
        /*007c*/ 	.word	index@(.nv.constant0._Z12update_fieldPfS_S_S_S_)
        /*0080*/ 	.short	0x0380
        /*0082*/ 	.short	0x0028


	//----- nvinfo : EIATTR_SW_WAR
	.align		4
.L_143:
        /*0084*/ 	.byte	0x04, 0x36
        /*0086*/ 	.short	(.L_145 - .L_144)
.L_144:
        /*0088*/ 	.word	0x00000008
.L_145:


//--------------------- .nv.info._Z19update_differentialPfS_S_S_i --------------------------
	.section	.nv.info._Z19update_differentialPfS_S_S_i,"",@"SHT_CUDA_INFO"
	.sectionflags	@""
	.align	4


	//----- nvinfo : EIATTR_CUDA_API_VERSION
	.align		4
        /*0000*/ 	.byte	0x04, 0x37
        /*0002*/ 	.short	(.L_147 - .L_146)
.L_146:
        /*0004*/ 	.word	0x00000082


	//----- nvinfo : EIATTR_KPARAM_INFO
	.align		4
.L_147:
        /*0008*/ 	.byte	0x04, 0x17
        /*000a*/ 	.short	(.L_149 - .L_148)
.L_148:
        /*000c*/ 	.word	0x00000000
        /*0010*/ 	.short	0x0004
        /*0012*/ 	.short	0x0020
        /*0014*/ 	.byte	0x00, 0xf0, 0x11, 0x00


	//----- nvinfo : EIATTR_KPARAM_INFO
	.align		4
.L_149:
        /*0018*/ 	.byte	0x04, 0x17
        /*001a*/ 	.short	(.L_151 - .L_150)
.L_150:
        /*001c*/ 	.word	0x00000000
        /*0020*/ 	.short	0x0003
        /*0022*/ 	.short	0x0018
        /*0024*/ 	.byte	0x00, 0xf5, 0x21, 0x00


	//----- nvinfo : EIATTR_KPARAM_INFO
	.align		4
.L_151:
        /*0028*/ 	.byte	0x04, 0x17
        /*002a*/ 	.short	(.L_153 - .L_152)
.L_152:
        /*002c*/ 	.word	0x00000000
        /*0030*/ 	.short	0x0002
        /*0032*/ 	.short	0x0010
        /*0034*/ 	.byte	0x00, 0xf5, 0x21, 0x00


	//----- nvinfo : EIATTR_KPARAM_INFO
	.align		4
.L_153:
        /*0038*/ 	.byte	0x04, 0x17
        /*003a*/ 	.short	(.L_155 - .L_154)
.L_154:
        /*003c*/ 	.word	0x00000000
        /*0040*/ 	.short	0x0001
        /*0042*/ 	.short	0x0008
        /*0044*/ 	.byte	0x00, 0xf5, 0x21, 0x00


	//----- nvinfo : EIATTR_KPARAM_INFO
	.align		4
.L_155:
        /*0048*/ 	.byte	0x04, 0x17
        /*004a*/ 	.short	(.L_157 - .L_156)
.L_156:
        /*004c*/ 	.word	0x00000000
        /*0050*/ 	.short	0x0000
        /*0052*/ 	.short	0x0000
        /*0054*/ 	.byte	0x00, 0xf5, 0x21, 0x00


	//----- nvinfo : EIATTR_SPARSE_MMA_MASK
	.align		4
.L_157:
        /*0058*/ 	.byte	0x03, 0x50
        /*005a*/ 	.short	0x0000


	//----- nvinfo : EIATTR_MAXREG_COUNT
	.align		4
        /*005c*/ 	.byte	0x03, 0x1b
        /*005e*/ 	.short	0x00ff


	//----- nvinfo : EIATTR_MERCURY_ISA_VERSION
	.align		4
        /*0060*/ 	.byte	0x03, 0x5f
        /*0062*/ 	.short	0x0101


	//----- nvinfo : EIATTR_VRC_CTA_INIT_COUNT
	.align		4
        /*0064*/ 	.byte	0x02, 0x4a
	.zero		1
	.zero		1


	//----- nvinfo : EIATTR_EXIT_INSTR_OFFSETS
	.align		4
        /*0068*/ 	.byte	0x04, 0x1c
        /*006a*/ 	.short	(.L_159 - .L_158)


	//   ....[0]....
.L_158:
        /*006c*/ 	.word	0x000000b0


	//   ....[1]....
        /*0070*/ 	.word	0x000002d0


	//----- nvinfo : EIATTR_CRS_STACK_SIZE
	.align		4
.L_159:
        /*0074*/ 	.byte	0x04, 0x1e
        /*0076*/ 	.short	(.L_161 - .L_160)
.L_160:
        /*0078*/ 	.word	0x00000000


	//----- nvinfo : EIATTR_CBANK_PARAM_SIZE
	.align		4
.L_161:
        /*007c*/ 	.byte	0x03, 0x19
        /*007e*/ 	.short	0x0024


	//----- nvinfo : EIATTR_PARAM_CBANK
	.align		4
        /*0080*/ 	.byte	0x04, 0x0a
        /*0082*/ 	.short	(.L_163 - .L_162)
	.align		4
.L_162:
        /*0084*/ 	.word	index@(.nv.constant0._Z19update_differentialPfS_S_S_i)
        /*0088*/ 	.short	0x0380
        /*008a*/ 	.short	0x0024


	//----- nvinfo : EIATTR_SW_WAR
	.align		4
.L_163:
        /*008c*/ 	.byte	0x04, 0x36
        /*008e*/ 	.short	(.L_165 - .L_164)
.L_164:
        /*0090*/ 	.word	0x00000008
.L_165:


//--------------------- .nv.info._Z17init_differentialPfS_S_S_ --------------------------
	.section	.nv.info._Z17init_differentialPfS_S_S_,"",@"SHT_CUDA_INFO"
	.sectionflags	@""
	.align	4


	//----- nvinfo : EIATTR_CUDA_API_VERSION
	.align		4
        /*0000*/ 	.byte	0x04, 0x37
        /*0002*/ 	.short	(.L_167 - .L_166)
.L_166:
        /*0004*/ 	.word	0x00000082


	//----- nvinfo : EIATTR_KPARAM_INFO
	.align		4
.L_167:
        /*0008*/ 	.byte	0x04, 0x17
        /*000a*/ 	.short	(.L_169 - .L_168)
.L_168:
        /*000c*/ 	.word	0x00000000
        /*0010*/ 	.short	0x0003
        /*0012*/ 	.short	0x0018
        /*0014*/ 	.byte	0x00, 0xf5, 0x21, 0x00


	//----- nvinfo : EIATTR_KPARAM_INFO
	.align		4
.L_169:
        /*0018*/ 	.byte	0x04, 0x17
        /*001a*/ 	.short	(.L_171 - .L_170)
.L_170:
        /*001c*/ 	.word	0x00000000
        /*0020*/ 	.short	0x0002
        /*0022*/ 	.short	0x0010
        /*0024*/ 	.byte	0x00, 0xf5, 0x21, 0x00


	//----- nvinfo : EIATTR_KPARAM_INFO
	.align		4
.L_171:
        /*0028*/ 	.byte	0x04, 0x17
        /*002a*/ 	.short	(.L_173 - .L_172)
.L_172:
        /*002c*/ 	.word	0x00000000
        /*0030*/ 	.short	0x0001
        /*0032*/ 	.short	0x0008
        /*0034*/ 	.byte	0x00, 0xf5, 0x21, 0x00


	//----- nvinfo : EIATTR_KPARAM_INFO
	.align		4
.L_173:
        /*0038*/ 	.byte	0x04, 0x17
        /*003a*/ 	.short	(.L_175 - .L_174)
.L_174:
        /*003c*/ 	.word	0x00000000
        /*0040*/ 	.short	0x0000
        /*0042*/ 	.short	0x0000
        /*0044*/ 	.byte	0x00, 0xf5, 0x21, 0x00


	//----- nvinfo : EIATTR_SPARSE_MMA_MASK
	.align		4
.L_175:
        /*0048*/ 	.byte	0x03, 0x50
        /*004a*/ 	.short	0x0000


	//----- nvinfo : EIATTR_MAXREG_COUNT
	.align		4
        /*004c*/ 	.byte	0x03, 0x1b
        /*004e*/ 	.short	0x00ff


	//----- nvinfo : EIATTR_MERCURY_ISA_VERSION
	.align		4
        /*0050*/ 	.byte	0x03, 0x5f
        /*0052*/ 	.short	0x0101


	//----- nvinfo : EIATTR_VRC_CTA_INIT_COUNT
	.align		4
        /*0054*/ 	.byte	0x02, 0x4a
	.zero		1
	.zero		1


	//----- nvinfo : EIATTR_EXIT_INSTR_OFFSETS
	.align		4
        /*0058*/ 	.byte	0x04, 0x1c
        /*005a*/ 	.short	(.L_177 - .L_176)


	//   ....[0]....
.L_176:
        /*005c*/ 	.word	0x000000b0


	//   ....[1]....
        /*0060*/ 	.word	0x00000290


	//----- nvinfo : EIATTR_CRS_STACK_SIZE
	.align		4
.L_177:
        /*0064*/ 	.byte	0x04, 0x1e
        /*0066*/ 	.short	(.L_179 - .L_178)
.L_178:
        /*0068*/ 	.word	0x00000000


	//----- nvinfo : EIATTR_CBANK_PARAM_SIZE
	.align		4
.L_179:
        /*006c*/ 	.byte	0x03, 0x19
        /*006e*/ 	.short	0x0020


	//----- nvinfo : EIATTR_PARAM_CBANK
	.align		4
        /*0070*/ 	.byte	0x04, 0x0a
        /*0072*/ 	.short	(.L_181 - .L_180)
	.align		4
.L_180:
        /*0074*/ 	.word	index@(.nv.constant0._Z17init_differentialPfS_S_S_)
        /*0078*/ 	.short	0x0380
        /*007a*/ 	.short	0x0020


	//----- nvinfo : EIATTR_SW_WAR
	.align		4
.L_181:
        /*007c*/ 	.byte	0x04, 0x36
        /*007e*/ 	.short	(.L_183 - .L_182)
.L_182:
        /*0080*/ 	.word	0x00000008
.L_183:


//--------------------- .nv.info._Z8laplace2PfS_i --------------------------
	.section	.nv.info._Z8laplace2PfS_i,"",@"SHT_CUDA_INFO"
	.sectionflags	@""
	.align	4


	//----- nvinfo : EIATTR_CUDA_API_VERSION
	.align		4
        /*0000*/ 	.byte	0x04, 0x37
        /*0002*/ 	.short	(.L_185 - .L_184)
.L_184:
        /*0004*/ 	.word	0x00000082


	//----- nvinfo : EIATTR_KPARAM_INFO
	.align		4
.L_185:
        /*0008*/ 	.byte	0x04, 0x17
        /*000a*/ 	.short	(.L_187 - .L_186)
.L_186:
        /*000c*/ 	.word	0x00000000
        /*0010*/ 	.short	0x0002
        /*0012*/ 	.short	0x0010
        /*0014*/ 	.byte	0x00, 0xf0, 0x11, 0x00


	//----- nvinfo : EIATTR_KPARAM_INFO
	.align		4
.L_187:
        /*0018*/ 	.byte	0x04, 0x17
        /*001a*/ 	.short	(.L_189 - .L_188)
.L_188:
        /*001c*/ 	.word	0x00000000
        /*0020*/ 	.short	0x0001
        /*0022*/ 	.short	0x0008
        /*0024*/ 	.byte	0x00, 0xf5, 0x21, 0x00


	//----- nvinfo : EIATTR_KPARAM_INFO
	.align		4
.L_189:
        /*0028*/ 	.byte	0x04, 0x17
        /*002a*/ 	.short	(.L_191 - .L_190)
.L_190:
        /*002c*/ 	.word	0x00000000
        /*0030*/ 	.short	0x0000
        /*0032*/ 	.short	0x0000
        /*0034*/ 	.byte	0x00, 0xf5, 0x21, 0x00


	//----- nvinfo : EIATTR_SPARSE_MMA_MASK
	.align		4
.L_191:
        /*0038*/ 	.byte	0x03, 0x50
        /*003a*/ 	.short	0x0000


	//----- nvinfo : EIATTR_MAXREG_COUNT
	.align		4
        /*003c*/ 	.byte	0x03, 0x1b
        /*003e*/ 	.short	0x00ff


	//----- nvinfo : EIATTR_MERCURY_ISA_VERSION
	.align		4
        /*0040*/ 	.byte	0x03, 0x5f
        /*0042*/ 	.short	0x0101


	//----- nvinfo : EIATTR_VRC_CTA_INIT_COUNT
	.align		4
        /*0044*/ 	.byte	0x02, 0x4a
	.zero		1
	.zero		1


	//----- nvinfo : EIATTR_EXIT_INSTR_OFFSETS
	.align		4
        /*0048*/ 	.byte	0x04, 0x1c
        /*004a*/ 	.short	(.L_193 - .L_192)


	//   ....[0]....
.L_192:
        /*004c*/ 	.word	0x000006f0


	//   ....[1]....
        /*0050*/ 	.word	0x00000710


	//   ....[2]....
        /*0054*/ 	.word	0x00000880


	//----- nvinfo : EIATTR_CRS_STACK_SIZE
	.align		4
.L_193:
        /*0058*/ 	.byte	0x04, 0x1e
        /*005a*/ 	.short	(.L_195 - .L_194)
.L_194:
        /*005c*/ 	.word	0x00000000


	//----- nvinfo : EIATTR_CBANK_PARAM_SIZE
	.align		4
.L_195:
        /*0060*/ 	.byte	0x03, 0x19
        /*0062*/ 	.short	0x0014


	//----- nvinfo : EIATTR_PARAM_CBANK
	.align		4
        /*0064*/ 	.byte	0x04, 0x0a
        /*0066*/ 	.short	(.L_197 - .L_196)
	.align		4
.L_196:
        /*0068*/ 	.word	index@(.nv.constant0._Z8laplace2PfS_i)
        /*006c*/ 	.short	0x0380
        /*006e*/ 	.short	0x0014


	//----- nvinfo : EIATTR_SW_WAR
	.align		4
.L_197:
        /*0070*/ 	.byte	0x04, 0x36
        /*0072*/ 	.short	(.L_199 - .L_198)
.L_198:
        /*0074*/ 	.word	0x00000008
.L_199:


//--------------------- .nv.info._Z8laplace1PfS_i --------------------------
	.section	.nv.info._Z8laplace1PfS_i,"",@"SHT_CUDA_INFO"
	.sectionflags	@""
	.align	4


	//----- nvinfo : EIATTR_CUDA_API_VERSION
	.align		4
        /*0000*/ 	.byte	0x04, 0x37
        /*0002*/ 	.short	(.L_201 - .L_200)
.L_200:
        /*0004*/ 	.word	0x00000082


	//----- nvinfo : EIATTR_KPARAM_INFO
	.align		4
.L_201:
        /*0008*/ 	.byte	0x04, 0x17
        /*000a*/ 	.short	(.L_203 - .L_202)
.L_202:
        /*000c*/ 	.word	0x00000000
        /*0010*/ 	.short	0x0002
        /*0012*/ 	.short	0x0010
        /*0014*/ 	.byte	0x00, 0xf0, 0x11, 0x00


	//----- nvinfo : EIATTR_KPARAM_INFO
	.align		4
.L_203:
        /*0018*/ 	.byte	0x04, 0x17
        /*001a*/ 	.short	(.L_205 - .L_204)
.L_204:
        /*001c*/ 	.word	0x00000000
        /*0020*/ 	.short	0x0001
        /*0022*/ 	.short	0x0008
        /*0024*/ 	.byte	0x00, 0xf5, 0x21, 0x00


	//----- nvinfo : EIATTR_KPARAM_INFO
	.align		4
.L_205:
        /*0028*/ 	.byte	0x04, 0x17
        /*002a*/ 	.short	(.L_207 - .L_206)
.L_206:
        /*002c*/ 	.word	0x00000000
        /*0030*/ 	.short	0x0000
        /*0032*/ 	.short	0x0000
        /*0034*/ 	.byte	0x00, 0xf5, 0x21, 0x00


	//----- nvinfo : EIATTR_SPARSE_MMA_MASK
	.align		4
.L_207:
        /*0038*/ 	.byte	0x03, 0x50
        /*003a*/ 	.short	0x0000


	//----- nvinfo : EIATTR_MAXREG_COUNT
	.align		4
        /*003c*/ 	.byte	0x03, 0x1b
        /*003e*/ 	.short	0x00ff


	//----- nvinfo : EIATTR_MERCURY_ISA_VERSION
	.align		4
        /*0040*/ 	.byte	0x03, 0x5f
        /*0042*/ 	.short	0x0101


	//----- nvinfo : EIATTR_VRC_CTA_INIT_COUNT
	.align		4
        /*0044*/ 	.byte	0x02, 0x4a
	.zero		1
	.zero		1


	//----- nvinfo : EIATTR_EXIT_INSTR_OFFSETS
	.align		4
        /*0048*/ 	.byte	0x04, 0x1c
        /*004a*/ 	.short	(.L_209 - .L_208)


	//   ....[0]....
.L_208:
        /*004c*/ 	.word	0x000000c0


	//   ....[1]....
        /*0050*/ 	.word	0x00000350


	//----- nvinfo : EIATTR_CRS_STACK_SIZE
	.align		4
.L_209:
        /*0054*/ 	.byte	0x04, 0x1e
        /*0056*/ 	.short	(.L_211 - .L_210)
.L_210:
        /*0058*/ 	.word	0x00000000


	//----- nvinfo : EIATTR_CBANK_PARAM_SIZE
	.align		4
.L_211:
        /*005c*/ 	.byte	0x03, 0x19
        /*005e*/ 	.short	0x0014


	//----- nvinfo : EIATTR_PARAM_CBANK
	.align		4
        /*0060*/ 	.byte	0x04, 0x0a
        /*0062*/ 	.short	(.L_213 - .L_212)
	.align		4
.L_212:
        /*0064*/ 	.word	index@(.nv.constant0._Z8laplace1PfS_i)
        /*0068*/ 	.short	0x0380
        /*006a*/ 	.short	0x0014


	//----- nvinfo : EIATTR_SW_WAR
	.align		4
.L_213:
        /*006c*/ 	.byte	0x04, 0x36
        /*006e*/ 	.short	(.L_215 - .L_214)
.L_214:
        /*0070*/ 	.word	0x00000008
.L_215:


//--------------------- .nv.info._Z16backpropagation2PfS_S_S_S_i --------------------------
	.section	.nv.info._Z16backpropagation2PfS_S_S_S_i,"",@"SHT_CUDA_INFO"
	.sectionflags	@""
	.align	4


	//----- nvinfo : EIATTR_CUDA_API_VERSION
	.align		4
        /*0000*/ 	.byte	0x04, 0x37
        /*0002*/ 	.short	(.L_217 - .L_216)
.L_216:
        /*0004*/ 	.word	0x00000082


	//----- nvinfo : EIATTR_KPARAM_INFO
	.align		4
.L_217:
        /*0008*/ 	.byte	0x04, 0x17
        /*000a*/ 	.short	(.L_219 - .L_218)
.L_218:
        /*000c*/ 	.word	0x00000000
        /*0010*/ 	.short	0x0005
        /*0012*/ 	.short	0x0028
        /*0014*/ 	.byte	0x00, 0xf0, 0x11, 0x00


	//----- nvinfo : EIATTR_KPARAM_INFO
	.align		4
.L_219:
        /*0018*/ 	.byte	0x04, 0x17
        /*001a*/ 	.short	(.L_221 - .L_220)
.L_220:
        /*001c*/ 	.word	0x00000000
        /*0020*/ 	.short	0x0004
        /*0022*/ 	.short	0x0020
        /*0024*/ 	.byte	0x00, 0xf5, 0x21, 0x00


	//----- nvinfo : EIATTR_KPARAM_INFO
	.align		4
.L_221:
        /*0028*/ 	.byte	0x04, 0x17
        /*002a*/ 	.short	(.L_223 - .L_222)
.L_222:
        /*002c*/ 	.word	0x00000000
        /*0030*/ 	.short	0x0003
        /*0032*/ 	.short	0x0018
        /*0034*/ 	.byte	0x00, 0xf5, 0x21, 0x00


	//----- nvinfo : EIATTR_KPARAM_INFO
	.align		4
.L_223:
        /*0038*/ 	.byte	0x04, 0x17
        /*003a*/ 	.short	(.L_225 - .L_224)
.L_224:
        /*003c*/ 	.word	0x00000000
        /*0040*/ 	.short	0x0002
        /*0042*/ 	.short	0x0010
        /*0044*/ 	.byte	0x00, 0xf5, 0x21, 0x00


	//----- nvinfo : EIATTR_KPARAM_INFO
	.align		4
.L_225:
        /*0048*/ 	.byte	0x04, 0x17
        /*004a*/ 	.short	(.L_227 - .L_226)
.L_226:
        /*004c*/ 	.word	0x00000000
        /*0050*/ 	.short	0x0001
        /*0052*/ 	.short	0x0008
        /*0054*/ 	.byte	0x00, 0xf5, 0x21, 0x00


	//----- nvinfo : EIATTR_KPARAM_INFO
	.align		4
.L_227:
        /*0058*/ 	.byte	0x04, 0x17
        /*005a*/ 	.short	(.L_229 - .L_228)
.L_228:
        /*005c*/ 	.word	0x00000000
        /*0060*/ 	.short	0x0000
        /*0062*/ 	.short	0x0000
        /*0064*/ 	.byte	0x00, 0xf5, 0x21, 0x00


	//----- nvinfo : EIATTR_SPARSE_MMA_MASK
	.align		4
.L_229:
        /*0068*/ 	.byte	0x03, 0x50
        /*006a*/ 	.short	0x0000


	//----- nvinfo : EIATTR_MAXREG_COUNT
	.align		4
        /*006c*/ 	.byte	0x03, 0x1b
        /*006e*/ 	.short	0x00ff


	//----- nvinfo : EIATTR_MERCURY_ISA_VERSION
	.align		4
        /*0070*/ 	.byte	0x03, 0x5f
        /*0072*/ 	.short	0x0101


	//----- nvinfo : EIATTR_VRC_CTA_INIT_COUNT
	.align		4
        /*0074*/ 	.byte	0x02, 0x4a
	.zero		1
	.zero		1


	//----- nvinfo : EIATTR_EXIT_INSTR_OFFSETS
	.align		4
        /*0078*/ 	.byte	0x04, 0x1c
        /*007a*/ 	.short	(.L_231 - .L_230)


	//   ....[0]....
.L_230:
        /*007c*/ 	.word	0x00000480


	//   ....[1]....
        /*0080*/ 	.word	0x000004a0


	//   ....[2]....
        /*0084*/ 	.word	0x00000610


	//----- nvinfo : EIATTR_CRS_STACK_SIZE
	.align		4
.L_231:
        /*0088*/ 	.byte	0x04, 0x1e
        /*008a*/ 	.short	(.L_233 - .L_232)
.L_232:
        /*008c*/ 	.word	0x00000000


	//----- nvinfo : EIATTR_CBANK_PARAM_SIZE
	.align		4
.L_233:
        /*0090*/ 	.byte	0x03, 0x19
        /*0092*/ 	.short	0x002c


	//----- nvinfo : EIATTR_PARAM_CBANK
	.align		4
        /*0094*/ 	.byte	0x04, 0x0a
        /*0096*/ 	.short	(.L_235 - .L_234)
	.align		4
.L_234:
        /*0098*/ 	.word	index@(.nv.constant0._Z16backpropagation2PfS_S_S_S_i)
        /*009c*/ 	.short	0x0380
        /*009e*/ 	.short	0x002c


	//----- nvinfo : EIATTR_SW_WAR
	.align		4
.L_235:
        /*00a0*/ 	.byte	0x04, 0x36
        /*00a2*/ 	.short	(.L_237 - .L_236)
.L_236:
        /*00a4*/ 	.word	0x00000008
.L_237:


//--------------------- .nv.info._Z16backpropagation1PfS_i --------------------------
	.section	.nv.info._Z16backpropagation1PfS_i,"",@"SHT_CUDA_INFO"
	.sectionflags	@""
	.align	4


	//----- nvinfo : EIATTR_CUDA_API_VERSION
	.align		4
        /*0000*/ 	.byte	0x04, 0x37
        /*0002*/ 	.short	(.L_239 - .L_238)
.L_238:
        /*0004*/ 	.word	0x00000082


	//----- nvinfo : EIATTR_KPARAM_INFO
	.align		4
.L_239:
        /*0008*/ 	.byte	0x04, 0x17
        /*000a*/ 	.short	(.L_241 - .L_240)
.L_240:
        /*000c*/ 	.word	0x00000000
        /*0010*/ 	.short	0x0002
        /*0012*/ 	.short	0x0010
        /*0014*/ 	.byte	0x00, 0xf0, 0x11, 0x00


	//----- nvinfo : EIATTR_KPARAM_INFO
	.align		4
.L_241:
        /*0018*/ 	.byte	0x04, 0x17
        /*001a*/ 	.short	(.L_243 - .L_242)
.L_242:
        /*001c*/ 	.word	0x00000000
        /*0020*/ 	.short	0x0001
        /*0022*/ 	.short	0x0008
        /*0024*/ 	.byte	0x00, 0xf5, 0x21, 0x00


	//----- nvinfo : EIATTR_KPARAM_INFO
	.align		4
.L_243:
        /*0028*/ 	.byte	0x04, 0x17
        /*002a*/ 	.short	(.L_245 - .L_244)
.L_244:
        /*002c*/ 	.word	0x00000000
        /*0030*/ 	.short	0x0000
        /*0032*/ 	.short	0x0000
        /*0034*/ 	.byte	0x00, 0xf5, 0x21, 0x00


	//----- nvinfo : EIATTR_SPARSE_MMA_MASK
	.align		4
.L_245:
        /*0038*/ 	.byte	0x03, 0x50
        /*003a*/ 	.short	0x0000


	//----- nvinfo : EIATTR_MAXREG_COUNT
	.align		4
        /*003c*/ 	.byte	0x03, 0x1b
        /*003e*/ 	.short	0x00ff


	//----- nvinfo : EIATTR_MERCURY_ISA_VERSION
	.align		4
        /*0040*/ 	.byte	0x03, 0x5f
        /*0042*/ 	.short	0x0101


	//----- nvinfo : EIATTR_VRC_CTA_INIT_COUNT
	.align		4
        /*0044*/ 	.byte	0x02, 0x4a
	.zero		1
	.zero		1


	//----- nvinfo : EIATTR_EXIT_INSTR_OFFSETS
	.align		4
        /*0048*/ 	.byte	0x04, 0x1c
        /*004a*/ 	.short	(.L_247 - .L_246)


	//   ....[0]....
.L_246:
        /*004c*/ 	.word	0x000000c0


	//   ....[1]....
        /*0050*/ 	.word	0x000006d0


	//----- nvinfo : EIATTR_CRS_STACK_SIZE
	.align		4
.L_247:
        /*0054*/ 	.byte	0x04, 0x1e
        /*0056*/ 	.short	(.L_249 - .L_248)
.L_248:
        /*0058*/ 	.word	0x00000000


	//----- nvinfo : EIATTR_CBANK_PARAM_SIZE
	.align		4
.L_249:
        /*005c*/ 	.byte	0x03, 0x19
        /*005e*/ 	.short	0x0014


	//----- nvinfo : EIATTR_PARAM_CBANK
	.align		4
        /*0060*/ 	.byte	0x04, 0x0a
        /*0062*/ 	.short	(.L_251 - .L_250)
	.align		4
.L_250:
        /*0064*/ 	.word	index@(.nv.constant0._Z16backpropagation1PfS_i)
        /*0068*/ 	.short	0x0380
        /*006a*/ 	.short	0x0014


	//----- nvinfo : EIATTR_SW_WAR
	.align		4
.L_251:
        /*006c*/ 	.byte	0x04, 0x36
        /*006e*/ 	.short	(.L_253 - .L_252)
.L_252:
        /*0070*/ 	.word	0x00000008
.L_253:


//--------------------- .nv.info._Z17difference_signalPfS_S_S_S_S_S_S_S_i --------------------------
	.section	.nv.info._Z17difference_signalPfS_S_S_S_S_S_S_S_i,"",@"SHT_CUDA_INFO"
	.sectionflags	@""
	.align	4


	//----- nvinfo : EIATTR_CUDA_API_VERSION
	.align		4
        /*0000*/ 	.byte	0x04, 0x37
        /*0002*/ 	.short	(.L_255 - .L_254)
.L_254:
        /*0004*/ 	.word	0x00000082


	//----- nvinfo : EIATTR_KPARAM_INFO
	.align		4
.L_255:
        /*0008*/ 	.byte	0x04, 0x17
        /*000a*/ 	.short	(.L_257 - .L_256)
.L_256:
        /*000c*/ 	.word	0x00000000
        /*0010*/ 	.short	0x0009
        /*0012*/ 	.short	0x0048
        /*0014*/ 	.byte	0x00, 0xf0, 0x11, 0x00


	//----- nvinfo : EIATTR_KPARAM_INFO
	.align		4
.L_257:
        /*0018*/ 	.byte	0x04, 0x17
        /*001a*/ 	.short	(.L_259 - .L_258)
.L_258:
        /*001c*/ 	.word	0x00000000
        /*0020*/ 	.short	0x0008
        /*0022*/ 	.short	0x0040
        /*0024*/ 	.byte	0x00, 0xf5, 0x21, 0x00


	//----- nvinfo : EIATTR_KPARAM_INFO
	.align		4
.L_259:
        /*0028*/ 	.byte	0x04, 0x17
        /*002a*/ 	.short	(.L_261 - .L_260)
.L_260:
        /*002c*/ 	.word	0x00000000
        /*0030*/ 	.short	0x0007
        /*0032*/ 	.short	0x0038
        /*0034*/ 	.byte	0x00, 0xf5, 0x21, 0x00


	//----- nvinfo : EIATTR_KPARAM_INFO
	.align		4
.L_261:
        /*0038*/ 	.byte	0x04, 0x17
        /*003a*/ 	.short	(.L_263 - .L_262)
.L_262:
        /*003c*/ 	.word	0x00000000
        /*0040*/ 	.short	0x0006
        /*0042*/ 	.short	0x0030
        /*0044*/ 	.byte	0x00, 0xf5, 0x21, 0x00


	//----- nvinfo : EIATTR_KPARAM_INFO
	.align		4
.L_263:
        /*0048*/ 	.byte	0x04, 0x17
        /*004a*/ 	.short	(.L_265 - .L_264)
.L_264:
        /*004c*/ 	.word	0x00000000
        /*0050*/ 	.short	0x0005
        /*0052*/ 	.short	0x0028
        /*0054*/ 	.byte	0x00, 0xf5, 0x21, 0x00


	//----- nvinfo : EIATTR_KPARAM_INFO
	.align		4
.L_265:
        /*0058*/ 	.byte	0x04, 0x17
        /*005a*/ 	.short	(.L_267 - .L_266)
.L_266:
        /*005c*/ 	.word	0x00000000
        /*0060*/ 	.short	0x0004
        /*0062*/ 	.short	0x0020
        /*0064*/ 	.byte	0x00, 0xf5, 0x21, 0x00


	//----- nvinfo : EIATTR_KPARAM_INFO
	.align		4
.L_267:
        /*0068*/ 	.byte	0x04, 0x17
        /*006a*/ 	.short	(.L_269 - .L_268)
.L_268:
        /*006c*/ 	.word	0x00000000
        /*0070*/ 	.short	0x0003
        /*0072*/ 	.short	0x0018
        /*0074*/ 	.byte	0x00, 0xf5, 0x21, 0x00


	//----- nvinfo : EIATTR_KPARAM_INFO
	.align		4
.L_269:
        /*0078*/ 	.byte	0x04, 0x17
        /*007a*/ 	.short	(.L_271 - .L_270)
.L_270:
        /*007c*/ 	.word	0x00000000
        /*0080*/ 	.short	0x0002
        /*0082*/ 	.short	0x0010
        /*0084*/ 	.byte	0x00, 0xf5, 0x21, 0x00


	//----- nvinfo : EIATTR_KPARAM_INFO
	.align		4
.L_271:
        /*0088*/ 	.byte	0x04, 0x17
        /*008a*/ 	.short	(.L_273 - .L_272)
.L_272:
        /*008c*/ 	.word	0x00000000
        /*0090*/ 	.short	0x0001
        /*0092*/ 	.short	0x0008
        /*0094*/ 	.byte	0x00, 0xf5, 0x21, 0x00


	//----- nvinfo : EIATTR_KPARAM_INFO
	.align		4
.L_273:
        /*0098*/ 	.byte	0x04, 0x17
        /*009a*/ 	.short	(.L_275 - .L_274)
.L_274:
        /*009c*/ 	.word	0x00000000
        /*00a0*/ 	.short	0x0000
        /*00a2*/ 	.short	0x0000
        /*00a4*/ 	.byte	0x00, 0xf5, 0x21, 0x00


	//----- nvinfo : EIATTR_SPARSE_MMA_MASK
	.align		4
.L_275:
        /*00a8*/ 	.byte	0x03, 0x50
        /*00aa*/ 	.short	0x0000


	//----- nvinfo : EIATTR_MAXREG_COUNT
	.align		4
        /*00ac*/ 	.byte	0x03, 0x1b
        /*00ae*/ 	.short	0x00ff


	//----- nvinfo : EIATTR_MERCURY_ISA_VERSION
	.align		4
        /*00b0*/ 	.byte	0x03, 0x5f
        /*00b2*/ 	.short	0x0101


	//----- nvinfo : EIATTR_VRC_CTA_INIT_COUNT
	.align		4
        /*00b4*/ 	.byte	0x02, 0x4a
	.zero		1
	.zero		1


	//----- nvinfo : EIATTR_EXIT_INSTR_OFFSETS
	.align		4
        /*00b8*/ 	.byte	0x04, 0x1c
        /*00ba*/ 	.short	(.L_277 - .L_276)


	//   ....[0]....
.L_276:
        /*00bc*/ 	.word	0x00000410


	//----- nvinfo : EIATTR_CBANK_PARAM_SIZE
	.align		4
.L_277:
        /*00c0*/ 	.byte	0x03, 0x19
        /*00c2*/ 	.short	0x004c


	//----- nvinfo : EIATTR_PARAM_CBANK
	.align		4
        /*00c4*/ 	.byte	0x04, 0x0a
        /*00c6*/ 	.short	(.L_279 - .L_278)
	.align		4
.L_278:
        /*00c8*/ 	.word	index@(.nv.constant0._Z17difference_signalPfS_S_S_S_S_S_S_S_i)
        /*00cc*/ 	.short	0x0380
        /*00ce*/ 	.short	0x004c


	//----- nvinfo : EIATTR_SW_WAR
	.align		4
.L_279:
        /*00d0*/ 	.byte	0x04, 0x36
        /*00d2*/ 	.short	(.L_281 - .L_280)
.L_280:
        /*00d4*/ 	.word	0x00000008
.L_281:


//--------------------- .nv.info._Z14initial_signalPfS_S_S_S_i --------------------------
	.section	.nv.info._Z14initial_signalPfS_S_S_S_i,"",@"SHT_CUDA_INFO"
	.sectionflags	@""
	.align	4


	//----- nvinfo : EIATTR_CUDA_API_VERSION
	.align		4
        /*0000*/ 	.byte	0x04, 0x37
        /*0002*/ 	.short	(.L_283 - .L_282)
.L_282:
        /*0004*/ 	.word	0x00000082


	//----- nvinfo : EIATTR_KPARAM_INFO
	.align		4
.L_283:
        /*0008*/ 	.byte	0x04, 0x17
        /*000a*/ 	.short	(.L_285 - .L_284)
.L_284:
        /*000c*/ 	.word	0x00000000
        /*0010*/ 	.short	0x0005
        /*0012*/ 	.short	0x0028
        /*0014*/ 	.byte	0x00, 0xf0, 0x11, 0x00


	//----- nvinfo : EIATTR_KPARAM_INFO
	.align		4
.L_285:
        /*0018*/ 	.byte	0x04, 0x17
        /*001a*/ 	.short	(.L_287 - .L_286)
.L_286:
        /*001c*/ 	.word	0x00000000
        /*0020*/ 	.short	0x0004
        /*0022*/ 	.short	0x0020
        /*0024*/ 	.byte	0x00, 0xf5, 0x21, 0x00


	//----- nvinfo : EIATTR_KPARAM_INFO
	.align		4
.L_287:
        /*0028*/ 	.byte	0x04, 0x17
        /*002a*/ 	.short	(.L_289 - .L_288)
.L_288:
        /*002c*/ 	.word	0x00000000
        /*0030*/ 	.short	0x0003
        /*0032*/ 	.short	0x0018
        /*0034*/ 	.byte	0x00, 0xf5, 0x21, 0x00


	//----- nvinfo : EIATTR_KPARAM_INFO
	.align		4
.L_289:
        /*0038*/ 	.byte	0x04, 0x17
        /*003a*/ 	.short	(.L_291 - .L_290)
.L_290:
        /*003c*/ 	.word	0x00000000
        /*0040*/ 	.short	0x0002
        /*0042*/ 	.short	0x0010
        /*0044*/ 	.byte	0x00, 0xf5, 0x21, 0x00


	//----- nvinfo : EIATTR_KPARAM_INFO
	.align		4
.L_291:
        /*0048*/ 	.byte	0x04, 0x17
        /*004a*/ 	.short	(.L_293 - .L_292)
.L_292:
        /*004c*/ 	.word	0x00000000
        /*0050*/ 	.short	0x0001
        /*0052*/ 	.short	0x0008
        /*0054*/ 	.byte	0x00, 0xf5, 0x21, 0x00


	//----- nvinfo : EIATTR_KPARAM_INFO
	.align		4
.L_293:
        /*0058*/ 	.byte	0x04, 0x17
        /*005a*/ 	.short	(.L_295 - .L_294)
.L_294:
        /*005c*/ 	.word	0x00000000
        /*0060*/ 	.short	0x0000
        /*0062*/ 	.short	0x0000
        /*0064*/ 	.byte	0x00, 0xf5, 0x21, 0x00


	//----- nvinfo : EIATTR_SPARSE_MMA_MASK
	.align		4
.L_295:
        /*0068*/ 	.byte	0x03, 0x50
        /*006a*/ 	.short	0x0000


	//----- nvinfo : EIATTR_MAXREG_COUNT
	.align		4
        /*006c*/ 	.byte	0x03, 0x1b
        /*006e*/ 	.short	0x00ff


	//----- nvinfo : EIATTR_MERCURY_ISA_VERSION
	.align		4
        /*0070*/ 	.byte	0x03, 0x5f
        /*0072*/ 	.short	0x0101


	//----- nvinfo : EIATTR_VRC_CTA_INIT_COUNT
	.align		4
        /*0074*/ 	.byte	0x02, 0x4a
	.zero		1
	.zero		1


	//----- nvinfo : EIATTR_EXIT_INSTR_OFFSETS
	.align		4
        /*0078*/ 	.byte	0x04, 0x1c
        /*007a*/ 	.short	(.L_297 - .L_296)


	//   ....[0]....
.L_296:
        /*007c*/ 	.word	0x000002d0


	//----- nvinfo : EIATTR_CBANK_PARAM_SIZE
	.align		4
.L_297:
        /*0080*/ 	.byte	0x03, 0x19
        /*0082*/ 	.short	0x002c


	//----- nvinfo : EIATTR_PARAM_CBANK
	.align		4
        /*0084*/ 	.byte	0x04, 0x0a
        /*0086*/ 	.short	(.L_299 - .L_298)
	.align		4
.L_298:
        /*0088*/ 	.word	index@(.nv.constant0._Z14initial_signalPfS_S_S_S_i)
        /*008c*/ 	.short	0x0380
        /*008e*/ 	.short	0x002c


	//----- nvinfo : EIATTR_SW_WAR
	.align		4
.L_299:
        /*0090*/ 	.byte	0x04, 0x36
        /*0092*/ 	.short	(.L_301 - .L_300)
.L_300:
        /*0094*/ 	.word	0x00000008
.L_301:


//--------------------- .nv.info._Z22propagation_at_cornersPf --------------------------
	.section	.nv.info._Z22propagation_at_cornersPf,"",@"SHT_CUDA_INFO"
	.sectionflags	@""
	.align	4


	//----- nvinfo : EIATTR_CUDA_API_VERSION
	.align		4
        /*0000*/ 	.byte	0x04, 0x37
        /*0002*/ 	.short	(.L_303 - .L_302)
.L_302:
        /*0004*/ 	.word	0x00000082


	//----- nvinfo : EIATTR_KPARAM_INFO
	.align		4
.L_303:
        /*0008*/ 	.byte	0x04, 0x17
        /*000a*/ 	.short	(.L_305 - .L_304)
.L_304:
        /*000c*/ 	.word	0x00000000
        /*0010*/ 	.short	0x0000
        /*0012*/ 	.short	0x0000
        /*0014*/ 	.byte	0x00, 0xf5, 0x21, 0x00


	//----- nvinfo : EIATTR_SPARSE_MMA_MASK
	.align		4
.L_305:
        /*0018*/ 	.byte	0x03, 0x50
        /*001a*/ 	.short	0x0000


	//----- nvinfo : EIATTR_MAXREG_COUNT
	.align		4
        /*001c*/ 	.byte	0x03, 0x1b
        /*001e*/ 	.short	0x00ff


	//----- nvinfo : EIATTR_MERCURY_ISA_VERSION
	.align		4
        /*0020*/ 	.byte	0x03, 0x5f
        /*0022*/ 	.short	0x0101


	//----- nvinfo : EIATTR_VRC_CTA_INIT_COUNT
	.align		4
        /*0024*/ 	.byte	0x02, 0x4a
	.zero		1
	.zero		1


	//----- nvinfo : EIATTR_EXIT_INSTR_OFFSETS
	.align		4
        /*0028*/ 	.byte	0x04, 0x1c
        /*002a*/ 	.short	(.L_307 - .L_306)


	//   ....[0]....
.L_306:
        /*002c*/ 	.word	0x000001b0


	//----- nvinfo : EIATTR_CBANK_PARAM_SIZE
	.align		4
.L_307:
        /*0030*/ 	.byte	0x03, 0x19
        /*0032*/ 	.short	0x0008


	//----- nvinfo : EIATTR_PARAM_CBANK
	.align		4
        /*0034*/ 	.byte	0x04, 0x0a
        /*0036*/ 	.short	(.L_309 - .L_308)
	.align		4
.L_308:
        /*0038*/ 	.word	index@(.nv.constant0._Z22propagation_at_cornersPf)
        /*003c*/ 	.short	0x0380
        /*003e*/ 	.short	0x0008


	//----- nvinfo : EIATTR_SW_WAR
	.align		4
.L_309:
        /*0040*/ 	.byte	0x04, 0x36
        /*0042*/ 	.short	(.L_311 - .L_310)
.L_310:
        /*0044*/ 	.word	0x00000008
.L_311:


//--------------------- .nv.info._Z11propagationiiiiPfS_S_S_S_i --------------------------
	.section	.nv.info._Z11propagationiiiiPfS_S_S_S_i,"",@"SHT_CUDA_INFO"
	.sectionflags	@""
	.align	4


	//----- nvinfo : EIATTR_CUDA_API_VERSION
	.align		4
        /*0000*/ 	.byte	0x04, 0x37
        /*0002*/ 	.short	(.L_313 - .L_312)
.L_312:
        /*0004*/ 	.word	0x00000082


	//----- nvinfo : EIATTR_KPARAM_INFO
	.align		4
.L_313:
        /*0008*/ 	.byte	0x04, 0x17
        /*000a*/ 	.short	(.L_315 - .L_314)
.L_314:
        /*000c*/ 	.word	0x00000000
        /*0010*/ 	.short	0x0009
        /*0012*/ 	.short	0x0038
        /*0014*/ 	.byte	0x00, 0xf0, 0x11, 0x00


	//----- nvinfo : EIATTR_KPARAM_INFO
	.align		4
.L_315:
        /*0018*/ 	.byte	0x04, 0x17
        /*001a*/ 	.short	(.L_317 - .L_316)
.L_316:
        /*001c*/ 	.word	0x00000000
        /*0020*/ 	.short	0x0008
        /*0022*/ 	.short	0x0030
        /*0024*/ 	.byte	0x00, 0xf5, 0x21, 0x00


	//----- nvinfo : EIATTR_KPARAM_INFO
	.align		4
.L_317:
        /*0028*/ 	.byte	0x04, 0x17
        /*002a*/ 	.short	(.L_319 - .L_318)
.L_318:
        /*002c*/ 	.word	0x00000000
        /*0030*/ 	.short	0x0007
        /*0032*/ 	.short	0x0028
        /*0034*/ 	.byte	0x00, 0xf5, 0x21, 0x00


	//----- nvinfo : EIATTR_KPARAM_INFO
	.align		4
.L_319:
        /*0038*/ 	.byte	0x04, 0x17
        /*003a*/ 	.short	(.L_321 - .L_320)
.L_320:
        /*003c*/ 	.word	0x00000000
        /*0040*/ 	.short	0x0006
        /*0042*/ 	.short	0x0020
        /*0044*/ 	.byte	0x00, 0xf5, 0x21, 0x00


	//----- nvinfo : EIATTR_KPARAM_INFO
	.align		4
.L_321:
        /*0048*/ 	.byte	0x04, 0x17
        /*004a*/ 	.short	(.L_323 - .L_322)
.L_322:
        /*004c*/ 	.word	0x00000000
        /*0050*/ 	.short	0x0005
        /*0052*/ 	.short	0x0018
        /*0054*/ 	.byte	0x00, 0xf5, 0x21, 0x00


	//----- nvinfo : EIATTR_KPARAM_INFO
	.align		4
.L_323:
        /*0058*/ 	.byte	0x04, 0x17
        /*005a*/ 	.short	(.L_325 - .L_324)
.L_324:
        /*005c*/ 	.word	0x00000000
        /*0060*/ 	.short	0x0004
        /*0062*/ 	.short	0x0010
        /*0064*/ 	.byte	0x00, 0xf5, 0x21, 0x00


	//----- nvinfo : EIATTR_KPARAM_INFO
	.align		4
.L_325:
        /*0068*/ 	.byte	0x04, 0x17
        /*006a*/ 	.short	(.L_327 - .L_326)
.L_326:
        /*006c*/ 	.word	0x00000000
        /*0070*/ 	.short	0x0003
        /*0072*/ 	.short	0x000c
        /*0074*/ 	.byte	0x00, 0xf0, 0x11, 0x00


	//----- nvinfo : EIATTR_KPARAM_INFO
	.align		4
.L_327:
        /*0078*/ 	.byte	0x04, 0x17
        /*007a*/ 	.short	(.L_329 - .L_328)
.L_328:
        /*007c*/ 	.word	0x00000000
        /*0080*/ 	.short	0x0002
        /*0082*/ 	.short	0x0008
        /*0084*/ 	.byte	0x00, 0xf0, 0x11, 0x00


	//----- nvinfo : EIATTR_KPARAM_INFO
	.align		4
.L_329:
        /*0088*/ 	.byte	0x04, 0x17
        /*008a*/ 	.short	(.L_331 - .L_330)
.L_330:
        /*008c*/ 	.word	0x00000000
        /*0090*/ 	.short	0x0001
        /*0092*/ 	.short	0x0004
        /*0094*/ 	.byte	0x00, 0xf0, 0x11, 0x00


	//----- nvinfo : EIATTR_KPARAM_INFO
	.align		4
.L_331:
        /*0098*/ 	.byte	0x04, 0x17
        /*009a*/ 	.short	(.L_333 - .L_332)
.L_332:
        /*009c*/ 	.word	0x00000000
        /*00a0*/ 	.short	0x0000
        /*00a2*/ 	.short	0x0000
        /*00a4*/ 	.byte	0x00, 0xf0, 0x11, 0x00


	//----- nvinfo : EIATTR_SPARSE_MMA_MASK
	.align		4
.L_333:
        /*00a8*/ 	.byte	0x03, 0x50
        /*00aa*/ 	.short	0x0000


	//----- nvinfo : EIATTR_MAXREG_COUNT
	.align		4
        /*00ac*/ 	.byte	0x03, 0x1b
        /*00ae*/ 	.short	0x00ff


	//----- nvinfo : EIATTR_MERCURY_ISA_VERSION
	.align		4
        /*00b0*/ 	.byte	0x03, 0x5f
        /*00b2*/ 	.short	0x0101


	//----- nvinfo : EIATTR_VRC_CTA_INIT_COUNT
	.align		4
        /*00b4*/ 	.byte	0x02, 0x4a
	.zero		1
	.zero		1


	//----- nvinfo : EIATTR_EXIT_INSTR_OFFSETS
	.align		4
        /*00b8*/ 	.byte	0x04, 0x1c
        /*00ba*/ 	.short	(.L_335 - .L_334)


	//   ....[0]....
.L_334:
        /*00bc*/ 	.word	0x000000b0


	//   ....[1]....
        /*00c0*/ 	.word	0x000025a0


	//   ....[2]....
        /*00c4*/ 	.word	0x00002700


	//----- nvinfo : EIATTR_CRS_STACK_SIZE
	.align		4
.L_335:
        /*00c8*/ 	.byte	0x04, 0x1e
        /*00ca*/ 	.short	(.L_337 - .L_336)
.L_336:
        /*00cc*/ 	.word	0x00000000


	//----- nvinfo : EIATTR_CBANK_PARAM_SIZE
	.align		4
.L_337:
        /*00d0*/ 	.byte	0x03, 0x19
        /*00d2*/ 	.short	0x003c


	//----- nvinfo : EIATTR_PARAM_CBANK
	.align		4
        /*00d4*/ 	.byte	0x04, 0x0a
        /*00d6*/ 	.short	(.L_339 - .L_338)
	.align		4
.L_338:
        /*00d8*/ 	.word	index@(.nv.constant0._Z11propagationiiiiPfS_S_S_S_i)
        /*00dc*/ 	.short	0x0380
        /*00de*/ 	.short	0x003c


	//----- nvinfo : EIATTR_SW_WAR
	.align		4
.L_339:
        /*00e0*/ 	.byte	0x04, 0x36
        /*00e2*/ 	.short	(.L_341 - .L_340)
.L_340:
        /*00e4*/ 	.word	0x00000008
.L_341:


//--------------------- .nv.info._Z11field_setupPfS_S_S_S_S_S_ --------------------------
	.section	.nv.info._Z11field_setupPfS_S_S_S_S_S_,"",@"SHT_CUDA_INFO"
	.sectionflags	@""
	.align	4


	//----- nvinfo : EIATTR_CUDA_API_VERSION
	.align		4
        /*0000*/ 	.byte	0x04, 0x37
        /*0002*/ 	.short	(.L_343 - .L_342)
.L_342:
        /*0004*/ 	.word	0x00000082


	//----- nvinfo : EIATTR_KPARAM_INFO
	.align		4
.L_343:
        /*0008*/ 	.byte	0x04, 0x17
        /*000a*/ 	.short	(.L_345 - .L_344)
.L_344:
        /*000c*/ 	.word	0x00000000
        /*0010*/ 	.short	0x0006
        /*0012*/ 	.short	0x0030
        /*0014*/ 	.byte	0x00, 0xf5, 0x21, 0x00


	//----- nvinfo : EIATTR_KPARAM_INFO
	.align		4
.L_345:
        /*0018*/ 	.byte	0x04, 0x17
        /*001a*/ 	.short	(.L_347 - .L_346)
.L_346:
        /*001c*/ 	.word	0x00000000
        /*0020*/ 	.short	0x0005
        /*0022*/ 	.short	0x0028
        /*0024*/ 	.byte	0x00, 0xf5, 0x21, 0x00


	//----- nvinfo : EIATTR_KPARAM_INFO
	.align		4
.L_347:
        /*0028*/ 	.byte	0x04, 0x17
        /*002a*/ 	.short	(.L_349 - .L_348)
.L_348:
        /*002c*/ 	.word	0x00000000
        /*0030*/ 	.short	0x0004
        /*0032*/ 	.short	0x0020
        /*0034*/ 	.byte	0x00, 0xf5, 0x21, 0x00


	//----- nvinfo : EIATTR_KPARAM_INFO
	.align		4
.L_349:
        /*0038*/ 	.byte	0x04, 0x17
        /*003a*/ 	.short	(.L_351 - .L_350)
.L_350:
        /*003c*/ 	.word	0x00000000
        /*0040*/ 	.short	0x0003
        /*0042*/ 	.short	0x0018
        /*0044*/ 	.byte	0x00, 0xf5, 0x21, 0x00


	//----- nvinfo : EIATTR_KPARAM_INFO
	.align		4
.L_351:
        /*0048*/ 	.byte	0x04, 0x17
        /*004a*/ 	.short	(.L_353 - .L_352)
.L_352:
        /*004c*/ 	.word	0x00000000
        /*0050*/ 	.short	0x0002
        /*0052*/ 	.short	0x0010
        /*0054*/ 	.byte	0x00, 0xf5, 0x21, 0x00


	//----- nvinfo : EIATTR_KPARAM_INFO
	.align		4
.L_353:
        /*0058*/ 	.byte	0x04, 0x17
        /*005a*/ 	.short	(.L_355 - .L_354)
.L_354:
        /*005c*/ 	.word	0x00000000
        /*0060*/ 	.short	0x0001
        /*0062*/ 	.short	0x0008
        /*0064*/ 	.byte	0x00, 0xf5, 0x21, 0x00


	//----- nvinfo : EIATTR_KPARAM_INFO
	.align		4
.L_355:
        /*0068*/ 	.byte	0x04, 0x17
        /*006a*/ 	.short	(.L_357 - .L_356)
.L_356:
        /*006c*/ 	.word	0x00000000
        /*0070*/ 	.short	0x0000
        /*0072*/ 	.short	0x0000
        /*0074*/ 	.byte	0x00, 0xf5, 0x21, 0x00


	//----- nvinfo : EIATTR_SPARSE_MMA_MASK
	.align		4
.L_357:
        /*0078*/ 	.byte	0x03, 0x50
        /*007a*/ 	.short	0x0000


	//----- nvinfo : EIATTR_MAXREG_COUNT
	.align		4
        /*007c*/ 	.byte	0x03, 0x1b
        /*007e*/ 	.short	0x00ff


	//----- nvinfo : EIATTR_MERCURY_ISA_VERSION
	.align		4
        /*0080*/ 	.byte	0x03, 0x5f
        /*0082*/ 	.short	0x0101


	//----- nvinfo : EIATTR_VRC_CTA_INIT_COUNT
	.align		4
        /*0084*/ 	.byte	0x02, 0x4a
	.zero		1
	.zero		1


	//----- nvinfo : EIATTR_EXIT_INSTR_OFFSETS
	.align		4
        /*0088*/ 	.byte	0x04, 0x1c
        /*008a*/ 	.short	(.L_359 - .L_358)


	//   ....[0]....
.L_358:
        /*008c*/ 	.word	0x000000b0


	//   ....[1]....
        /*0090*/ 	.word	0x00002990


	//----- nvinfo : EIATTR_CRS_STACK_SIZE
	.align		4
.L_359:
        /*0094*/ 	.byte	0x04, 0x1e
        /*0096*/ 	.short	(.L_361 - .L_360)
.L_360:
        /*0098*/ 	.word	0x00000000


	//----- nvinfo : EIATTR_CBANK_PARAM_SIZE
	.align		4
.L_361:
        /*009c*/ 	.byte	0x03, 0x19
        /*009e*/ 	.short	0x0038


	//----- nvinfo : EIATTR_PARAM_CBANK
	.align		4
        /*00a0*/ 	.byte	0x04, 0x0a
        /*00a2*/ 	.short	(.L_363 - .L_362)
	.align		4
.L_362:
        /*00a4*/ 	.word	index@(.nv.constant0._Z11field_setupPfS_S_S_S_S_S_)
        /*00a8*/ 	.short	0x0380
        /*00aa*/ 	.short	0x0038


	//----- nvinfo : EIATTR_SW_WAR
	.align		4
.L_363:
        /*00ac*/ 	.byte	0x04, 0x36
        /*00ae*/ 	.short	(.L_365 - .L_364)
.L_364:
        /*00b0*/ 	.word	0x00000008
.L_365:


//--------------------- .nv.callgraph             --------------------------
	.section	.nv.callgraph,"",@"SHT_CUDA_CALLGRAPH"
	.align	4
	.sectionentsize	8
	.align		4
        /*0000*/ 	.word	0x00000000
	.align		4
        /*0004*/ 	.word	0xffffffff
	.align		4
        /*0008*/ 	.word	0x00000000
	.align		4
        /*000c*/ 	.word	0xfffffffe
	.align		4
        /*0010*/ 	.word	0x00000000
	.align		4
        /*0014*/ 	.word	0xfffffffd
	.align		4
        /*0018*/ 	.word	0x00000000
	.align		4
        /*001c*/ 	.word	0xfffffffc


//--------------------- .nv.constant3             --------------------------
	.section	.nv.constant3,"a",@progbits
	.align	4
.nv.constant3:
	.type		hx,@object
	.size		hx,(hy - hx)
hx:
        /*0000*/ 	.byte	0x6f, 0x12, 0x83, 0x3a
	.type		hy,@object
	.size		hy,(h - hy)
hy:
        /*0004*/ 	.byte	0x6f, 0x12, 0x83, 0x3a
	.type		h,@object
	.size		h,(T - h)
h:
        /*0008*/ 	.byte	0x6f, 0x12, 0x83, 0x3a
	.type		T,@object
	.size		T,(dt - T)
T:
        /*000c*/ 	.byte	0x80, 0xce, 0x0b, 0x39
	.type		dt,@object
	.size		dt,(fre - dt)
dt:
        /*0010*/ 	.byte	0x87, 0xf4, 0xb2, 0x34
	.type		fre,@object
	.size		fre,(omegac - fre)
fre:
        /*0014*/ 	.byte	0x00, 0x24, 0xf4, 0x47
	.type		omegac,@object
	.size		omegac,(tao - omegac)
omegac:
        /*0018*/ 	.byte	0x80, 0xbf, 0x3f, 0x49
	.type		tao,@object
	.size		tao,(tt - tao)
tao:
        /*001c*/ 	.byte	0xbd, 0x37, 0x86, 0x36
	.type		tt,@object
	.size		tt,(.L_8 - tt)
tt:
        /*0020*/ 	.byte	0x56, 0xdb, 0x08, 0x37
.L_8:


//--------------------- .nv.constant4             --------------------------
	.section	.nv.constant4,"a",@progbits
	.align	8
	.align		8
.nv.constant4:
        /*0000*/ 	.dword	__cudart_i2opi_f


//--------------------- .text._Z5resetPfS_S_S_S_  --------------------------
	.section	.text._Z5resetPfS_S_S_S_,"ax",@progbits
	.align	128
        .global         _Z5resetPfS_S_S_S_
        .type           _Z5resetPfS_S_S_S_,@function
        .size           _Z5resetPfS_S_S_S_,(.L_x_169 - _Z5resetPfS_S_S_S_)
        .other          _Z5resetPfS_S_S_S_,@"STO_CUDA_ENTRY STV_DEFAULT"
_Z5resetPfS_S_S_S_:
.text._Z5resetPfS_S_S_S_:
[----:B------:R-:W-:Y:S01]  /*0000*/  LDC R1, c[0x0][0x37c] ;  /* 0x0000df00ff017b82 */ /* 0x000fe20000000800 */
[----:B------:R-:W0:Y:S07]  /*0010*/  S2R R3, SR_TID.Y ;  /* 0x0000000000037919 */ /* 0x000e2e0000002200 */
[----:B------:R-:W1:Y:S01]  /*0020*/  LDC R5, c[0x0][0x360] ;  /* 0x0000d800ff057b82 */ /* 0x000e620000000800 */
[----:B------:R-:W1:Y:S07]  /*0030*/  S2R R2, SR_TID.X ;  /* 0x0000000000027919 */ /* 0x000e6e0000002100 */
[----:B------:R-:W0:Y:S08]  /*0040*/  S2UR UR5, SR_CTAID.Y ;  /* 0x00000000000579c3 */ /* 0x000e300000002600 */
[----:B------:R-:W0:Y:S08]  /*0050*/  LDC R0, c[0x0][0x364] ;  /* 0x0000d900ff007b82 */ /* 0x000e300000000800 */
[----:B------:R-:W1:Y:S01]  /*0060*/  S2UR UR4, SR_CTAID.X ;  /* 0x00000000000479c3 */ /* 0x000e620000002500 */
[----:B0-----:R-:W-:-:S05]  /*0070*/  IMAD R3, R0, UR5, R3 ;  /* 0x0000000500037c24 */ /* 0x001fca000f8e0203 */
[----:B------:R-:W-:Y:S01]  /*0080*/  ISETP.GT.U32.AND P0, PT, R3, 0xc8, PT ;  /* 0x000000c80300780c */ /* 0x000fe20003f04070 */
[----:B-1----:R-:W-:-:S05]  /*0090*/  IMAD R2, R5, UR4, R2 ;  /* 0x0000000405027c24 */ /* 0x002fca000f8e0202 */
[----:B------:R-:W-:-:S13]  /*00a0*/  ISETP.GT.OR P0, PT, R2, 0xc8, P0 ;  /* 0x000000c80200780c */ /* 0x000fda0000704670 */
[----:B------:R-:W-:Y:S05]  /*00b0*/  @P0 EXIT ;  /* 0x000000000000094d */ /* 0x000fea0003800000 */
[----:B------:R-:W0:Y:S01]  /*00c0*/  LDC.64 R4, c[0x0][0x380] ;  /* 0x0000e000ff047b82 */ /* 0x000e220000000a00 */
[----:B------:R-:W1:Y:S01]  /*00d0*/  LDCU.64 UR4, c[0x0][0x358] ;  /* 0x00006b00ff0477ac */ /* 0x000e620008000a00 */
[----:B------:R-:W-:-:S04]  /*00e0*/  IMAD R2, R3, 0xc9, R2 ;  /* 0x000000c903027824 */ /* 0x000fc800078e0202 */
[----:B0-----:R-:W-:-:S06]  /*00f0*/  IMAD.WIDE R4, R2, 0x4, R4 ;  /* 0x0000000402047825 */ /* 0x001fcc00078e0204 */
[----:B-1----:R-:W2:Y:S01]  /*0100*/  LDG.E R4, desc[UR4][R4.64] ;  /* 0x0000000404047981 */ /* 0x002ea2000c1e1900 */
[----:B------:R-:W-:Y:S01]  /*0110*/  BSSY.RECONVERGENT B0, `(.L_x_0) ;  /* 0x000000e000007945 */ /* 0x000fe20003800200 */
[----:B--2---:R-:W-:-:S04]  /*0120*/  FADD R0, R4, 1 ;  /* 0x3f80000004007421 */ /* 0x004fc80000000000 */
[----:B------:R0:W1:Y:S01]  /*0130*/  MUFU.RSQ R3, R0 ;  /* 0x0000000000037308 */ /* 0x0000620000001400 */
[----:B------:R-:W-:-:S04]  /*0140*/  IADD3 R6, PT, PT, R0, -0xd000000, RZ ;  /* 0xf300000000067810 */ /* 0x000fc80007ffe0ff */
[----:B------:R-:W-:-:S13]  /*0150*/  ISETP.GT.U32.AND P0, PT, R6, 0x727fffff, PT ;  /* 0x727fffff0600780c */ /* 0x000fda0003f04070 */
[----:B01----:R-:W-:Y:S05]  /*0160*/  @!P0 BRA `(.L_x_1) ;  /* 0x0000000000108947 */ /* 0x003fea0003800000 */
[----:B------:R-:W-:-:S07]  /*0170*/  MOV R8, 0x190 ;  /* 0x0000019000087802 */ /* 0x000fce0000000f00 */
[----:B------:R-:W-:Y:S05]  /*0180*/  CALL.REL.NOINC `($__internal_0_$__cuda_sm20_sqrt_rn_f32_slowpath) ;  /* 0x0000000400b47944 */ /* 0x000fea0003c00000 */
[----:B------:R-:W-:Y:S01]  /*0190*/  MOV R0, R3 ;  /* 0x0000000300007202 */ /* 0x000fe20000000f00 */
[----:B------:R-:W-:Y:S06]  /*01a0*/  BRA `(.L_x_2) ;  /* 0x0000000000107947 */ /* 0x000fec0003800000 */
.L_x_1:
[----:B------:R-:W-:Y:S01]  /*01b0*/  FMUL.FTZ R5, R0, R3 ;  /* 0x0000000300057220 */ /* 0x000fe20000410000 */
[----:B------:R-:W-:-:S03]  /*01c0*/  FMUL.FTZ R3, R3, 0.5 ;  /* 0x3f00000003037820 */ /* 0x000fc60000410000 */
[----:B------:R-:W-:-:S04]  /*01d0*/  FFMA R0, -R5, R5, R0 ;  /* 0x0000000505007223 */ /* 0x000fc80000000100 */
[----:B------:R-:W-:-:S07]  /*01e0*/  FFMA R0, R0, R3, R5 ;  /* 0x0000000300007223 */ /* 0x000fce0000000005 */
.L_x_2:
[----:B------:R-:W-:Y:S05]  /*01f0*/  BSYNC.RECONVERGENT B0 ;  /* 0x0000000000007941 */ /* 0x000fea0003800200 */
.L_x_0:
[----:B------:R-:W0:Y:S01]  /*0200*/  LDC R11, c[0x3][RZ] ;  /* 0x00c00000ff0b7b82 */ /* 0x000e220000000800 */
[----:B------:R-:W1:Y:S01]  /*0210*/  LDCU UR6, c[0x3][0x10] ;  /* 0x00c00200ff0677ac */ /* 0x000e620008000800 */
[----:B------:R-:W-:Y:S01]  /*0220*/  FMUL R3, R0, 1500 ;  /* 0x44bb800000037820 */ /* 0x000fe20000400000 */
[----:B------:R-:W-:Y:S05]  /*0230*/  BSSY.RECONVERGENT B0, `(.L_x_3) ;  /* 0x0000010000007945 */ /* 0x000fea0003800200 */
[----:B------:R-:W2:Y:S01]  /*0240*/  LDC.64 R4, c[0x0][0x388] ;  /* 0x0000e200ff047b82 */ /* 0x000ea20000000a00 */
[----:B-1----:R-:W-:Y:S01]  /*0250*/  FMUL R0, R3, UR6 ;  /* 0x0000000603007c20 */ /* 0x002fe20008400000 */
[----:B0-----:R-:W0:Y:S01]  /*0260*/  MUFU.RCP R6, R11 ;  /* 0x0000000b00067308 */ /* 0x001e220000001000 */
[----:B--2---:R-:W-:-:S07]  /*0270*/  IMAD.WIDE R4, R2, 0x4, R4 ;  /* 0x0000000402047825 */ /* 0x004fce00078e0204 */
[----:B------:R-:W1:Y:S01]  /*0280*/  FCHK P0, R0, R11 ;  /* 0x0000000b00007302 */ /* 0x000e620000000000 */
[----:B------:R2:W-:Y:S01]  /*0290*/  STG.E desc[UR4][R4.64], R3 ;  /* 0x0000000304007986 */ /* 0x0005e2000c101904 */
[----:B0-----:R-:W-:-:S04]  /*02a0*/  FFMA R7, R6, -R11, 1 ;  /* 0x3f80000006077423 */ /* 0x001fc8000000080b */
[----:B------:R-:W-:-:S04]  /*02b0*/  FFMA R7, R6, R7, R6 ;  /* 0x0000000706077223 */ /* 0x000fc80000000006 */
[----:B------:R-:W-:-:S04]  /*02c0*/  FFMA R9, R0, R7, RZ ;  /* 0x0000000700097223 */ /* 0x000fc800000000ff */
[----:B------:R-:W-:-:S04]  /*02d0*/  FFMA R6, R9, -R11, R0 ;  /* 0x8000000b09067223 */ /* 0x000fc80000000000 */
[----:B------:R-:W-:Y:S01]  /*02e0*/  FFMA R9, R7, R6, R9 ;  /* 0x0000000607097223 */ /* 0x000fe20000000009 */
[----:B-12---:R-:W-:Y:S06]  /*02f0*/  @!P0 BRA `(.L_x_4) ;  /* 0x00000000000c8947 */ /* 0x006fec0003800000 */
[----:B------:R-:W-:-:S07]  /*0300*/  MOV R4, 0x320 ;  /* 0x0000032000047802 */ /* 0x000fce0000000f00 */
[----:B------:R-:W-:Y:S05]  /*0310*/  CALL.REL.NOINC `($__internal_1_$__cuda_sm3x_div_rn_noftz_f32_slowpath) ;  /* 0x0000000400a87944 */ /* 0x000fea0003c00000 */
[----:B------:R-:W-:-:S07]  /*0320*/  IMAD.MOV.U32 R9, RZ, RZ, R0 ;  /* 0x000000ffff097224 */ /* 0x000fce00078e0000 */
.L_x_4:
[----:B------:R-:W-:Y:S05]  /*0330*/  BSYNC.RECONVERGENT B0 ;  /* 0x0000000000007941 */ /* 0x000fea0003800200 */
.L_x_3:
[----:B------:R-:W0:Y:S01]  /*0340*/  LDC.64 R4, c[0x0][0x390] ;  /* 0x0000e400ff047b82 */ /* 0x000e220000000a00 */
[----:B------:R-:W-:Y:S01]  /*0350*/  FSETP.NEU.AND P0, PT, R9, 1, PT ;  /* 0x3f8000000900780b */ /* 0x000fe20003f0d000 */
[----:B------:R-:W-:Y:S01]  /*0360*/  BSSY.RECONVERGENT B0, `(.L_x_5) ;  /* 0x000004a000007945 */ /* 0x000fe20003800200 */
[----:B------:R-:W-:-:S05]  /*0370*/  HFMA2 R0, -RZ, RZ, 2.25, 0 ;  /* 0x40800000ff007431 */ /* 0x000fca00000001ff */
[----:B------:R-:W1:Y:S08]  /*0380*/  LDC.64 R6, c[0x0][0x398] ;  /* 0x0000e600ff067b82 */ /* 0x000e700000000a00 */
[----:B------:R-:W2:Y:S01]  /*0390*/  LDC.64 R10, c[0x0][0x3a0] ;  /* 0x0000e800ff0a7b82 */ /* 0x000ea20000000a00 */
[----:B0-----:R-:W-:-:S04]  /*03a0*/  IMAD.WIDE R4, R2, 0x4, R4 ;  /* 0x0000000402047825 */ /* 0x001fc800078e0204 */
[----:B-1----:R-:W-:-:S04]  /*03b0*/  IMAD.WIDE R6, R2, 0x4, R6 ;  /* 0x0000000402067825 */ /* 0x002fc800078e0206 */
[----:B--2---:R-:W-:Y:S01]  /*03c0*/  IMAD.WIDE R2, R2, 0x4, R10 ;  /* 0x0000000402027825 */ /* 0x004fe200078e020a */
[----:B------:R-:W-:Y:S01]  /*03d0*/  MOV R11, 0x3f800000 ;  /* 0x3f800000000b7802 */ /* 0x000fe20000000f00 */
[----:B------:R-:W-:Y:S06]  /*03e0*/  @!P0 BRA `(.L_x_6) ;  /* 0x0000000400048947 */ /* 0x000fec0003800000 */
[----:B------:R-:W-:-:S13]  /*03f0*/  FSETP.NAN.AND P0, PT, |R9|, |R9|, PT ;  /* 0x400000090900720b */ /* 0x000fda0003f08200 */
[----:B------:R-:W-:Y:S01]  /*0400*/  @P0 FADD R11, R9, 2 ;  /* 0x40000000090b0421 */ /* 0x000fe20000000000 */
[----:B------:R-:W-:Y:S06]  /*0410*/  @P0 BRA `(.L_x_6) ;  /* 0x0000000000f80947 */ /* 0x000fec0003800000 */
[C---:B------:R-:W-:Y:S01]  /*0420*/  FMUL R8, |R9|.reuse, 16777216 ;  /* 0x4b80000009087820 */ /* 0x040fe20000400200 */
[----:B------:R-:W-:Y:S01]  /*0430*/  FSETP.GEU.AND P0, PT, |R9|, 1.175494350822287508e-38, PT ;  /* 0x008000000900780b */ /* 0x000fe20003f0e200 */
[----:B------:R-:W-:-:S03]  /*0440*/  HFMA2 R17, -RZ, RZ, 0.771484375, 0.21533203125 ;  /* 0x3a2c32e4ff117431 */ /* 0x000fc600000001ff */
[----:B------:R-:W-:-:S05]  /*0450*/  FSEL R8, R8, |R9|, !P0 ;  /* 0x4000000908087208 */ /* 0x000fca0004000000 */
[----:B------:R-:W-:-:S05]  /*0460*/  VIADD R10, R8, 0xc0cafb0d ;  /* 0xc0cafb0d080a7836 */ /* 0x000fca0000000000 */
[----:B------:R-:W-:Y:S02]  /*0470*/  LOP3.LUT R11, R10, 0xff800000, RZ, 0xc0, !PT ;  /* 0xff8000000a0b7812 */ /* 0x000fe400078ec0ff */
[----:B------:R-:W-:Y:S02]  /*0480*/  FSEL R10, RZ, -24, P0 ;  /* 0xc1c00000ff0a7808 */ /* 0x000fe40000000000 */
[-C--:B------:R-:W-:Y:S02]  /*0490*/  IADD3 R8, PT, PT, R8, -R11.reuse, RZ ;  /* 0x8000000b08087210 */ /* 0x080fe40007ffe0ff */
[----:B------:R-:W-:Y:S02]  /*04a0*/  I2FP.F32.S32 R11, R11 ;  /* 0x0000000b000b7245 */ /* 0x000fe40000201400 */
[----:B------:R-:W-:Y:S01]  /*04b0*/  FSETP.NEU.AND P0, PT, |R9|, +INF , PT ;  /* 0x7f8000000900780b */ /* 0x000fe20003f0d200 */
[C---:B------:R-:W-:Y:S01]  /*04c0*/  FADD R12, R8.reuse, 1 ;  /* 0x3f800000080c7421 */ /* 0x040fe20000000000 */
[----:B------:R-:W-:Y:S01]  /*04d0*/  FADD R13, R8, -1 ;  /* 0xbf800000080d7421 */ /* 0x000fe20000000000 */
[----:B------:R-:W-:Y:S01]  /*04e0*/  FFMA R11, R11, 1.1920928955078125e-07, R10 ;  /* 0x340000000b0b7823 */ /* 0x000fe2000000000a */
[----:B------:R-:W-:-:S02]  /*04f0*/  FSETP.NEU.AND P0, PT, R9, RZ, P0 ;  /* 0x000000ff0900720b */ /* 0x000fc4000070d000 */
[----:B------:R-:W-:Y:S01]  /*0500*/  FADD R15, R13, R13 ;  /* 0x0000000d0d0f7221 */ /* 0x000fe20000000000 */
[----:B------:R-:W0:Y:S03]  /*0510*/  MUFU.RCP R12, R12 ;  /* 0x0000000c000c7308 */ /* 0x000e260000001000 */
[----:B0-----:R-:W-:-:S04]  /*0520*/  FMUL R8, R12, R15 ;  /* 0x0000000f0c087220 */ /* 0x001fc80000400000 */
[----:B------:R-:W-:Y:S01]  /*0530*/  FADD R15, R13, -R8 ;  /* 0x800000080d0f7221 */ /* 0x000fe20000000000 */
[CC--:B------:R-:W-:Y:S01]  /*0540*/  FMUL R14, R8.reuse, R8.reuse ;  /* 0x00000008080e7220 */ /* 0x0c0fe20000400000 */
[----:B------:R-:W-:Y:S02]  /*0550*/  FFMA R10, R8, 1.4426950216293334961, R11 ;  /* 0x3fb8aa3b080a7823 */ /* 0x000fe4000000000b */
[----:B------:R-:W-:Y:S01]  /*0560*/  FADD R16, R15, R15 ;  /* 0x0000000f0f107221 */ /* 0x000fe20000000000 */
[C---:B------:R-:W-:Y:S01]  /*0570*/  FFMA R15, R14.reuse, R17, 0.0032181653659790754318 ;  /* 0x3b52e7db0e0f7423 */ /* 0x040fe20000000011 */
[----:B------:R-:W-:Y:S02]  /*0580*/  FADD R11, R11, -R10 ;  /* 0x8000000a0b0b7221 */ /* 0x000fe40000000000 */
[----:B------:R-:W-:Y:S01]  /*0590*/  FFMA R13, R13, -R8, R16 ;  /* 0x800000080d0d7223 */ /* 0x000fe20000000010 */
[----:B------:R-:W-:Y:S01]  /*05a0*/  FFMA R15, R14, R15, 0.018033718690276145935 ;  /* 0x3c93bb730e0f7423 */ /* 0x000fe2000000000f */
[----:B------:R-:W-:-:S02]  /*05b0*/  FFMA R16, R8, 1.4426950216293334961, R11 ;  /* 0x3fb8aa3b08107823 */ /* 0x000fc4000000000b */
[----:B------:R-:W-:Y:S01]  /*05c0*/  FMUL R13, R12, R13 ;  /* 0x0000000d0c0d7220 */ /* 0x000fe20000400000 */
[----:B------:R-:W-:-:S03]  /*05d0*/  FFMA R15, R14, R15, 0.12022458761930465698 ;  /* 0x3df6384f0e0f7423 */ /* 0x000fc6000000000f */
[----:B------:R-:W-:Y:S01]  /*05e0*/  FFMA R11, R13, 1.4426950216293334961, R16 ;  /* 0x3fb8aa3b0d0b7823 */ /* 0x000fe20000000010 */
[----:B------:R-:W-:-:S03]  /*05f0*/  FMUL R15, R14, R15 ;  /* 0x0000000f0e0f7220 */ /* 0x000fc60000400000 */
[----:B------:R-:W-:Y:S01]  /*0600*/  FFMA R14, R8, 1.9251366722983220825e-08, R11 ;  /* 0x32a55e34080e7823 */ /* 0x000fe2000000000b */
[----:B------:R-:W-:-:S04]  /*0610*/  FMUL R12, R15, 3 ;  /* 0x404000000f0c7820 */ /* 0x000fc80000400000 */
[----:B------:R-:W-:-:S04]  /*0620*/  FFMA R12, R13, R12, R14 ;  /* 0x0000000c0d0c7223 */ /* 0x000fc8000000000e */
[----:B------:R-:W-:-:S04]  /*0630*/  FFMA R15, R8, R15, R12 ;  /* 0x0000000f080f7223 */ /* 0x000fc8000000000c */
[----:B------:R-:W-:-:S04]  /*0640*/  FADD R11, R10, R15 ;  /* 0x0000000f0a0b7221 */ /* 0x000fc80000000000 */
[----:B------:R-:W-:Y:S01]  /*0650*/  FMUL R8, R11, 2 ;  /* 0x400000000b087820 */ /* 0x000fe20000400000 */
[----:B------:R-:W-:-:S03]  /*0660*/  FADD R10, -R10, R11 ;  /* 0x0000000b0a0a7221 */ /* 0x000fc60000000100 */
[----:B------:R-:W0:Y:S01]  /*0670*/  FRND R13, R8 ;  /* 0x00000008000d7307 */ /* 0x000e220000201000 */
[----:B------:R-:W-:Y:S01]  /*0680*/  FADD R10, R15, -R10 ;  /* 0x8000000a0f0a7221 */ /* 0x000fe20000000000 */
[----:B------:R-:W-:Y:S01]  /*0690*/  FFMA R11, R11, 2, -R8 ;  /* 0x400000000b0b7823 */ /* 0x000fe20000000808 */
[----:B------:R-:W-:Y:S01]  /*06a0*/  IMAD.MOV.U32 R15, RZ, RZ, 0x391fcb8e ;  /* 0x391fcb8eff0f7424 */ /* 0x000fe200078e00ff */
[----:B------:R-:W-:Y:S02]  /*06b0*/  FSETP.GT.AND P2, PT, |R8|, 152, PT ;  /* 0x431800000800780b */ /* 0x000fe40003f44200 */
[----:B------:R-:W-:Y:S02]  /*06c0*/  FFMA R11, R10, 2, R11 ;  /* 0x400000000a0b7823 */ /* 0x000fe4000000000b */
[----:B------:R1:W2:Y:S01]  /*06d0*/  F2I.NTZ R12, R8 ;  /* 0x00000008000c7305 */ /* 0x0002a20000203100 */
[----:B0-----:R-:W-:Y:S01]  /*06e0*/  FADD R10, R8, -R13 ;  /* 0x8000000d080a7221 */ /* 0x001fe20000000000 */
[----:B------:R-:W-:-:S03]  /*06f0*/  FSETP.GT.AND P1, PT, R13, RZ, PT ;  /* 0x000000ff0d00720b */ /* 0x000fc60003f24000 */
[----:B------:R-:W-:-:S04]  /*0700*/  FADD R10, R10, R11 ;  /* 0x0000000b0a0a7221 */ /* 0x000fc80000000000 */
[----:B------:R-:W-:-:S04]  /*0710*/  FFMA R11, R10, R15, 0.0013391353422775864601 ;  /* 0x3aaf85ed0a0b7423 */ /* 0x000fc8000000000f */
[----:B------:R-:W-:-:S04]  /*0720*/  FFMA R11, R10, R11, 0.0096188392490148544312 ;  /* 0x3c1d98560a0b7423 */ /* 0x000fc8000000000b */
[----:B------:R-:W-:-:S04]  /*0730*/  FFMA R11, R10, R11, 0.055503588169813156128 ;  /* 0x3d6357bb0a0b7423 */ /* 0x000fc8000000000b */
[----:B------:R-:W-:Y:S01]  /*0740*/  FFMA R13, R10, R11, 0.24022644758224487305 ;  /* 0x3e75fdec0a0d7423 */ /* 0x000fe2000000000b */
[----:B------:R-:W-:Y:S02]  /*0750*/  SEL R11, RZ, 0x83000000, P1 ;  /* 0x83000000ff0b7807 */ /* 0x000fe40000800000 */
[----:B------:R-:W-:Y:S01]  /*0760*/  FSETP.GEU.AND P1, PT, R8, RZ, PT ;  /* 0x000000ff0800720b */ /* 0x000fe20003f2e000 */
[----:B------:R-:W-:Y:S01]  /*0770*/  FFMA R15, R10, R13, 0.69314718246459960938 ;  /* 0x3f3172180a0f7423 */ /* 0x000fe2000000000d */
[----:B------:R-:W-:Y:S01]  /*0780*/  IADD3 R13, PT, PT, R11, 0x7f000000, RZ ;  /* 0x7f0000000b0d7810 */ /* 0x000fe20007ffe0ff */
[----:B-1----:R-:W-:Y:S01]  /*0790*/  @!P0 FADD R8, R9, R9 ;  /* 0x0000000909088221 */ /* 0x002fe20000000000 */
[----:B--2---:R-:W-:Y:S01]  /*07a0*/  LEA R12, R12, -R11, 0x17 ;  /* 0x8000000b0c0c7211 */ /* 0x004fe200078eb8ff */
[----:B------:R-:W-:Y:S01]  /*07b0*/  FFMA R10, R10, R15, 1 ;  /* 0x3f8000000a0a7423 */ /* 0x000fe2000000000f */
[----:B------:R-:W-:-:S03]  /*07c0*/  FSEL R11, RZ, +INF , !P1 ;  /* 0x7f800000ff0b7808 */ /* 0x000fc60004800000 */
[----:B------:R-:W-:-:S04]  /*07d0*/  FMUL R13, R13, R10 ;  /* 0x0000000a0d0d7220 */ /* 0x000fc80000400000 */
[----:B------:R-:W-:Y:S01]  /*07e0*/  @!P2 FMUL R11, R12, R13 ;  /* 0x0000000d0c0ba220 */ /* 0x000fe20000400000 */
[----:B------:R-:W-:-:S07]  /*07f0*/  @!P0 LOP3.LUT R11, R8, 0x7fffffff, RZ, 0xc0, !PT ;  /* 0x7fffffff080b8812 */ /* 0x000fce00078ec0ff */
.L_x_6:
[----:B------:R-:W-:Y:S05]  /*0800*/  BSYNC.RECONVERGENT B0 ;  /* 0x0000000000007941 */ /* 0x000fea0003800200 */
.L_x_5:
[----:B------:R-:W-:Y:S01]  /*0810*/  FFMA R13, R11, -R0, 2 ;  /* 0x400000000b0d7423 */ /* 0x000fe20000000800 */
[----:B------:R-:W-:Y:S04]  /*0820*/  STG.E desc[UR4][R4.64], R9 ;  /* 0x0000000904007986 */ /* 0x000fe8000c101904 */
[----:B------:R-:W-:Y:S04]  /*0830*/  STG.E desc[UR4][R6.64], R11 ;  /* 0x0000000b06007986 */ /* 0x000fe8000c101904 */
[----:B------:R-:W-:Y:S01]  /*0840*/  STG.E desc[UR4][R2.64], R13 ;  /* 0x0000000d02007986 */ /* 0x000fe2000c101904 */
[----:B------:R-:W-:Y:S05]  /*0850*/  EXIT ;  /* 0x000000000000794d */ /* 0x000fea0003800000 */
        .weak           $__internal_0_$__cuda_sm20_sqrt_rn_f32_slowpath
        .type           $__internal_0_$__cuda_sm20_sqrt_rn_f32_slowpath,@function
        .size           $__internal_0_$__cuda_sm20_sqrt_rn_f32_slowpath,($__internal_1_$__cuda_sm3x_div_rn_noftz_f32_slowpath - $__internal_0_$__cuda_sm20_sqrt_rn_f32_slowpath)
$__internal_0_$__cuda_sm20_sqrt_rn_f32_slowpath:
[----:B------:R-:W-:-:S13]  /*0860*/  LOP3.LUT P0, RZ, R0, 0x7fffffff, RZ, 0xc0, !PT ;  /* 0x7fffffff00ff7812 */ /* 0x000fda000780c0ff */
[----:B------:R-:W-:Y:S01]  /*0870*/  @!P0 IMAD.MOV.U32 R3, RZ, RZ, R0 ;  /* 0x000000ffff038224 */ /* 0x000fe200078e0000 */
[----:B------:R-:W-:Y:S06]  /*0880*/  @!P0 BRA `(.L_x_7) ;  /* 0x0000000000408947 */ /* 0x000fec0003800000 */
[----:B------:R-:W-:-:S13]  /*0890*/  FSETP.GEU.FTZ.AND P0, PT, R0, RZ, PT ;  /* 0x000000ff0000720b */ /* 0x000fda0003f1e000 */
[----:B------:R-:W-:Y:S01]  /*08a0*/  @!P0 MOV R3, 0x7fffffff ;  /* 0x7fffffff00038802 */ /* 0x000fe20000000f00 */
[----:B------:R-:W-:Y:S06]  /*08b0*/  @!P0 BRA `(.L_x_7) ;  /* 0x0000000000348947 */ /* 0x000fec0003800000 */
[----:B------:R-:W-:-:S13]  /*08c0*/  FSETP.GTU.FTZ.AND P0, PT, |R0|, +INF , PT ;  /* 0x7f8000000000780b */ /* 0x000fda0003f1c200 */
[----:B------:R-:W-:Y:S01]  /*08d0*/  @P0 FADD.FTZ R3, R0, 1 ;  /* 0x3f80000000030421 */ /* 0x000fe20000010000 */
[----:B------:R-:W-:Y:S06]  /*08e0*/  @P0 BRA `(.L_x_7) ;  /* 0x0000000000280947 */ /* 0x000fec0003800000 */
[----:B------:R-:W-:-:S13]  /*08f0*/  FSETP.NEU.FTZ.AND P0, PT, |R0|, +INF , PT ;  /* 0x7f8000000000780b */ /* 0x000fda0003f1d200 */
[----:B------:R-:W-:-:S04]  /*0900*/  @P0 FFMA R4, R0, 1.84467440737095516160e+19, RZ ;  /* 0x5f80000000040823 */ /* 0x000fc800000000ff */
[----:B------:R-:W0:Y:S02]  /*0910*/  @P0 MUFU.RSQ R3, R4 ;  /* 0x0000000400030308 */ /* 0x000e240000001400 */
[----:B0-----:R-:W-:Y:S01]  /*0920*/  @P0 FMUL.FTZ R5, R4, R3 ;  /* 0x0000000304050220 */ /* 0x001fe20000410000 */
[----:B------:R-:W-:Y:S01]  /*0930*/  @P0 FMUL.FTZ R7, R3, 0.5 ;  /* 0x3f00000003070820 */ /* 0x000fe20000410000 */
[----:B------:R-:W-:Y:S02]  /*0940*/  @!P0 MOV R3, R0 ;  /* 0x0000000000038202 */ /* 0x000fe40000000f00 */
[----:B------:R-:W-:-:S04]  /*0950*/  @P0 FADD.FTZ R6, -R5, -RZ ;  /* 0x800000ff05060221 */ /* 0x000fc80000010100 */
[----:B------:R-:W-:-:S04]  /*0960*/  @P0 FFMA R6, R5, R6, R4 ;  /* 0x0000000605060223 */ /* 0x000fc80000000004 */
[----:B------:R-:W-:-:S04]  /*0970*/  @P0 FFMA R6, R6, R7, R5 ;  /* 0x0000000706060223 */ /* 0x000fc80000000005 */
[----:B------:R-:W-:-:S07]  /*0980*/  @P0 FMUL.FTZ R3, R6, 2.3283064365386962891e-10 ;  /* 0x2f80000006030820 */ /* 0x000fce0000410000 */
.L_x_7:
[----:B------:R-:W-:Y:S02]  /*0990*/  HFMA2 R5, -RZ, RZ, 0, 0 ;  /* 0x00000000ff057431 */ /* 0x000fe400000001ff */
[----:B------:R-:W-:-:S04]  /*09a0*/  IMAD.MOV.U32 R4, RZ, RZ, R8 ;  /* 0x000000ffff047224 */ /* 0x000fc800078e0008 */
[----:B------:R-:W-:Y:S05]  /*09b0*/  RET.REL.NODEC R4 `(_Z5resetPfS_S_S_S_) ;  /* 0xfffffff404907950 */ /* 0x000fea0003c3ffff */
        .weak           $__internal_1_$__cuda_sm3x_div_rn_noftz_f32_slowpath
        .type           $__internal_1_$__cuda_sm3x_div_rn_noftz_f32_slowpath,@function
        .size           $__internal_1_$__cuda_sm3x_div_rn_noftz_f32_slowpath,(.L_x_169 - $__internal_1_$__cuda_sm3x_div_rn_noftz_f32_slowpath)
$__internal_1_$__cuda_sm3x_div_rn_noftz_f32_slowpath:
[----:B------:R-:W0:Y:S01]  /*09c0*/  LDC R3, c[0x3][RZ] ;  /* 0x00c00000ff037b82 */ /* 0x000e220000000800 */
[----:B------:R-:W-:Y:S01]  /*09d0*/  SHF.R.U32.HI R5, RZ, 0x17, R0 ;  /* 0x00000017ff057819 */ /* 0x000fe20000011600 */
[----:B------:R-:W1:Y:S01]  /*09e0*/  LDCU UR6, c[0x3][URZ] ;  /* 0x00c00000ff0677ac */ /* 0x000e620008000800 */
[----:B------:R-:W-:Y:S02]  /*09f0*/  BSSY.RECONVERGENT B1, `(.L_x_8) ;  /* 0x0000064000017945 */ /* 0x000fe40003800200 */
[----:B------:R-:W-:Y:S02]  /*0a00*/  LOP3.LUT R10, R5, 0xff, RZ, 0xc0, !PT ;  /* 0x000000ff050a7812 */ /* 0x000fe400078ec0ff */
[----:B------:R-:W-:-:S03]  /*0a10*/  MOV R5, R0 ;  /* 0x0000000000057202 */ /* 0x000fc60000000f00 */
[----:B------:R-:W-:Y:S01]  /*0a20*/  VIADD R11, R10, 0xffffffff ;  /* 0xffffffff0a0b7836 */ /* 0x000fe20000000000 */
[----:B-1----:R-:W-:Y:S02]  /*0a30*/  MOV R8, UR6 ;  /* 0x0000000600087c02 */ /* 0x002fe40008000f00 */
[----:B0-----:R-:W-:-:S04]  /*0a40*/  SHF.R.U32.HI R6, RZ, 0x17, R3 ;  /* 0x00000017ff067819 */ /* 0x001fc80000011603 */
[----:B------:R-:W-:-:S04]  /*0a50*/  LOP3.LUT R6, R6, 0xff, RZ, 0xc0, !PT ;  /* 0x000000ff06067812 */ /* 0x000fc800078ec0ff */
[----:B------:R-:W-:-:S04]  /*0a60*/  IADD3 R9, PT, PT, R6, -0x1, RZ ;  /* 0xffffffff06097810 */ /* 0x000fc80007ffe0ff */
[----:B------:R-:W-:-:S04]  /*0a70*/  ISETP.GT.U32.AND P0, PT, R9, 0xfd, PT ;  /* 0x000000fd0900780c */ /* 0x000fc80003f04070 */
[----:B------:R-:W-:-:S13]  /*0a80*/  ISETP.GT.U32.OR P0, PT, R11, 0xfd, P0 ;  /* 0x000000fd0b00780c */ /* 0x000fda0000704470 */
[----:B------:R-:W-:Y:S01]  /*0a90*/  @!P0 IMAD.MOV.U32 R7, RZ, RZ, RZ ;  /* 0x000000ffff078224 */ /* 0x000fe200078e00ff */
[----:B------:R-:W-:Y:S06]  /*0aa0*/  @!P0 BRA `(.L_x_9) ;  /* 0x00000000005c8947 */ /* 0x000fec0003800000 */
[----:B------:R-:W-:Y:S02]  /*0ab0*/  FSETP.GTU.FTZ.AND P1, PT, |R3|, +INF , PT ;  /* 0x7f8000000300780b */ /* 0x000fe40003f3c200 */
[----:B------:R-:W-:-:S04]  /*0ac0*/  FSETP.GTU.FTZ.AND P0, PT, |R0|, +INF , PT ;  /* 0x7f8000000000780b */ /* 0x000fc80003f1c200 */
[----:B------:R-:W-:-:S13]  /*0ad0*/  PLOP3.LUT P0, PT, P0, P1, PT, 0xf8, 0x8f ;  /* 0x00000000008f781c */ /* 0x000fda0000703f70 */
[----:B------:R-:W-:Y:S05]  /*0ae0*/  @P0 BRA `(.L_x_10) ;  /* 0x00000004004c0947 */ /* 0x000fea0003800000 */
[----:B------:R-:W-:-:S13]  /*0af0*/  LOP3.LUT P0, RZ, R8, 0x7fffffff, R5, 0xc8, !PT ;  /* 0x7fffffff08ff7812 */ /* 0x000fda000780c805 */
[----:B------:R-:W-:Y:S05]  /*0b00*/  @!P0 BRA `(.L_x_11) ;  /* 0x00000004003c8947 */ /* 0x000fea0003800000 */
[C---:B------:R-:W-:Y:S02]  /*0b10*/  FSETP.NEU.FTZ.AND P2, PT, |R0|.reuse, +INF , PT ;  /* 0x7f8000000000780b */ /* 0x040fe40003f5d200 */
[----:B------:R-:W-:Y:S02]  /*0b20*/  FSETP.NEU.FTZ.AND P1, PT, |R3|, +INF , PT ;  /* 0x7f8000000300780b */ /* 0x000fe40003f3d200 */
[----:B------:R-:W-:-:S11]  /*0b30*/  FSETP.NEU.FTZ.AND P0, PT, |R0|, +INF , PT ;  /* 0x7f8000000000780b */ /* 0x000fd60003f1d200 */
[----:B------:R-:W-:Y:S05]  /*0b40*/  @!P1 BRA !P2, `(.L_x_11) ;  /* 0x00000004002c9947 */ /* 0x000fea0005000000 */
[----:B------:R-:W-:-:S04]  /*0b50*/  LOP3.LUT P2, RZ, R5, 0x7fffffff, RZ, 0xc0, !PT ;  /* 0x7fffffff05ff7812 */ /* 0x000fc8000784c0ff */
[----:B------:R-:W-:-:S13]  /*0b60*/  PLOP3.LUT P1, PT, P1, P2, PT, 0x2f, 0xf2 ;  /* 0x0000000000f2781c */ /* 0x000fda0000f24577 */
[----:B------:R-:W-:Y:S05]  /*0b70*/  @P1 BRA `(.L_x_12) ;  /* 0x0000000400181947 */ /* 0x000fea0003800000 */
[----:B------:R-:W-:-:S04]  /*0b80*/  LOP3.LUT P1, RZ, R8, 0x7fffffff, RZ, 0xc0, !PT ;  /* 0x7fffffff08ff7812 */ /* 0x000fc8000782c0ff */
[----:B------:R-:W-:-:S13]  /*0b90*/  PLOP3.LUT P0, PT, P0, P1, PT, 0x2f, 0xf2 ;  /* 0x0000000000f2781c */ /* 0x000fda0000702577 */
[----:B------:R-:W-:Y:S05]  /*0ba0*/  @P0 BRA `(.L_x_13) ;  /* 0x0000000400000947 */ /* 0x000fea0003800000 */
[----:B------:R-:W-:Y:S02]  /*0bb0*/  ISETP.GE.AND P0, PT, R11, RZ, PT ;  /* 0x000000ff0b00720c */ /* 0x000fe40003f06270 */
[----:B------:R-:W-:-:S11]  /*0bc0*/  ISETP.GE.AND P1, PT, R9, RZ, PT ;  /* 0x000000ff0900720c */ /* 0x000fd60003f26270 */
[----:B------:R-:W-:Y:S01]  /*0bd0*/  @P0 MOV R7, RZ ;  /* 0x000000ff00070202 */ /* 0x000fe20000000f00 */
[----:B------:R-:W-:Y:S01]  /*0be0*/  @!P0 FFMA R5, R0, 1.84467440737095516160e+19, RZ ;  /* 0x5f80000000058823 */ /* 0x000fe200000000ff */
[----:B------:R-:W-:Y:S01]  /*0bf0*/  @!P0 MOV R7, 0xffffffc0 ;  /* 0xffffffc000078802 */ /* 0x000fe20000000f00 */
[----:B------:R-:W-:-:S04]  /*0c00*/  @!P1 FFMA R8, R3, 1.84467440737095516160e+19, RZ ;  /* 0x5f80000003089823 */ /* 0x000fc800000000ff */
[----:B------:R-:W-:-:S07]  /*0c10*/  @!P1 VIADD R7, R7, 0x40 ;  /* 0x0000004007079836 */ /* 0x000fce0000000000 */
.L_x_9:
[----:B------:R-:W-:Y:S01]  /*0c20*/  LEA R3, R6, 0xc0800000, 0x17 ;  /* 0xc080000006037811 */ /* 0x000fe200078eb8ff */
[----:B------:R-:W-:Y:S03]  /*0c30*/  BSSY.RECONVERGENT B2, `(.L_x_14) ;  /* 0x0000036000027945 */ /* 0x000fe60003800200 */
[----:B------:R-:W-:Y:S02]  /*0c40*/  IADD3 R8, PT, PT, -R3, R8, RZ ;  /* 0x0000000803087210 */ /* 0x000fe40007ffe1ff */
[----:B------:R-:W-:Y:S02]  /*0c50*/  IADD3 R3, PT, PT, R10, -0x7f, RZ ;  /* 0xffffff810a037810 */ /* 0x000fe40007ffe0ff */
[----:B------:R-:W0:Y:S01]  /*0c60*/  MUFU.RCP R9, R8 ;  /* 0x0000000800097308 */ /* 0x000e220000001000 */
[----:B------:R-:W-:Y:S01]  /*0c70*/  FADD.FTZ R11, -R8, -RZ ;  /* 0x800000ff080b7221 */ /* 0x000fe20000010100 */
[C---:B------:R-:W-:Y:S01]  /*0c80*/  IADD3 R6, PT, PT, R3.reuse, 0x7f, -R6 ;  /* 0x0000007f03067810 */ /* 0x040fe20007ffe806 */
[----:B------:R-:W-:-:S04]  /*0c90*/  IMAD R0, R3, -0x800000, R5 ;  /* 0xff80000003007824 */ /* 0x000fc800078e0205 */
[----:B------:R-:W-:Y:S02]  /*0ca0*/  IMAD.IADD R6, R6, 0x1, R7 ;  /* 0x0000000106067824 */ /* 0x000fe400078e0207 */
[----:B0-----:R-:W-:-:S04]  /*0cb0*/  FFMA R10, R9, R11, 1 ;  /* 0x3f800000090a7423 */ /* 0x001fc8000000000b */
[----:B------:R-:W-:-:S04]  /*0cc0*/  FFMA R12, R9, R10, R9 ;  /* 0x0000000a090c7223 */ /* 0x000fc80000000009 */
[----:B------:R-:W-:-:S04]  /*0cd0*/  FFMA R5, R0, R12, RZ ;  /* 0x0000000c00057223 */ /* 0x000fc800000000ff */
[----:B------:R-:W-:-:S04]  /*0ce0*/  FFMA R10, R11, R5, R0 ;  /* 0x000000050b0a7223 */ /* 0x000fc80000000000 */
[----:B------:R-:W-:-:S04]  /*0cf0*/  FFMA R9, R12, R10, R5 ;  /* 0x0000000a0c097223 */ /* 0x000fc80000000005 */
[----:B------:R-:W-:-:S04]  /*0d00*/  FFMA R10, R11, R9, R0 ;  /* 0x000000090b0a7223 */ /* 0x000fc80000000000 */
[----:B------:R-:W-:-:S05]  /*0d10*/  FFMA R0, R12, R10, R9 ;  /* 0x0000000a0c007223 */ /* 0x000fca0000000009 */
[----:B------:R-:W-:-:S04]  /*0d20*/  SHF.R.U32.HI R3, RZ, 0x17, R0 ;  /* 0x00000017ff037819 */ /* 0x000fc80000011600 */
[----:B------:R-:W-:-:S04]  /*0d30*/  LOP3.LUT R3, R3, 0xff, RZ, 0xc0, !PT ;  /* 0x000000ff03037812 */ /* 0x000fc800078ec0ff */
[----:B------:R-:W-:-:S04]  /*0d40*/  IADD3 R7, PT, PT, R3, R6, RZ ;  /* 0x0000000603077210 */ /* 0x000fc80007ffe0ff */
[----:B------:R-:W-:-:S04]  /*0d50*/  IADD3 R3, PT, PT, R7, -0x1, RZ ;  /* 0xffffffff07037810 */ /* 0x000fc80007ffe0ff */
[----:B------:R-:W-:-:S13]  /*0d60*/  ISETP.GE.U32.AND P0, PT, R3, 0xfe, PT ;  /* 0x000000fe0300780c */ /* 0x000fda0003f06070 */
[----:B------:R-:W-:Y:S05]  /*0d70*/  @!P0 BRA `(.L_x_15) ;  /* 0x0000000000808947 */ /* 0x000fea0003800000 */
[----:B------:R-:W-:-:S13]  /*0d80*/  ISETP.GT.AND P0, PT, R7, 0xfe, PT ;  /* 0x000000fe0700780c */ /* 0x000fda0003f04270 */
[----:B------:R-:W-:Y:S05]  /*0d90*/  @P0 BRA `(.L_x_16) ;  /* 0x00000000006c0947 */ /* 0x000fea0003800000 */
[----:B------:R-:W-:-:S13]  /*0da0*/  ISETP.GE.AND P0, PT, R7, 0x1, PT ;  /* 0x000000010700780c */ /* 0x000fda0003f06270 */
[----:B------:R-:W-:Y:S05]  /*0db0*/  @P0 BRA `(.L_x_17) ;  /* 0x0000000000740947 */ /* 0x000fea0003800000 */
[----:B------:R-:W-:Y:S02]  /*0dc0*/  ISETP.GE.AND P0, PT, R7, -0x18, PT ;  /* 0xffffffe80700780c */ /* 0x000fe40003f06270 */
[----:B------:R-:W-:-:S11]  /*0dd0*/  LOP3.LUT R0, R0, 0x80000000, RZ, 0xc0, !PT ;  /* 0x8000000000007812 */ /* 0x000fd600078ec0ff */
[----:B------:R-:W-:Y:S05]  /*0de0*/  @!P0 BRA `(.L_x_17) ;  /* 0x0000000000688947 */ /* 0x000fea0003800000 */
[CCC-:B------:R-:W-:Y:S01]  /*0df0*/  FFMA.RZ R3, R12.reuse, R10.reuse, R9.reuse ;  /* 0x0000000a0c037223 */ /* 0x1c0fe2000000c009 */
[C---:B------:R-:W-:Y:S01]  /*0e00*/  IADD3 R8, PT, PT, R7.reuse, 0x20, RZ ;  /* 0x0000002007087810 */ /* 0x040fe20007ffe0ff */
[CCC-:B------:R-:W-:Y:S01]  /*0e10*/  FFMA.RM R6, R12.reuse, R10.reuse, R9.reuse ;  /* 0x0000000a0c067223 */ /* 0x1c0fe20000004009 */
[----:B------:R-:W-:Y:S02]  /*0e20*/  ISETP.NE.AND P2, PT, R7, RZ, PT ;  /* 0x000000ff0700720c */ /* 0x000fe40003f45270 */
[----:B------:R-:W-:Y:S01]  /*0e30*/  LOP3.LUT R5, R3, 0x7fffff, RZ, 0xc0, !PT ;  /* 0x007fffff03057812 */ /* 0x000fe200078ec0ff */
[----:B------:R-:W-:Y:S01]  /*0e40*/  FFMA.RP R3, R12, R10, R9 ;  /* 0x0000000a0c037223 */ /* 0x000fe20000008009 */
[----:B------:R-:W-:Y:S01]  /*0e50*/  ISETP.NE.AND P1, PT, R7, RZ, PT ;  /* 0x000000ff0700720c */ /* 0x000fe20003f25270 */
[----:B------:R-:W-:Y:S01]  /*0e60*/  IMAD.MOV R7, RZ, RZ, -R7 ;  /* 0x000000ffff077224 */ /* 0x000fe200078e0a07 */
[----:B------:R-:W-:Y:S02]  /*0e70*/  LOP3.LUT R5, R5, 0x800000, RZ, 0xfc, !PT ;  /* 0x0080000005057812 */ /* 0x000fe400078efcff */
[----:B------:R-:W-:-:S02]  /*0e80*/  FSETP.NEU.FTZ.AND P0, PT, R3, R6, PT ;  /* 0x000000060300720b */ /* 0x000fc40003f1d000 */
[----:B------:R-:W-:Y:S02]  /*0e90*/  SHF.L.U32 R8, R5, R8, RZ ;  /* 0x0000000805087219 */ /* 0x000fe400000006ff */
[----:B------:R-:W-:Y:S02]  /*0ea0*/  SEL R6, R7, RZ, P2 ;  /* 0x000000ff07067207 */ /* 0x000fe40001000000 */
[----:B------:R-:W-:Y:S02]  /*0eb0*/  ISETP.NE.AND P1, PT, R8, RZ, P1 ;  /* 0x000000ff0800720c */ /* 0x000fe40000f25270 */
[----:B------:R-:W-:Y:S02]  /*0ec0*/  SHF.R.U32.HI R6, RZ, R6, R5 ;  /* 0x00000006ff067219 */ /* 0x000fe40000011605 */
[----:B------:R-:W-:Y:S02]  /*0ed0*/  PLOP3.LUT P0, PT, P0, P1, PT, 0xf8, 0x8f ;  /* 0x00000000008f781c */ /* 0x000fe40000703f70 */
[----:B------:R-:W-:-:S02]  /*0ee0*/  SHF.R.U32.HI R8, RZ, 0x1, R6 ;  /* 0x00000001ff087819 */ /* 0x000fc40000011606 */
[----:B------:R-:W-:-:S04]  /*0ef0*/  SEL R3, RZ, 0x1, !P0 ;  /* 0x00000001ff037807 */ /* 0x000fc80004000000 */
[----:B------:R-:W-:-:S04]  /*0f00*/  LOP3.LUT R3, R3, 0x1, R8, 0xf8, !PT ;  /* 0x0000000103037812 */ /* 0x000fc800078ef808 */
[----:B------:R-:W-:-:S04]  /*0f10*/  LOP3.LUT R3, R3, R6, RZ, 0xc0, !PT ;  /* 0x0000000603037212 */ /* 0x000fc800078ec0ff */
[----:B------:R-:W-:-:S04]  /*0f20*/  IADD3 R3, PT, PT, R8, R3, RZ ;  /* 0x0000000308037210 */ /* 0x000fc80007ffe0ff */
[----:B------:R-:W-:Y:S01]  /*0f30*/  LOP3.LUT R0, R3, R0, RZ, 0xfc, !PT ;  /* 0x0000000003007212 */ /* 0x000fe200078efcff */
[----:B------:R-:W-:Y:S06]  /*0f40*/  BRA `(.L_x_17) ;  /* 0x0000000000107947 */ /* 0x000fec0003800000 */
.L_x_16:
[----:B------:R-:W-:-:S04]  /*0f50*/  LOP3.LUT R0, R0, 0x80000000, RZ, 0xc0, !PT ;  /* 0x8000000000007812 */ /* 0x000fc800078ec0ff */
[----:B------:R-:W-:Y:S01]  /*0f60*/  LOP3.LUT R0, R0, 0x7f800000, RZ, 0xfc, !PT ;  /* 0x7f80000000007812 */ /* 0x000fe200078efcff */
[----:B------:R-:W-:Y:S06]  /*0f70*/  BRA `(.L_x_17) ;  /* 0x0000000000047947 */ /* 0x000fec0003800000 */
.L_x_15:
[----:B------:R-:W-:-:S07]  /*0f80*/  LEA R0, R6, R0, 0x17 ;  /* 0x0000000006007211 */ /* 0x000fce00078eb8ff */
.L_x_17:
[----:B------:R-:W-:Y:S05]  /*0f90*/  BSYNC.RECONVERGENT B2 ;  /* 0x0000000000027941 */ /* 0x000fea0003800200 */
.L_x_14:
[----:B------:R-:W-:Y:S05]  /*0fa0*/  BRA `(.L_x_18) ;  /* 0x0000000000207947 */ /* 0x000fea0003800000 */
.L_x_13:
[----:B------:R-:W-:-:S04]  /*0fb0*/  LOP3.LUT R0, R8, 0x80000000, R5, 0x48, !PT ;  /* 0x8000000008007812 */ /* 0x000fc800078e4805 */
[----:B------:R-:W-:Y:S01]  /*0fc0*/  LOP3.LUT R0, R0, 0x7f800000, RZ, 0xfc, !PT ;  /* 0x7f80000000007812 */ /* 0x000fe200078efcff */
[----:B------:R-:W-:Y:S06]  /*0fd0*/  BRA `(.L_x_18) ;  /* 0x0000000000147947 */ /* 0x000fec0003800000 */
.L_x_12:
[----:B------:R-:W-:Y:S01]  /*0fe0*/  LOP3.LUT R0, R8, 0x80000000, R5, 0x48, !PT ;  /* 0x8000000008007812 */ /* 0x000fe200078e4805 */
[----:B------:R-:W-:Y:S06]  /*0ff0*/  BRA `(.L_x_18) ;  /* 0x00000000000c7947 */ /* 0x000fec0003800000 */
.L_x_11:
[----:B------:R-:W0:Y:S01]  /*1000*/  MUFU.RSQ R0, -QNAN ;  /* 0xffc0000000007908 */ /* 0x000e220000001400 */
[----:B------:R-:W-:Y:S05]  /*1010*/  BRA `(.L_x_18) ;  /* 0x0000000000047947 */ /* 0x000fea0003800000 */
.L_x_10:
[----:B------:R-:W-:-:S07]  /*1020*/  FADD.FTZ R0, R0, R3 ;  /* 0x0000000300007221 */ /* 0x000fce0000010000 */
.L_x_18:
[----:B------:R-:W-:Y:S05]  /*1030*/  BSYNC.RECONVERGENT B1 ;  /* 0x0000000000017941 */ /* 0x000fea0003800200 */
.L_x_8:
[----:B------:R-:W-:-:S04]  /*1040*/  HFMA2 R5, -RZ, RZ, 0, 0 ;  /* 0x00000000ff057431 */ /* 0x000fc800000001ff */
[----:B0-----:R-:W-:Y:S05]  /*1050*/  RET.REL.NODEC R4 `(_Z5resetPfS_S_S_S_) ;  /* 0xffffffec04e87950 */ /* 0x001fea0003c3ffff */
.L_x_19:
[----:B------:R-:W-:-:S00]  /*1060*/  BRA `(.L_x_19) ;  /* 0xfffffffc00fc7947 */ /* 0x000fc0000383ffff */
[----:B------:R-:W-:-:S00]  /*1070*/  NOP ;  /* 0x0000000000007918 */ /* 0x000fc00000000000 */
        /* <DEDUP_REMOVED lines=8> */
.L_x_169:


//--------------------- .text._Z12update_fieldPfS_S_S_S_ --------------------------
	.section	.text._Z12update_fieldPfS_S_S_S_,"ax",@progbits
	.align	128
        .global         _Z12update_fieldPfS_S_S_S_
        .type           _Z12update_fieldPfS_S_S_S_,@function
        .size           _Z12update_fieldPfS_S_S_S_,(.L_x_179 - _Z12update_fieldPfS_S_S_S_)
        .other          _Z12update_fieldPfS_S_S_S_,@"STO_CUDA_ENTRY STV_DEFAULT"
_Z12update_fieldPfS_S_S_S_:
.text._Z12update_fieldPfS_S_S_S_:
        /* <DEDUP_REMOVED lines=13> */
[C---:B------:R-:W-:Y:S01]  /*00d0*/  IADD3 R11, PT, PT, R3.reuse, -0x15, RZ ;  /* 0xffffffeb030b7810 */ /* 0x040fe20007ffe0ff */
[----:B------:R-:W1:Y:S01]  /*00e0*/  LDCU.64 UR4, c[0x0][0x358] ;  /* 0x00006b00ff0477ac */ /* 0x000e620008000a00 */
[----:B------:R-:W-:Y:S02]  /*00f0*/  IMAD R13, R3, 0xc9, R0 ;  /* 0x000000c9030d7824 */ /* 0x000fe400078e0200 */
[----:B------:R-:W-:-:S03]  /*0100*/  VIADDMNMX.U32 R11, R0, 0xffffffeb, R11, !PT ;  /* 0xffffffeb000b7846 */ /* 0x000fc6000780000b */
[----:B------:R-:W2:Y:S01]  /*0110*/  LDC.64 R6, c[0x0][0x390] ;  /* 0x0000e400ff067b82 */ /* 0x000ea20000000a00 */
[----:B------:R-:W-:-:S07]  /*0120*/  ISETP.GT.U32.AND P0, PT, R11, 0x9e, PT ;  /* 0x0000009e0b00780c */ /* 0x000fce0003f04070 */
[----:B------:R-:W3:Y:S06]  /*0130*/  LDC.64 R8, c[0x0][0x388] ;  /* 0x0000e200ff087b82 */ /* 0x000eec0000000a00 */
[----:B------:R-:W-:Y:S01]  /*0140*/  @!P0 MOV R17, 0x3f800000 ;  /* 0x3f80000000118802 */ /* 0x000fe20000000f00 */
[C-C-:B0-----:R-:W-:Y:S01]  /*0150*/  @!P0 IMAD.WIDE.U32 R2, R13.reuse, 0x4, R4.reuse ;  /* 0x000000040d028825 */ /* 0x141fe200078e0004 */
[----:B------:R-:W0:Y:S03]  /*0160*/  LDC.64 R10, c[0x0][0x3a0] ;  /* 0x0000e800ff0a7b82 */ /* 0x000e260000000a00 */
[C---:B------:R-:W-:Y:S01]  /*0170*/  @P0 IMAD.WIDE R4, R13.reuse, 0x4, R4 ;  /* 0x000000040d040825 */ /* 0x040fe200078e0204 */
[----:B-1----:R1:W-:Y:S03]  /*0180*/  @!P0 STG.E desc[UR4][R2.64], R17 ;  /* 0x0000001102008986 */ /* 0x0023e6000c101904 */
[C---:B--2---:R-:W-:Y:S01]  /*0190*/  IMAD.WIDE R6, R13.reuse, 0x4, R6 ;  /* 0x000000040d067825 */ /* 0x044fe200078e0206 */
[----:B------:R2:W-:Y:S05]  /*01a0*/  @P0 STG.E desc[UR4][R4.64], RZ ;  /* 0x000000ff04000986 */ /* 0x0005ea000c101904 */
[----:B------:R-:W4:Y:S01]  /*01b0*/  LDG.E R7, desc[UR4][R6.64] ;  /* 0x0000000406077981 */ /* 0x000f22000c1e1900 */
[C---:B---3--:R-:W-:Y:S01]  /*01c0*/  IMAD.WIDE R8, R13.reuse, 0x4, R8 ;  /* 0x000000040d087825 */ /* 0x048fe200078e0208 */
[----:B------:R-:W-:Y:S01]  /*01d0*/  @!P0 MOV R0, 0x469c4000 ;  /* 0x469c400000008802 */ /* 0x000fe20000000f00 */
[----:B-1----:R-:W1:Y:S03]  /*01e0*/  LDC.64 R2, c[0x0][0x398] ;  /* 0x0000e600ff027b82 */ /* 0x002e660000000a00 */
[----:B------:R-:W4:Y:S01]  /*01f0*/  LDG.E R12, desc[UR4][R8.64] ;  /* 0x00000004080c7981 */ /* 0x000f22000c1e1900 */
[----:B------:R-:W-:Y:S01]  /*0200*/  @P0 MOV R0, RZ ;  /* 0x000000ff00000202 */ /* 0x000fe20000000f00 */
[----:B0-----:R-:W-:-:S04]  /*0210*/  IMAD.WIDE R10, R13, 0x4, R10 ;  /* 0x000000040d0a7825 */ /* 0x001fc800078e020a */
[----:B----4-:R-:W-:-:S05]  /*0220*/  FFMA R15, R7, R0, R12 ;  /* 0x00000000070f7223 */ /* 0x010fca000000000c */
[----:B------:R-:W-:Y:S04]  /*0230*/  STG.E desc[UR4][R8.64], R15 ;  /* 0x0000000f08007986 */ /* 0x000fe8000c101904 */
[----:B------:R-:W2:Y:S01]  /*0240*/  LDG.E R10, desc[UR4][R10.64] ;  /* 0x000000040a0a7981 */ /* 0x000ea2000c1e1900 */
[----:B-1----:R-:W-:-:S04]  /*0250*/  IMAD.WIDE R2, R13, 0x4, R2 ;  /* 0x000000040d027825 */ /* 0x002fc800078e0202 */
[----:B--2---:R-:W-:-:S05]  /*0260*/  FADD R5, R15, -R10 ;  /* 0x8000000a0f057221 */ /* 0x004fca0000000000 */
[----:B------:R-:W-:Y:S01]  /*0270*/  STG.E desc[UR4][R2.64], R5 ;  /* 0x0000000502007986 */ /* 0x000fe2000c101904 */
[----:B------:R-:W-:Y:S05]  /*0280*/  EXIT ;  /* 0x000000000000794d */ /* 0x000fea0003800000 */
.L_x_20:
        /* <DEDUP_REMOVED lines=15> */
.L_x_179:


//--------------------- .text._Z19update_differentialPfS_S_S_i --------------------------
	.section	.text._Z19update_differentialPfS_S_S_i,"ax",@progbits
	.align	128
        .global         _Z19update_differentialPfS_S_S_i
        .type           _Z19update_differentialPfS_S_S_i,@function
        .size           _Z19update_differentialPfS_S_S_i,(.L_x_170 - _Z19update_differentialPfS_S_S_i)
        .other          _Z19update_differentialPfS_S_S_i,@"STO_CUDA_ENTRY STV_DEFAULT"
_Z19update_differentialPfS_S_S_i:
.text._Z19update_differentialPfS_S_S_i:
        /* <DEDUP_REMOVED lines=14> */
[----:B------:R-:W-:-:S06]  /*00e0*/  IMAD R2, R3, 0xc9, R2 ;  /* 0x000000c903027824 */ /* 0x000fcc00078e0202 */
[----:B------:R-:W2:Y:S08]  /*00f0*/  LDC R11, c[0x0][0x3a0] ;  /* 0x0000e800ff0b7b82 */ /* 0x000eb00000000800 */
[----:B------:R-:W3:Y:S08]  /*0100*/  LDC.64 R6, c[0x0][0x390] ;  /* 0x0000e400ff067b82 */ /* 0x000ef00000000a00 */
[----:B------:R-:W4:Y:S01]  /*0110*/  LDC.64 R4, c[0x0][0x388] ;  /* 0x0000e200ff047b82 */ /* 0x000f220000000a00 */
[----:B0-----:R-:W-:-:S06]  /*0120*/  IMAD.WIDE R8, R2, 0x4, R8 ;  /* 0x0000000402087825 */ /* 0x001fcc00078e0208 */
[----:B-1----:R-:W5:Y:S01]  /*0130*/  LDG.E R8, desc[UR4][R8.64] ;  /* 0x0000000408087981 */ /* 0x002f62000c1e1900 */
[----:B--2---:R-:W-:-:S04]  /*0140*/  IMAD R3, R11, 0x9dd1, R2 ;  /* 0x00009dd10b037824 */ /* 0x004fc800078e0202 */
[----:B---3--:R-:W-:-:S06]  /*0150*/  IMAD.WIDE R6, R3, 0x4, R6 ;  /* 0x0000000403067825 */ /* 0x008fcc00078e0206 */
[----:B------:R-:W2:Y:S01]  /*0160*/  LDG.E R7, desc[UR4][R6.64] ;  /* 0x0000000406077981 */ /* 0x000ea2000c1e1900 */
[----:B----4-:R-:W-:-:S05]  /*0170*/  IMAD.WIDE R4, R3, 0x4, R4 ;  /* 0x0000000403047825 */ /* 0x010fca00078e0204 */
[----:B------:R-:W2:Y:S01]  /*0180*/  LDG.E R0, desc[UR4][R4.64] ;  /* 0x0000000404007981 */ /* 0x000ea2000c1e1900 */
[----:B------:R-:W-:Y:S01]  /*0190*/  BSSY.RECONVERGENT B0, `(.L_x_21) ;  /* 0x000000e000007945 */ /* 0x000fe20003800200 */
[----:B-----5:R-:W-:-:S04]  /*01a0*/  FADD R3, R8, 1 ;  /* 0x3f80000008037421 */ /* 0x020fc80000000000 */
[----:B------:R-:W0:Y:S01]  /*01b0*/  MUFU.RCP R10, R3 ;  /* 0x00000003000a7308 */ /* 0x000e220000001000 */
[----:B--2---:R-:W-:Y:S01]  /*01c0*/  FMUL R0, R0, R7 ;  /* 0x0000000700007220 */ /* 0x004fe20000400000 */
[----:B0-----:R-:W-:-:S06]  /*01d0*/  FFMA R11, -R3, R10, 1 ;  /* 0x3f800000030b7423 */ /* 0x001fcc000000010a */
[----:B------:R-:W0:Y:S01]  /*01e0*/  FCHK P0, R0, R3 ;  /* 0x0000000300007302 */ /* 0x000e220000000000 */
[----:B------:R-:W-:-:S04]  /*01f0*/  FFMA R11, R10, R11, R10 ;  /* 0x0000000b0a0b7223 */ /* 0x000fc8000000000a */
[----:B------:R-:W-:-:S04]  /*0200*/  FFMA R8, R0, R11, RZ ;  /* 0x0000000b00087223 */ /* 0x000fc800000000ff */
[----:B------:R-:W-:-:S04]  /*0210*/  FFMA R9, -R3, R8, R0 ;  /* 0x0000000803097223 */ /* 0x000fc80000000100 */
[----:B------:R-:W-:Y:S01]  /*0220*/  FFMA R8, R11, R9, R8 ;  /* 0x000000090b087223 */ /* 0x000fe20000000008 */
[----:B0-----:R-:W-:Y:S06]  /*0230*/  @!P0 BRA `(.L_x_22) ;  /* 0x00000000000c8947 */ /* 0x001fec0003800000 */
[----:B------:R-:W-:-:S07]  /*0240*/  MOV R4, 0x260 ;  /* 0x0000026000047802 */ /* 0x000fce0000000f00 */
[----:B------:R-:W-:Y:S05]  /*0250*/  CALL.REL.NOINC `($__internal_2_$__cuda_sm3x_div_rn_noftz_f32_slowpath) ;  /* 0x0000000000207944 */ /* 0x000fea0003c00000 */
[----:B------:R-:W-:-:S07]  /*0260*/  IMAD.MOV.U32 R8, RZ, RZ, R0 ;  /* 0x000000ffff087224 */ /* 0x000fce00078e0000 */
.L_x_22:
[----:B------:R-:W-:Y:S05]  /*0270*/  BSYNC.RECONVERGENT B0 ;  /* 0x0000000000007941 */ /* 0x000fea0003800200 */
.L_x_21:
[----:B------:R-:W0:Y:S02]  /*0280*/  LDC.64 R4, c[0x0][0x380] ;  /* 0x0000e000ff047b82 */ /* 0x000e240000000a00 */
[----:B0-----:R-:W-:-:S05]  /*0290*/  IMAD.WIDE R2, R2, 0x4, R4 ;  /* 0x0000000402027825 */ /* 0x001fca00078e0204 */
[----:B------:R-:W2:Y:S02]  /*02a0*/  LDG.E R5, desc[UR4][R2.64] ;  /* 0x0000000402057981 */ /* 0x000ea4000c1e1900 */
[----:B--2---:R-:W-:-:S05]  /*02b0*/  FADD R5, R5, R8 ;  /* 0x0000000805057221 */ /* 0x004fca0000000000 */
[----:B------:R-:W-:Y:S01]  /*02c0*/  STG.E desc[UR4][R2.64], R5 ;  /* 0x0000000502007986 */ /* 0x000fe2000c101904 */
[----:B------:R-:W-:Y:S05]  /*02d0*/  EXIT ;  /* 0x000000000000794d */ /* 0x000fea0003800000 */
        .weak           $__internal_2_$__cuda_sm3x_div_rn_noftz_f32_slowpath
        .type           $__internal_2_$__cuda_sm3x_div_rn_noftz_f32_slowpath,@function
        .size           $__internal_2_$__cuda_sm3x_div_rn_noftz_f32_slowpath,(.L_x_170 - $__internal_2_$__cuda_sm3x_div_rn_noftz_f32_slowpath)
$__internal_2_$__cuda_sm3x_div_rn_noftz_f32_slowpath:
[--C-:B------:R-:W-:Y:S01]  /*02e0*/  SHF.R.U32.HI R6, RZ, 0x17, R3.reuse ;  /* 0x00000017ff067819 */ /* 0x100fe20000011603 */
[----:B------:R-:W-:Y:S01]  /*02f0*/  BSSY.RECONVERGENT B1, `(.L_x_23) ;  /* 0x0000064000017945 */ /* 0x000fe20003800200 */
[--C-:B------:R-:W-:Y:S01]  /*0300*/  SHF.R.U32.HI R5, RZ, 0x17, R0.reuse ;  /* 0x00000017ff057819 */ /* 0x100fe20000011600 */
[----:B------:R-:W-:Y:S01]  /*0310*/  IMAD.MOV.U32 R7, RZ, RZ, R0 ;  /* 0x000000ffff077224 */ /* 0x000fe200078e0000 */
[----:B------:R-:W-:Y:S01]  /*0320*/  LOP3.LUT R6, R6, 0xff, RZ, 0xc0, !PT ;  /* 0x000000ff06067812 */ /* 0x000fe200078ec0ff */
[----:B------:R-:W-:Y:S01]  /*0330*/  IMAD.MOV.U32 R8, RZ, RZ, R3 ;  /* 0x000000ffff087224 */ /* 0x000fe200078e0003 */
[----:B------:R-:W-:-:S03]  /*0340*/  LOP3.LUT R5, R5, 0xff, RZ, 0xc0, !PT ;  /* 0x000000ff05057812 */ /* 0x000fc600078ec0ff */
[----:B------:R-:W-:Y:S02]  /*0350*/  VIADD R11, R6, 0xffffffff ;  /* 0xffffffff060b7836 */ /* 0x000fe40000000000 */
[----:B------:R-:W-:-:S03]  /*0360*/  VIADD R10, R5, 0xffffffff ;  /* 0xffffffff050a7836 */ /* 0x000fc60000000000 */
        /* <DEDUP_REMOVED lines=22> */
[----:B------:R-:W-:Y:S02]  /*04d0*/  @P0 IMAD.MOV.U32 R9, RZ, RZ, RZ ;  /* 0x000000ffff090224 */ /* 0x000fe400078e00ff */
[----:B------:R-:W-:Y:S01]  /*04e0*/  @!P0 FFMA R7, R0, 1.84467440737095516160e+19, RZ ;  /* 0x5f80000000078823 */ /* 0x000fe200000000ff */
[----:B------:R-:W-:Y:S02]  /*04f0*/  @!P0 IMAD.MOV.U32 R9, RZ, RZ, -0x40 ;  /* 0xffffffc0ff098424 */ /* 0x000fe400078e00ff */
[----:B------:R-:W-:Y:S02]  /*0500*/  @!P1 FFMA R8, R3, 1.84467440737095516160e+19, RZ ;  /* 0x5f80000003089823 */ /* 0x000fe400000000ff */
[----:B------:R-:W-:-:S07]  /*0510*/  @!P1 VIADD R9, R9, 0x40 ;  /* 0x0000004009099836 */ /* 0x000fce0000000000 */
.L_x_24:
[----:B------:R-:W-:Y:S01]  /*0520*/  LEA R3, R6, 0xc0800000, 0x17 ;  /* 0xc080000006037811 */ /* 0x000fe200078eb8ff */
[----:B------:R-:W-:Y:S01]  /*0530*/  VIADD R5, R5, 0xffffff81 ;  /* 0xffffff8105057836 */ /* 0x000fe20000000000 */
[----:B------:R-:W-:Y:S03]  /*0540*/  BSSY.RECONVERGENT B2, `(.L_x_29) ;  /* 0x0000035000027945 */ /* 0x000fe60003800200 */
[----:B------:R-:W-:Y:S01]  /*0550*/  IMAD.IADD R3, R8, 0x1, -R3 ;  /* 0x0000000108037824 */ /* 0x000fe200078e0a03 */
[C---:B------:R-:W-:Y:S01]  /*0560*/  IADD3 R6, PT, PT, R5.reuse, 0x7f, -R6 ;  /* 0x0000007f05067810 */ /* 0x040fe20007ffe806 */
[----:B------:R-:W-:Y:S02]  /*0570*/  IMAD R0, R5, -0x800000, R7 ;  /* 0xff80000005007824 */ /* 0x000fe400078e0207 */
[----:B------:R-:W0:Y:S01]  /*0580*/  MUFU.RCP R8, R3 ;  /* 0x0000000300087308 */ /* 0x000e220000001000 */
[----:B------:R-:W-:Y:S01]  /*0590*/  FADD.FTZ R11, -R3, -RZ ;  /* 0x800000ff030b7221 */ /* 0x000fe20000010100 */
[----:B------:R-:W-:-:S03]  /*05a0*/  IMAD.IADD R6, R6, 0x1, R9 ;  /* 0x0000000106067824 */ /* 0x000fc600078e0209 */
        /* <DEDUP_REMOVED lines=8> */
[----:B------:R-:W-:-:S05]  /*0630*/  LOP3.LUT R3, R3, 0xff, RZ, 0xc0, !PT ;  /* 0x000000ff03037812 */ /* 0x000fca00078ec0ff */
[----:B------:R-:W-:-:S04]  /*0640*/  IMAD.IADD R9, R3, 0x1, R6 ;  /* 0x0000000103097824 */ /* 0x000fc800078e0206 */
[----:B------:R-:W-:-:S05]  /*0650*/  VIADD R3, R9, 0xffffffff ;  /* 0xffffffff09037836 */ /* 0x000fca0000000000 */
        /* <DEDUP_REMOVED lines=10> */
[CCC-:B------:R-:W-:Y:S01]  /*0700*/  FFMA.RM R6, R10.reuse, R8.reuse, R7.reuse ;  /* 0x000000080a067223 */ /* 0x1c0fe20000004007 */
[C---:B------:R-:W-:Y:S02]  /*0710*/  ISETP.NE.AND P2, PT, R9.reuse, RZ, PT ;  /* 0x000000ff0900720c */ /* 0x040fe40003f45270 */
[----:B------:R-:W-:Y:S02]  /*0720*/  ISETP.NE.AND P1, PT, R9, RZ, PT ;  /* 0x000000ff0900720c */ /* 0x000fe40003f25270 */
[----:B------:R-:W-:Y:S01]  /*0730*/  LOP3.LUT R5, R3, 0x7fffff, RZ, 0xc0, !PT ;  /* 0x007fffff03057812 */ /* 0x000fe200078ec0ff */
[----:B------:R-:W-:Y:S01]  /*0740*/  FFMA.RP R3, R10, R8, R7 ;  /* 0x000000080a037223 */ /* 0x000fe20000008007 */
[----:B------:R-:W-:Y:S02]  /*0750*/  VIADD R8, R9, 0x20 ;  /* 0x0000002009087836 */ /* 0x000fe40000000000 */
[----:B------:R-:W-:Y:S01]  /*0760*/  LOP3.LUT R5, R5, 0x800000, RZ, 0xfc, !PT ;  /* 0x0080000005057812 */ /* 0x000fe200078efcff */
[----:B------:R-:W-:Y:S01]  /*0770*/  IMAD.MOV R7, RZ, RZ, -R9 ;  /* 0x000000ffff077224 */ /* 0x000fe200078e0a09 */
        /* <DEDUP_REMOVED lines=9> */
[----:B------:R-:W-:-:S05]  /*0810*/  LOP3.LUT R3, R3, R6, RZ, 0xc0, !PT ;  /* 0x0000000603037212 */ /* 0x000fca00078ec0ff */
[----:B------:R-:W-:-:S05]  /*0820*/  IMAD.IADD R3, R8, 0x1, R3 ;  /* 0x0000000108037824 */ /* 0x000fca00078e0203 */
[----:B------:R-:W-:Y:S01]  /*0830*/  LOP3.LUT R0, R3, R0, RZ, 0xfc, !PT ;  /* 0x0000000003007212 */ /* 0x000fe200078efcff */
[----:B------:R-:W-:Y:S06]  /*0840*/  BRA `(.L_x_32) ;  /* 0x0000000000107947 */ /* 0x000fec0003800000 */
.L_x_31:
[----:B------:R-:W-:-:S04]  /*0850*/  LOP3.LUT R0, R0, 0x80000000, RZ, 0xc0, !PT ;  /* 0x8000000000007812 */ /* 0x000fc800078ec0ff */
[----:B------:R-:W-:Y:S01]  /*0860*/  LOP3.LUT R0, R0, 0x7f800000, RZ, 0xfc, !PT ;  /* 0x7f80000000007812 */ /* 0x000fe200078efcff */
[----:B------:R-:W-:Y:S06]  /*0870*/  BRA `(.L_x_32) ;  /* 0x0000000000047947 */ /* 0x000fec0003800000 */
.L_x_30:
[----:B------:R-:W-:-:S07]  /*0880*/  IMAD R0, R6, 0x800000, R0 ;  /* 0x0080000006007824 */ /* 0x000fce00078e0200 */
.L_x_32:
[----:B------:R-:W-:Y:S05]  /*0890*/  BSYNC.RECONVERGENT B2 ;  /* 0x0000000000027941 */ /* 0x000fea0003800200 */
.L_x_29:
[----:B------:R-:W-:Y:S05]  /*08a0*/  BRA `(.L_x_33) ;  /* 0x0000000000207947 */ /* 0x000fea0003800000 */
.L_x_28:
[----:B------:R-:W-:-:S04]  /*08b0*/  LOP3.LUT R0, R8, 0x80000000, R7, 0x48, !PT ;  /* 0x8000000008007812 */ /* 0x000fc800078e4807 */
[----:B------:R-:W-:Y:S01]  /*08c0*/  LOP3.LUT R0, R0, 0x7f800000, RZ, 0xfc, !PT ;  /* 0x7f80000000007812 */ /* 0x000fe200078efcff */
[----:B------:R-:W-:Y:S06]  /*08d0*/  BRA `(.L_x_33) ;  /* 0x0000000000147947 */ /* 0x000fec0003800000 */
.L_x_27:
[----:B------:R-:W-:Y:S01]  /*08e0*/  LOP3.LUT R0, R8, 0x80000000, R7, 0x48, !PT ;  /* 0x8000000008007812 */ /* 0x000fe200078e4807 */
[----:B------:R-:W-:Y:S06]  /*08f0*/  BRA `(.L_x_33) ;  /* 0x00000000000c7947 */ /* 0x000fec0003800000 */
.L_x_26:
[----:B------:R-:W0:Y:S01]  /*0900*/  MUFU.RSQ R0, -QNAN ;  /* 0xffc0000000007908 */ /* 0x000e220000001400 */
[----:B------:R-:W-:Y:S05]  /*0910*/  BRA `(.L_x_33) ;  /* 0x0000000000047947 */ /* 0x000fea0003800000 */
.L_x_25:
[----:B------:R-:W-:-:S07]  /*0920*/  FADD.FTZ R0, R0, R3 ;  /* 0x0000000300007221 */ /* 0x000fce0000010000 */
.L_x_33:
[----:B------:R-:W-:Y:S05]  /*0930*/  BSYNC.RECONVERGENT B1 ;  /* 0x0000000000017941 */ /* 0x000fea0003800200 */
.L_x_23:
[----:B------:R-:W-:-:S04]  /*0940*/  IMAD.MOV.U32 R5, RZ, RZ, 0x0 ;  /* 0x00000000ff057424 */ /* 0x000fc800078e00ff */
[----:B0-----:R-:W-:Y:S05]  /*0950*/  RET.REL.NODEC R4 `(_Z19update_differentialPfS_S_S_i) ;  /* 0xfffffff404a87950 */ /* 0x001fea0003c3ffff */
.L_x_34:
        /* <DEDUP_REMOVED lines=10> */
.L_x_170:


//--------------------- .text._Z17init_differentialPfS_S_S_ --------------------------
	.section	.text._Z17init_differentialPfS_S_S_,"ax",@progbits
	.align	128
        .global         _Z17init_differentialPfS_S_S_
        .type           _Z17init_differentialPfS_S_S_,@function
        .size           _Z17init_differentialPfS_S_S_,(.L_x_171 - _Z17init_differentialPfS_S_S_)
        .other          _Z17init_differentialPfS_S_S_,@"STO_CUDA_ENTRY STV_DEFAULT"
_Z17init_differentialPfS_S_S_:
.text._Z17init_differentialPfS_S_S_:
        /* <DEDUP_REMOVED lines=15> */
[----:B------:R-:W2:Y:S08]  /*00f0*/  LDC.64 R6, c[0x0][0x390] ;  /* 0x0000e400ff067b82 */ /* 0x000eb00000000a00 */
[----:B------:R-:W3:Y:S01]  /*0100*/  LDC.64 R4, c[0x0][0x388] ;  /* 0x0000e200ff047b82 */ /* 0x000ee20000000a00 */
[----:B0-----:R-:W-:-:S06]  /*0110*/  IMAD.WIDE R8, R2, 0x4, R8 ;  /* 0x0000000402087825 */ /* 0x001fcc00078e0208 */
[----:B-1----:R-:W4:Y:S01]  /*0120*/  LDG.E R8, desc[UR4][R8.64] ;  /* 0x0000000408087981 */ /* 0x002f22000c1e1900 */
[----:B--2---:R-:W-:-:S06]  /*0130*/  IMAD.WIDE R6, R2, 0x4, R6 ;  /* 0x0000000402067825 */ /* 0x004fcc00078e0206 */
[----:B------:R-:W2:Y:S01]  /*0140*/  LDG.E R7, desc[UR4][R6.64+0x27744] ;  /* 0x0277440406077981 */ /* 0x000ea2000c1e1900 */
[----:B---3--:R-:W-:-:S05]  /*0150*/  IMAD.WIDE R4, R2, 0x4, R4 ;  /* 0x0000000402047825 */ /* 0x008fca00078e0204 */
[----:B------:R-:W2:Y:S01]  /*0160*/  LDG.E R0, desc[UR4][R4.64+0x27744] ;  /* 0x0277440404007981 */ /* 0x000ea2000c1e1900 */
[----:B------:R-:W-:Y:S01]  /*0170*/  BSSY.RECONVERGENT B0, `(.L_x_35) ;  /* 0x000000e000007945 */ /* 0x000fe20003800200 */
[----:B----4-:R-:W-:-:S04]  /*0180*/  FADD R3, R8, 1 ;  /* 0x3f80000008037421 */ /* 0x010fc80000000000 */
[----:B------:R-:W0:Y:S01]  /*0190*/  MUFU.RCP R10, R3 ;  /* 0x00000003000a7308 */ /* 0x000e220000001000 */
[----:B--2---:R-:W-:-:S07]  /*01a0*/  FMUL R0, R0, R7 ;  /* 0x0000000700007220 */ /* 0x004fce0000400000 */
[----:B------:R-:W1:Y:S01]  /*01b0*/  FCHK P0, R0, R3 ;  /* 0x0000000300007302 */ /* 0x000e620000000000 */
[----:B0-----:R-:W-:-:S04]  /*01c0*/  FFMA R11, -R3, R10, 1 ;  /* 0x3f800000030b7423 */ /* 0x001fc8000000010a */
[----:B------:R-:W-:-:S04]  /*01d0*/  FFMA R11, R10, R11, R10 ;  /* 0x0000000b0a0b7223 */ /* 0x000fc8000000000a */
[----:B------:R-:W-:-:S04]  /*01e0*/  FFMA R8, R0, R11, RZ ;  /* 0x0000000b00087223 */ /* 0x000fc800000000ff */
[----:B------:R-:W-:-:S04]  /*01f0*/  FFMA R9, -R3, R8, R0 ;  /* 0x0000000803097223 */ /* 0x000fc80000000100 */
[----:B------:R-:W-:Y:S01]  /*0200*/  FFMA R9, R11, R9, R8 ;  /* 0x000000090b097223 */ /* 0x000fe20000000008 */
[----:B-1----:R-:W-:Y:S06]  /*0210*/  @!P0 BRA `(.L_x_36) ;  /* 0x00000000000c8947 */ /* 0x002fec0003800000 */
[----:B------:R-:W-:-:S07]  /*0220*/  MOV R4, 0x240 ;  /* 0x0000024000047802 */ /* 0x000fce0000000f00 */
[----:B------:R-:W-:Y:S05]  /*0230*/  CALL.REL.NOINC `($__internal_3_$__cuda_sm3x_div_rn_noftz_f32_slowpath) ;  /* 0x0000000000187944 */ /* 0x000fea0003c00000 */
[----:B------:R-:W-:-:S07]  /*0240*/  IMAD.MOV.U32 R9, RZ, RZ, R0 ;  /* 0x000000ffff097224 */ /* 0x000fce00078e0000 */
.L_x_36:
[----:B------:R-:W-:Y:S05]  /*0250*/  BSYNC.RECONVERGENT B0 ;  /* 0x0000000000007941 */ /* 0x000fea0003800200 */
.L_x_35:
[----:B------:R-:W0:Y:S02]  /*0260*/  LDC.64 R4, c[0x0][0x380] ;  /* 0x0000e000ff047b82 */ /* 0x000e240000000a00 */
[----:B0-----:R-:W-:-:S05]  /*0270*/  IMAD.WIDE R2, R2, 0x4, R4 ;  /* 0x0000000402027825 */ /* 0x001fca00078e0204 */
[----:B------:R-:W-:Y:S01]  /*0280*/  STG.E desc[UR4][R2.64], R9 ;  /* 0x0000000902007986 */ /* 0x000fe2000c101904 */
[----:B------:R-:W-:Y:S05]  /*0290*/  EXIT ;  /* 0x000000000000794d */ /* 0x000fea0003800000 */
        .weak           $__internal_3_$__cuda_sm3x_div_rn_noftz_f32_slowpath
        .type           $__internal_3_$__cuda_sm3x_div_rn_noftz_f32_slowpath,@function
        .size           $__internal_3_$__cuda_sm3x_div_rn_noftz_f32_slowpath,(.L_x_171 - $__internal_3_$__cuda_sm3x_div_rn_noftz_f32_slowpath)
$__internal_3_$__cuda_sm3x_div_rn_noftz_f32_slowpath:
        /* <DEDUP_REMOVED lines=36> */
.L_x_38:
        /* <DEDUP_REMOVED lines=51> */
.L_x_45:
[----:B------:R-:W-:-:S04]  /*0810*/  LOP3.LUT R0, R0, 0x80000000, RZ, 0xc0, !PT ;  /* 0x8000000000007812 */ /* 0x000fc800078ec0ff */
[----:B------:R-:W-:Y:S01]  /*0820*/  LOP3.LUT R0, R0, 0x7f800000, RZ, 0xfc, !PT ;  /* 0x7f80000000007812 */ /* 0x000fe200078efcff */
[----:B------:R-:W-:Y:S06]  /*0830*/  BRA `(.L_x_46) ;  /* 0x0000000000047947 */ /* 0x000fec0003800000 */
.L_x_44:
[----:B------:R-:W-:-:S07]  /*0840*/  IMAD R0, R6, 0x800000, R0 ;  /* 0x0080000006007824 */ /* 0x000fce00078e0200 */
.L_x_46:
[----:B------:R-:W-:Y:S05]  /*0850*/  BSYNC.RECONVERGENT B2 ;  /* 0x0000000000027941 */ /* 0x000fea0003800200 */
.L_x_43:
[----:B------:R-:W-:Y:S05]  /*0860*/  BRA `(.L_x_47) ;  /* 0x0000000000207947 */ /* 0x000fea0003800000 */
.L_x_42:
[----:B------:R-:W-:-:S04]  /*0870*/  LOP3.LUT R0, R8, 0x80000000, R7, 0x48, !PT ;  /* 0x8000000008007812 */ /* 0x000fc800078e4807 */
[----:B------:R-:W-:Y:S01]  /*0880*/  LOP3.LUT R0, R0, 0x7f800000, RZ, 0xfc, !PT ;  /* 0x7f80000000007812 */ /* 0x000fe200078efcff */
[----:B------:R-:W-:Y:S06]  /*0890*/  BRA `(.L_x_47) ;  /* 0x0000000000147947 */ /* 0x000fec0003800000 */
.L_x_41:
[----:B------:R-:W-:Y:S01]  /*08a0*/  LOP3.LUT R0, R8, 0x80000000, R7, 0x48, !PT ;  /* 0x8000000008007812 */ /* 0x000fe200078e4807 */
[----:B------:R-:W-:Y:S06]  /*08b0*/  BRA `(.L_x_47) ;  /* 0x00000000000c7947 */ /* 0x000fec0003800000 */
.L_x_40:
[----:B------:R-:W0:Y:S01]  /*08c0*/  MUFU.RSQ R0, -QNAN ;  /* 0xffc0000000007908 */ /* 0x000e220000001400 */
[----:B------:R-:W-:Y:S05]  /*08d0*/  BRA `(.L_x_47) ;  /* 0x0000000000047947 */ /* 0x000fea0003800000 */
.L_x_39:
[----:B------:R-:W-:-:S07]  /*08e0*/  FADD.FTZ R0, R0, R3 ;  /* 0x0000000300007221 */ /* 0x000fce0000010000 */
.L_x_47:
[----:B------:R-:W-:Y:S05]  /*08f0*/  BSYNC.RECONVERGENT B1 ;  /* 0x0000000000017941 */ /* 0x000fea0003800200 */
.L_x_37:
[----:B------:R-:W-:-:S04]  /*0900*/  IMAD.MOV.U32 R5, RZ, RZ, 0x0 ;  /* 0x00000000ff057424 */ /* 0x000fc800078e00ff */
[----:B0-----:R-:W-:Y:S05]  /*0910*/  RET.REL.NODEC R4 `(_Z17init_differentialPfS_S_S_) ;  /* 0xfffffff404b87950 */ /* 0x001fea0003c3ffff */
.L_x_48:
        /* <DEDUP_REMOVED lines=14> */
.L_x_171:


//--------------------- .text._Z8laplace2PfS_i    --------------------------
	.section	.text._Z8laplace2PfS_i,"ax",@progbits
	.align	128
        .global         _Z8laplace2PfS_i
        .type           _Z8laplace2PfS_i,@function
        .size           _Z8laplace2PfS_i,(.L_x_172 - _Z8laplace2PfS_i)
        .other          _Z8laplace2PfS_i,@"STO_CUDA_ENTRY STV_DEFAULT"
_Z8laplace2PfS_i:
.text._Z8laplace2PfS_i:
[----:B------:R-:W-:Y:S01]  /*0000*/  LDC R1, c[0x0][0x37c] ;  /* 0x0000df00ff017b82 */ /* 0x000fe20000000800 */
[----:B------:R-:W0:Y:S07]  /*0010*/  S2R R2, SR_TID.X ;  /* 0x0000000000027919 */ /* 0x000e2e0000002100 */
[----:B------:R-:W1:Y:S01]  /*0020*/  LDC R9, c[0x0][0x390] ;  /* 0x0000e400ff097b82 */ /* 0x000e620000000800 */
[----:B------:R-:W2:Y:S01]  /*0030*/  LDCU.64 UR4, c[0x0][0x358] ;  /* 0x00006b00ff0477ac */ /* 0x000ea20008000a00 */
[----:B-1----:R-:W-:Y:S01]  /*0040*/  IMAD R9, R9, 0x9dd1, RZ ;  /* 0x00009dd109097824 */ /* 0x002fe200078e02ff */
[----:B0-----:R-:W-:-:S04]  /*0050*/  IADD3 R0, PT, PT, R2, -0x1, RZ ;  /* 0xffffffff02007810 */ /* 0x001fc80007ffe0ff */
[----:B------:R-:W-:-:S13]  /*0060*/  ISETP.GT.U32.AND P0, PT, R0, 0xc6, PT ;  /* 0x000000c60000780c */ /* 0x000fda0003f04070 */
[----:B--2---:R-:W-:Y:S05]  /*0070*/  @P0 BRA `(.L_x_49) ;  /* 0x0000000400a00947 */ /* 0x004fea0003800000 */
[----:B------:R-:W0:Y:S01]  /*0080*/  LDC.64 R6, c[0x0][0x380] ;  /* 0x0000e000ff067b82 */ /* 0x000e220000000a00 */
[----:B------:R-:W-:-:S07]  /*0090*/  IADD3 R9, PT, PT, R9, R2, RZ ;  /* 0x0000000209097210 */ /* 0x000fce0007ffe0ff */
[----:B------:R-:W1:Y:S01]  /*00a0*/  LDC R3, c[0x3][0x8] ;  /* 0x00c00200ff037b82 */ /* 0x000e620000000800 */
[----:B0-----:R-:W-:-:S05]  /*00b0*/  IMAD.WIDE R6, R9, 0x4, R6 ;  /* 0x0000000409067825 */ /* 0x001fca00078e0206 */
[----:B------:R-:W2:Y:S04]  /*00c0*/  LDG.E R0, desc[UR4][R6.64] ;  /* 0x0000000406007981 */ /* 0x000ea8000c1e1900 */
[----:B------:R-:W2:Y:S04]  /*00d0*/  LDG.E R5, desc[UR4][R6.64+0x324] ;  /* 0x0003240406057981 */ /* 0x000ea8000c1e1900 */
[----:B------:R-:W3:Y:S04]  /*00e0*/  LDG.E R4, desc[UR4][R6.64+-0x4] ;  /* 0xfffffc0406047981 */ /* 0x000ee8000c1e1900 */
[----:B------:R-:W4:Y:S01]  /*00f0*/  LDG.E R11, desc[UR4][R6.64+0x4] ;  /* 0x00000404060b7981 */ /* 0x000f22000c1e1900 */
[----:B-1----:R-:W-:Y:S01]  /*0100*/  FMUL R3, R3, R3 ;  /* 0x0000000303037220 */ /* 0x002fe20000400000 */
[----:B------:R-:W-:Y:S03]  /*0110*/  BSSY.RECONVERGENT B0, `(.L_x_50) ;  /* 0x0000010000007945 */ /* 0x000fe60003800200 */
[----:B------:R-:W0:Y:S01]  /*0120*/  MUFU.RCP R8, R3 ;  /* 0x0000000300087308 */ /* 0x000e220000001000 */
[----:B--2---:R-:W-:-:S04]  /*0130*/  FADD R5, R0, R5 ;  /* 0x0000000500057221 */ /* 0x004fc80000000000 */
[----:B---3--:R-:W-:Y:S01]  /*0140*/  FADD R4, R5, R4 ;  /* 0x0000000405047221 */ /* 0x008fe20000000000 */
[----:B0-----:R-:W-:-:S03]  /*0150*/  FFMA R5, -R3, R8, 1 ;  /* 0x3f80000003057423 */ /* 0x001fc60000000108 */
[----:B----4-:R-:W-:Y:S01]  /*0160*/  FADD R11, R4, R11 ;  /* 0x0000000b040b7221 */ /* 0x010fe20000000000 */
[----:B------:R-:W-:-:S03]  /*0170*/  FFMA R5, R8, R5, R8 ;  /* 0x0000000508057223 */ /* 0x000fc60000000008 */
[----:B------:R-:W-:-:S04]  /*0180*/  FFMA R0, R0, -4, R11 ;  /* 0xc080000000007823 */ /* 0x000fc8000000000b */
[----:B------:R-:W0:Y:S01]  /*0190*/  FCHK P0, R0, R3 ;  /* 0x0000000300007302 */ /* 0x000e220000000000 */
[----:B------:R-:W-:-:S04]  /*01a0*/  FFMA R4, R0, R5, RZ ;  /* 0x0000000500047223 */ /* 0x000fc800000000ff */
[----:B------:R-:W-:-:S04]  /*01b0*/  FFMA R8, -R3, R4, R0 ;  /* 0x0000000403087223 */ /* 0x000fc80000000100 */
[----:B------:R-:W-:Y:S01]  /*01c0*/  FFMA R11, R5, R8, R4 ;  /* 0x00000008050b7223 */ /* 0x000fe20000000004 */
[----:B0-----:R-:W-:Y:S06]  /*01d0*/  @!P0 BRA `(.L_x_51) ;  /* 0x00000000000c8947 */ /* 0x001fec0003800000 */
[----:B------:R-:W-:-:S07]  /*01e0*/  MOV R8, 0x200 ;  /* 0x0000020000087802 */ /* 0x000fce0000000f00 */
[----:B------:R-:W-:Y:S05]  /*01f0*/  CALL.REL.NOINC `($__internal_4_$__cuda_sm3x_div_rn_noftz_f32_slowpath) ;  /* 0x0000000400a47944 */ /* 0x000fea0003c00000 */
[----:B------:R-:W-:-:S07]  /*0200*/  IMAD.MOV.U32 R11, RZ, RZ, R0 ;  /* 0x000000ffff0b7224 */ /* 0x000fce00078e0000 */
.L_x_51:
[----:B------:R-:W-:Y:S05]  /*0210*/  BSYNC.RECONVERGENT B0 ;  /* 0x0000000000007941 */ /* 0x000fea0003800200 */
.L_x_50:
[----:B------:R-:W0:Y:S02]  /*0220*/  LDC.64 R4, c[0x0][0x388] ;  /* 0x0000e200ff047b82 */ /* 0x000e240000000a00 */
[----:B0-----:R-:W-:-:S05]  /*0230*/  IMAD.WIDE R4, R9, 0x4, R4 ;  /* 0x0000000409047825 */ /* 0x001fca00078e0204 */
[----:B------:R0:W-:Y:S04]  /*0240*/  STG.E desc[UR4][R4.64], R11 ;  /* 0x0000000b04007986 */ /* 0x0001e8000c101904 */
[----:B------:R-:W2:Y:S04]  /*0250*/  LDG.E R0, desc[UR4][R6.64+0x27420] ;  /* 0x0274200406007981 */ /* 0x000ea8000c1e1900 */
[----:B------:R-:W2:Y:S04]  /*0260*/  LDG.E R13, desc[UR4][R6.64+0x270fc] ;  /* 0x0270fc04060d7981 */ /* 0x000ea8000c1e1900 */
[----:B------:R-:W3:Y:S04]  /*0270*/  LDG.E R8, desc[UR4][R6.64+0x2741c] ;  /* 0x02741c0406087981 */ /* 0x000ee8000c1e1900 */
[----:B------:R-:W4:Y:S01]  /*0280*/  LDG.E R15, desc[UR4][R6.64+0x27424] ;  /* 0x02742404060f7981 */ /* 0x000f22000c1e1900 */
[----:B------:R-:W1:Y:S01]  /*0290*/  MUFU.RCP R10, R3 ;  /* 0x00000003000a7308 */ /* 0x000e620000001000 */
[----:B------:R-:W-:Y:S01]  /*02a0*/  BSSY.RECONVERGENT B0, `(.L_x_52) ;  /* 0x0000010000007945 */ /* 0x000fe20003800200 */
[----:B--2---:R-:W-:-:S04]  /*02b0*/  FADD R13, R0, R13 ;  /* 0x0000000d000d7221 */ /* 0x004fc80000000000 */
[----:B---3--:R-:W-:Y:S01]  /*02c0*/  FADD R8, R13, R8 ;  /* 0x000000080d087221 */ /* 0x008fe20000000000 */
[----:B-1----:R-:W-:-:S03]  /*02d0*/  FFMA R13, -R3, R10, 1 ;  /* 0x3f800000030d7423 */ /* 0x002fc6000000010a */
[----:B----4-:R-:W-:-:S04]  /*02e0*/  FADD R15, R8, R15 ;  /* 0x0000000f080f7221 */ /* 0x010fc80000000000 */
[----:B------:R-:W-:Y:S01]  /*02f0*/  FFMA R8, R0, -4, R15 ;  /* 0xc080000000087823 */ /* 0x000fe2000000000f */
[----:B------:R-:W-:-:S03]  /*0300*/  FFMA R0, R10, R13, R10 ;  /* 0x0000000d0a007223 */ /* 0x000fc6000000000a */
[----:B------:R-:W1:Y:S01]  /*0310*/  FCHK P0, R8, R3 ;  /* 0x0000000308007302 */ /* 0x000e620000000000 */
[----:B0-----:R-:W-:-:S04]  /*0320*/  FFMA R11, R0, R8, RZ ;  /* 0x00000008000b7223 */ /* 0x001fc800000000ff */
[----:B------:R-:W-:-:S04]  /*0330*/  FFMA R10, -R3, R11, R8 ;  /* 0x0000000b030a7223 */ /* 0x000fc80000000108 */
[----:B------:R-:W-:Y:S01]  /*0340*/  FFMA R11, R0, R10, R11 ;  /* 0x0000000a000b7223 */ /* 0x000fe2000000000b */
[----:B-1----:R-:W-:Y:S06]  /*0350*/  @!P0 BRA `(.L_x_53) ;  /* 0x0000000000108947 */ /* 0x002fec0003800000 */
[----:B------:R-:W-:Y:S02]  /*0360*/  MOV R0, R8 ;  /* 0x0000000800007202 */ /* 0x000fe40000000f00 */
[----:B------:R-:W-:-:S07]  /*0370*/  MOV R8, 0x390 ;  /* 0x0000039000087802 */ /* 0x000fce0000000f00 */
[----:B------:R-:W-:Y:S05]  /*0380*/  CALL.REL.NOINC `($__internal_4_$__cuda_sm3x_div_rn_noftz_f32_slowpath) ;  /* 0x0000000400407944 */ /* 0x000fea0003c00000 */
[----:B------:R-:W-:-:S07]  /*0390*/  MOV R11, R0 ;  /* 0x00000000000b7202 */ /* 0x000fce0000000f00 */
.L_x_53:
[----:B------:R-:W-:Y:S05]  /*03a0*/  BSYNC.RECONVERGENT B0 ;  /* 0x0000000000007941 */ /* 0x000fea0003800200 */
.L_x_52:
[----:B------:R-:W0:Y:S01]  /*03b0*/  LDC.64 R6, c[0x0][0x380] ;  /* 0x0000e000ff067b82 */ /* 0x000e220000000a00 */
[----:B------:R-:W-:Y:S01]  /*03c0*/  IMAD R2, R2, 0xc8, R9 ;  /* 0x000000c802027824 */ /* 0x000fe200078e0209 */
[----:B------:R1:W-:Y:S03]  /*03d0*/  STG.E desc[UR4][R4.64+0x27420], R11 ;  /* 0x0274200b04007986 */ /* 0x0003e6000c101904 */
[----:B0-----:R-:W-:-:S05]  /*03e0*/  IMAD.WIDE R6, R2, 0x4, R6 ;  /* 0x0000000402067825 */ /* 0x001fca00078e0206 */
[----:B------:R-:W2:Y:S04]  /*03f0*/  LDG.E R0, desc[UR4][R6.64] ;  /* 0x0000000406007981 */ /* 0x000ea8000c1e1900 */
[----:B------:R-:W2:Y:S04]  /*0400*/  LDG.E R9, desc[UR4][R6.64+0x4] ;  /* 0x0000040406097981 */ /* 0x000ea8000c1e1900 */
[----:B------:R-:W3:Y:S04]  /*0410*/  LDG.E R8, desc[UR4][R6.64+-0x324] ;  /* 0xfffcdc0406087981 */ /* 0x000ee8000c1e1900 */
[----:B------:R-:W4:Y:S01]  /*0420*/  LDG.E R13, desc[UR4][R6.64+0x324] ;  /* 0x00032404060d7981 */ /* 0x000f22000c1e1900 */
[----:B------:R-:W0:Y:S01]  /*0430*/  MUFU.RCP R10, R3 ;  /* 0x00000003000a7308 */ /* 0x000e220000001000 */
[----:B------:R-:W-:Y:S01]  /*0440*/  BSSY.RECONVERGENT B0, `(.L_x_54) ;  /* 0x0000010000007945 */ /* 0x000fe20003800200 */
[----:B--2---:R-:W-:-:S04]  /*0450*/  FADD R9, R0, R9 ;  /* 0x0000000900097221 */ /* 0x004fc80000000000 */
[----:B---3--:R-:W-:Y:S01]  /*0460*/  FADD R8, R9, R8 ;  /* 0x0000000809087221 */ /* 0x008fe20000000000 */
[----:B0-----:R-:W-:-:S03]  /*0470*/  FFMA R9, -R3, R10, 1 ;  /* 0x3f80000003097423 */ /* 0x001fc6000000010a */
[----:B----4-:R-:W-:-:S04]  /*0480*/  FADD R13, R8, R13 ;  /* 0x0000000d080d7221 */ /* 0x010fc80000000000 */
[----:B------:R-:W-:Y:S01]  /*0490*/  FFMA R8, R0, -4, R13 ;  /* 0xc080000000087823 */ /* 0x000fe2000000000d */
[----:B------:R-:W-:-:S03]  /*04a0*/  FFMA R0, R10, R9, R10 ;  /* 0x000000090a007223 */ /* 0x000fc6000000000a */
[----:B------:R-:W0:Y:S01]  /*04b0*/  FCHK P0, R8, R3 ;  /* 0x0000000308007302 */ /* 0x000e220000000000 */
[----:B-1----:R-:W-:-:S04]  /*04c0*/  FFMA R5, R0, R8, RZ ;  /* 0x0000000800057223 */ /* 0x002fc800000000ff */
[----:B------:R-:W-:-:S04]  /*04d0*/  FFMA R4, -R3, R5, R8 ;  /* 0x0000000503047223 */ /* 0x000fc80000000108 */
[----:B------:R-:W-:Y:S01]  /*04e0*/  FFMA R9, R0, R4, R5 ;  /* 0x0000000400097223 */ /* 0x000fe20000000005 */
[----:B0-----:R-:W-:Y:S06]  /*04f0*/  @!P0 BRA `(.L_x_55) ;  /* 0x0000000000108947 */ /* 0x001fec0003800000 */
[----:B------:R-:W-:Y:S01]  /*0500*/  IMAD.MOV.U32 R0, RZ, RZ, R8 ;  /* 0x000000ffff007224 */ /* 0x000fe200078e0008 */
[----:B------:R-:W-:-:S07]  /*0510*/  MOV R8, 0x530 ;  /* 0x0000053000087802 */ /* 0x000fce0000000f00 */
[----:B------:R-:W-:Y:S05]  /*0520*/  CALL.REL.NOINC `($__internal_4_$__cuda_sm3x_div_rn_noftz_f32_slowpath) ;  /* 0x0000000000d87944 */ /* 0x000fea0003c00000 */
[----:B------:R-:W-:-:S07]  /*0530*/  MOV R9, R0 ;  /* 0x0000000000097202 */ /* 0x000fce0000000f00 */
.L_x_55:
[----:B------:R-:W-:Y:S05]  /*0540*/  BSYNC.RECONVERGENT B0 ;  /* 0x0000000000007941 */ /* 0x000fea0003800200 */
.L_x_54:
        /* <DEDUP_REMOVED lines=23> */
[----:B------:R-:W-:-:S07]  /*06c0*/  IMAD.MOV.U32 R9, RZ, RZ, R0 ;  /* 0x000000ffff097224 */ /* 0x000fce00078e0000 */
.L_x_57:
[----:B------:R-:W-:Y:S05]  /*06d0*/  BSYNC.RECONVERGENT B0 ;  /* 0x0000000000007941 */ /* 0x000fea0003800200 */
.L_x_56:
[----:B------:R-:W-:Y:S01]  /*06e0*/  STG.E desc[UR4][R4.64+0x320], R9 ;  /* 0x0003200904007986 */ /* 0x000fe2000c101904 */
[----:B------:R-:W-:Y:S05]  /*06f0*/  EXIT ;  /* 0x000000000000794d */ /* 0x000fea0003800000 */
.L_x_49:
[----:B------:R-:W-:-:S13]  /*0700*/  ISETP.NE.AND P0, PT, R2, RZ, PT ;  /* 0x000000ff0200720c */ /* 0x000fda0003f05270 */
[----:B------:R-:W-:Y:S05]  /*0710*/  @P0 EXIT ;  /* 0x000000000000094d */ /* 0x000fea0003800000 */
[----:B------:R-:W0:Y:S02]  /*0720*/  LDC.64 R2, c[0x0][0x388] ;  /* 0x0000e200ff027b82 */ /* 0x000e240000000a00 */
[----:B0-----:R-:W-:-:S05]  /*0730*/  IMAD.WIDE R2, R9, 0x4, R2 ;  /* 0x0000000409027825 */ /* 0x001fca00078e0202 */
[----:B------:R-:W2:Y:S04]  /*0740*/  LDG.E R0, desc[UR4][R2.64+0x4] ;  /* 0x0000040402007981 */ /* 0x000ea8000c1e1900 */
[----:B------:R-:W2:Y:S04]  /*0750*/  LDG.E R5, desc[UR4][R2.64+0x324] ;  /* 0x0003240402057981 */ /* 0x000ea8000c1e1900 */
[----:B------:R-:W3:Y:S04]  /*0760*/  LDG.E R4, desc[UR4][R2.64+0x31c] ;  /* 0x00031c0402047981 */ /* 0x000ee8000c1e1900 */
[----:B------:R-:W3:Y:S04]  /*0770*/  LDG.E R7, desc[UR4][R2.64+0x644] ;  /* 0x0006440402077981 */ /* 0x000ee8000c1e1900 */
[----:B------:R-:W4:Y:S04]  /*0780*/  LDG.E R6, desc[UR4][R2.64+0x27424] ;  /* 0x0274240402067981 */ /* 0x000f28000c1e1900 */
[----:B------:R-:W4:Y:S04]  /*0790*/  LDG.E R9, desc[UR4][R2.64+0x270fc] ;  /* 0x0270fc0402097981 */ /* 0x000f28000c1e1900 */
[----:B------:R-:W5:Y:S04]  /*07a0*/  LDG.E R8, desc[UR4][R2.64+0x2773c] ;  /* 0x02773c0402087981 */ /* 0x000f68000c1e1900 */
[----:B------:R-:W5:Y:S01]  /*07b0*/  LDG.E R11, desc[UR4][R2.64+0x2741c] ;  /* 0x02741c04020b7981 */ /* 0x000f62000c1e1900 */
[----:B--2---:R-:W-:-:S04]  /*07c0*/  FADD R0, R0, R5 ;  /* 0x0000000500007221 */ /* 0x004fc80000000000 */
[----:B------:R-:W-:Y:S01]  /*07d0*/  FMUL R5, R0, 0.5 ;  /* 0x3f00000000057820 */ /* 0x000fe20000400000 */
[----:B---3--:R-:W-:-:S04]  /*07e0*/  FADD R4, R4, R7 ;  /* 0x0000000704047221 */ /* 0x008fc80000000000 */
[----:B------:R-:W-:Y:S01]  /*07f0*/  STG.E desc[UR4][R2.64], R5 ;  /* 0x0000000502007986 */ /* 0x000fe2000c101904 */
[----:B------:R-:W-:Y:S01]  /*0800*/  FMUL R7, R4, 0.5 ;  /* 0x3f00000004077820 */ /* 0x000fe20000400000 */
[----:B----4-:R-:W-:-:S04]  /*0810*/  FADD R6, R6, R9 ;  /* 0x0000000906067221 */ /* 0x010fc80000000000 */
[----:B------:R-:W-:Y:S01]  /*0820*/  STG.E desc[UR4][R2.64+0x320], R7 ;  /* 0x0003200702007986 */ /* 0x000fe2000c101904 */
[----:B------:R-:W-:Y:S01]  /*0830*/  FMUL R9, R6, 0.5 ;  /* 0x3f00000006097820 */ /* 0x000fe20000400000 */
[----:B-----5:R-:W-:-:S04]  /*0840*/  FADD R8, R8, R11 ;  /* 0x0000000b08087221 */ /* 0x020fc80000000000 */
[----:B------:R-:W-:Y:S01]  /*0850*/  STG.E desc[UR4][R2.64+0x27420], R9 ;  /* 0x0274200902007986 */ /* 0x000fe2000c101904 */
[----:B------:R-:W-:-:S05]  /*0860*/  FMUL R11, R8, 0.5 ;  /* 0x3f000000080b7820 */ /* 0x000fca0000400000 */
[----:B------:R-:W-:Y:S01]  /*0870*/  STG.E desc[UR4][R2.64+0x27740], R11 ;  /* 0x0277400b02007986 */ /* 0x000fe2000c101904 */
[----:B------:R-:W-:Y:S05]  /*0880*/  EXIT ;  /* 0x000000000000794d */ /* 0x000fea0003800000 */
        .weak           $__internal_4_$__cuda_sm3x_div_rn_noftz_f32_slowpath
        .type           $__internal_4_$__cuda_sm3x_div_rn_noftz_f32_slowpath,@function
        .size           $__internal_4_$__cuda_sm3x_div_rn_noftz_f32_slowpath,(.L_x_172 - $__internal_4_$__cuda_sm3x_div_rn_noftz_f32_slowpath)
$__internal_4_$__cuda_sm3x_div_rn_noftz_f32_slowpath:
[--C-:B------:R-:W-:Y:S01]  /*0890*/  SHF.R.U32.HI R10, RZ, 0x17, R3.reuse ;  /* 0x00000017ff0a7819 */ /* 0x100fe20000011603 */
[----:B------:R-:W-:Y:S01]  /*08a0*/  BSSY.RECONVERGENT B1, `(.L_x_58) ;  /* 0x0000063000017945 */ /* 0x000fe20003800200 */
[----:B------:R-:W-:Y:S01]  /*08b0*/  SHF.R.U32.HI R11, RZ, 0x17, R0 ;  /* 0x00000017ff0b7819 */ /* 0x000fe20000011600 */
[----:B------:R-:W-:Y:S01]  /*08c0*/  IMAD.MOV.U32 R13, RZ, RZ, R3 ;  /* 0x000000ffff0d7224 */ /* 0x000fe200078e0003 */
[----:B------:R-:W-:Y:S02]  /*08d0*/  LOP3.LUT R10, R10, 0xff, RZ, 0xc0, !PT ;  /* 0x000000ff0a0a7812 */ /* 0x000fe400078ec0ff */
[----:B------:R-:W-:Y:S02]  /*08e0*/  LOP3.LUT R15, R11, 0xff, RZ, 0xc0, !PT ;  /* 0x000000ff0b0f7812 */ /* 0x000fe400078ec0ff */
[----:B------:R-:W-:Y:S02]  /*08f0*/  IADD3 R14, PT, PT, R10, -0x1, RZ ;  /* 0xffffffff0a0e7810 */ /* 0x000fe40007ffe0ff */
[----:B------:R-:W-:-:S02]  /*0900*/  IADD3 R12, PT, PT, R15, -0x1, RZ ;  /* 0xffffffff0f0c7810 */ /* 0x000fc40007ffe0ff */
[----:B------:R-:W-:-:S04]  /*0910*/  ISETP.GT.U32.AND P0, PT, R14, 0xfd, PT ;  /* 0x000000fd0e00780c */ /* 0x000fc80003f04070 */
[----:B------:R-:W-:-:S13]  /*0920*/  ISETP.GT.U32.OR P0, PT, R12, 0xfd, P0 ;  /* 0x000000fd0c00780c */ /* 0x000fda0000704470 */
[----:B------:R-:W-:Y:S01]  /*0930*/  @!P0 MOV R11, RZ ;  /* 0x000000ff000b8202 */ /* 0x000fe20000000f00 */
        /* <DEDUP_REMOVED lines=24> */
.L_x_59:
[----:B------:R-:W-:Y:S01]  /*0ac0*/  LEA R12, R10, 0xc0800000, 0x17 ;  /* 0xc08000000a0c7811 */ /* 0x000fe200078eb8ff */
[----:B------:R-:W-:Y:S01]  /*0ad0*/  BSSY.RECONVERGENT B2, `(.L_x_64) ;  /* 0x0000036000027945 */ /* 0x000fe20003800200 */
[----:B------:R-:W-:Y:S02]  /*0ae0*/  IADD3 R15, PT, PT, R15, -0x7f, RZ ;  /* 0xffffff810f0f7810 */ /* 0x000fe40007ffe0ff */
[----:B------:R-:W-:-:S03]  /*0af0*/  IADD3 R14, PT, PT, -R12, R13, RZ ;  /* 0x0000000d0c0e7210 */ /* 0x000fc60007ffe1ff */
[C---:B------:R-:W-:Y:S01]  /*0b00*/  IMAD R0, R15.reuse, -0x800000, R0 ;  /* 0xff8000000f007824 */ /* 0x040fe200078e0200 */
[----:B------:R0:W1:Y:S01]  /*0b10*/  MUFU.RCP R13, R14 ;  /* 0x0000000e000d7308 */ /* 0x0000620000001000 */
[----:B------:R-:W-:Y:S01]  /*0b20*/  FADD.FTZ R17, -R14, -RZ ;  /* 0x800000ff0e117221 */ /* 0x000fe20000010100 */
[----:B0-----:R-:W-:-:S04]  /*0b30*/  IADD3 R14, PT, PT, R15, 0x7f, -R10 ;  /* 0x0000007f0f0e7810 */ /* 0x001fc80007ffe80a */
[----:B------:R-:W-:Y:S01]  /*0b40*/  IADD3 R11, PT, PT, R14, R11, RZ ;  /* 0x0000000b0e0b7210 */ /* 0x000fe20007ffe0ff */
[----:B-1----:R-:W-:-:S04]  /*0b50*/  FFMA R12, R13, R17, 1 ;  /* 0x3f8000000d0c7423 */ /* 0x002fc80000000011 */
        /* <DEDUP_REMOVED lines=8> */
[----:B------:R-:W-:-:S05]  /*0be0*/  IMAD.IADD R14, R10, 0x1, R11 ;  /* 0x000000010a0e7824 */ /* 0x000fca00078e020b */
        /* <DEDUP_REMOVED lines=11> */
[C---:B------:R-:W-:Y:S02]  /*0ca0*/  ISETP.NE.AND P2, PT, R14.reuse, RZ, PT ;  /* 0x000000ff0e00720c */ /* 0x040fe40003f45270 */
[----:B------:R-:W-:Y:S02]  /*0cb0*/  ISETP.NE.AND P1, PT, R14, RZ, PT ;  /* 0x000000ff0e00720c */ /* 0x000fe40003f25270 */
[----:B------:R-:W-:Y:S01]  /*0cc0*/  LOP3.LUT R11, R10, 0x7fffff, RZ, 0xc0, !PT ;  /* 0x007fffff0a0b7812 */ /* 0x000fe200078ec0ff */
[CCC-:B------:R-:W-:Y:S01]  /*0cd0*/  FFMA.RP R10, R13.reuse, R17.reuse, R12.reuse ;  /* 0x000000110d0a7223 */ /* 0x1c0fe2000000800c */
[----:B------:R-:W-:Y:S01]  /*0ce0*/  FFMA.RM R13, R13, R17, R12 ;  /* 0x000000110d0d7223 */ /* 0x000fe2000000400c */
[----:B------:R-:W-:Y:S02]  /*0cf0*/  IADD3 R12, PT, PT, R14, 0x20, RZ ;  /* 0x000000200e0c7810 */ /* 0x000fe40007ffe0ff */
[----:B------:R-:W-:-:S02]  /*0d00*/  LOP3.LUT R11, R11, 0x800000, RZ, 0xfc, !PT ;  /* 0x008000000b0b7812 */ /* 0x000fc400078efcff */
[----:B------:R-:W-:Y:S02]  /*0d10*/  IADD3 R14, PT, PT, -R14, RZ, RZ ;  /* 0x000000ff0e0e7210 */ /* 0x000fe40007ffe1ff */
[----:B------:R-:W-:Y:S02]  /*0d20*/  SHF.L.U32 R12, R11, R12, RZ ;  /* 0x0000000c0b0c7219 */ /* 0x000fe400000006ff */
[----:B------:R-:W-:Y:S02]  /*0d30*/  FSETP.NEU.FTZ.AND P0, PT, R10, R13, PT ;  /* 0x0000000d0a00720b */ /* 0x000fe40003f1d000 */
[----:B------:R-:W-:Y:S02]  /*0d40*/  SEL R10, R14, RZ, P2 ;  /* 0x000000ff0e0a7207 */ /* 0x000fe40001000000 */
[----:B------:R-:W-:Y:S02]  /*0d50*/  ISETP.NE.AND P1, PT, R12, RZ, P1 ;  /* 0x000000ff0c00720c */ /* 0x000fe40000f25270 */
[----:B------:R-:W-:-:S02]  /*0d60*/  SHF.R.U32.HI R10, RZ, R10, R11 ;  /* 0x0000000aff0a7219 */ /* 0x000fc4000001160b */
[----:B------:R-:W-:Y:S02]  /*0d70*/  PLOP3.LUT P0, PT, P0, P1, PT, 0xf8, 0x8f ;  /* 0x00000000008f781c */ /* 0x000fe40000703f70 */
[----:B------:R-:W-:Y:S02]  /*0d80*/  SHF.R.U32.HI R12, RZ, 0x1, R10 ;  /* 0x00000001ff0c7819 */ /* 0x000fe4000001160a */
[----:B------:R-:W-:-:S04]  /*0d90*/  SEL R11, RZ, 0x1, !P0 ;  /* 0x00000001ff0b7807 */ /* 0x000fc80004000000 */
[----:B------:R-:W-:-:S04]  /*0da0*/  LOP3.LUT R11, R11, 0x1, R12, 0xf8, !PT ;  /* 0x000000010b0b7812 */ /* 0x000fc800078ef80c */
[----:B------:R-:W-:-:S05]  /*0db0*/  LOP3.LUT R11, R11, R10, RZ, 0xc0, !PT ;  /* 0x0000000a0b0b7212 */ /* 0x000fca00078ec0ff */
[----:B------:R-:W-:-:S05]  /*0dc0*/  IMAD.IADD R11, R12, 0x1, R11 ;  /* 0x000000010c0b7824 */ /* 0x000fca00078e020b */
[----:B------:R-:W-:Y:S01]  /*0dd0*/  LOP3.LUT R0, R11, R0, RZ, 0xfc, !PT ;  /* 0x000000000b007212 */ /* 0x000fe200078efcff */
[----:B------:R-:W-:Y:S06]  /*0de0*/  BRA `(.L_x_67) ;  /* 0x0000000000107947 */ /* 0x000fec0003800000 */
.L_x_66:
[----:B------:R-:W-:-:S04]  /*0df0*/  LOP3.LUT R0, R0, 0x80000000, RZ, 0xc0, !PT ;  /* 0x8000000000007812 */ /* 0x000fc800078ec0ff */
[----:B------:R-:W-:Y:S01]  /*0e00*/  LOP3.LUT R0, R0, 0x7f800000, RZ, 0xfc, !PT ;  /* 0x7f80000000007812 */ /* 0x000fe200078efcff */
[----:B------:R-:W-:Y:S06]  /*0e10*/  BRA `(.L_x_67) ;  /* 0x0000000000047947 */ /* 0x000fec0003800000 */
.L_x_65:
[----:B------:R-:W-:-:S07]  /*0e20*/  LEA R0, R11, R0, 0x17 ;  /* 0x000000000b007211 */ /* 0x000fce00078eb8ff */
.L_x_67:
[----:B------:R-:W-:Y:S05]  /*0e30*/  BSYNC.RECONVERGENT B2 ;  /* 0x0000000000027941 */ /* 0x000fea0003800200 */
.L_x_64:
[----:B------:R-:W-:Y:S05]  /*0e40*/  BRA `(.L_x_68) ;  /* 0x0000000000207947 */ /* 0x000fea0003800000 */
.L_x_63:
[----:B------:R-:W-:-:S04]  /*0e50*/  LOP3.LUT R0, R13, 0x80000000, R0, 0x48, !PT ;  /* 0x800000000d007812 */ /* 0x000fc800078e4800 */
[----:B------:R-:W-:Y:S01]  /*0e60*/  LOP3.LUT R0, R0, 0x7f800000, RZ, 0xfc, !PT ;  /* 0x7f80000000007812 */ /* 0x000fe200078efcff */
[----:B------:R-:W-:Y:S06]  /*0e70*/  BRA `(.L_x_68) ;  /* 0x0000000000147947 */ /* 0x000fec0003800000 */
.L_x_62:
[----:B------:R-:W-:Y:S01]  /*0e80*/  LOP3.LUT R0, R13, 0x80000000, R0, 0x48, !PT ;  /* 0x800000000d007812 */ /* 0x000fe200078e4800 */
[----:B------:R-:W-:Y:S06]  /*0e90*/  BRA `(.L_x_68) ;  /* 0x00000000000c7947 */ /* 0x000fec0003800000 */
.L_x_61:
[----:B------:R-:W0:Y:S01]  /*0ea0*/  MUFU.RSQ R0, -QNAN ;  /* 0xffc0000000007908 */ /* 0x000e220000001400 */
[----:B------:R-:W-:Y:S05]  /*0eb0*/  BRA `(.L_x_68) ;  /* 0x0000000000047947 */ /* 0x000fea0003800000 */
.L_x_60:
[----:B------:R-:W-:-:S07]  /*0ec0*/  FADD.FTZ R0, R0, R3 ;  /* 0x0000000300007221 */ /* 0x000fce0000010000 */
.L_x_68:
[----:B------:R-:W-:Y:S05]  /*0ed0*/  BSYNC.RECONVERGENT B1 ;  /* 0x0000000000017941 */ /* 0x000fea0003800200 */
.L_x_58:
[----:B------:R-:W-:Y:S01]  /*0ee0*/  HFMA2 R11, -RZ, RZ, 0, 0 ;  /* 0x00000000ff0b7431 */ /* 0x000fe200000001ff */
[----:B------:R-:W-:-:S04]  /*0ef0*/  MOV R10, R8 ;  /* 0x00000008000a7202 */ /* 0x000fc80000000f00 */
[----:B0-----:R-:W-:Y:S05]  /*0f00*/  RET.REL.NODEC R10 `(_Z8laplace2PfS_i) ;  /* 0xfffffff00a3c7950 */ /* 0x001fea0003c3ffff */
.L_x_69:
        /* <DEDUP_REMOVED lines=15> */
.L_x_172:


//--------------------- .text._Z8laplace1PfS_i    --------------------------
	.section	.text._Z8laplace1PfS_i,"ax",@progbits
	.align	128
        .global         _Z8laplace1PfS_i
        .type           _Z8laplace1PfS_i,@function
        .size           _Z8laplace1PfS_i,(.L_x_173 - _Z8laplace1PfS_i)
        .other          _Z8laplace1PfS_i,@"STO_CUDA_ENTRY STV_DEFAULT"
_Z8laplace1PfS_i:
.text._Z8laplace1PfS_i:
[----:B------:R-:W-:Y:S01]  /*0000*/  LDC R1, c[0x0][0x37c] ;  /* 0x0000df00ff017b82 */ /* 0x000fe20000000800 */
[----:B------:R-:W0:Y:S07]  /*0010*/  S2R R3, SR_TID.Y ;  /* 0x0000000000037919 */ /* 0x000e2e0000002200 */
[----:B------:R-:W1:Y:S01]  /*0020*/  LDC R5, c[0x0][0x360] ;  /* 0x0000d800ff057b82 */ /* 0x000e620000000800 */
[----:B------:R-:W1:Y:S07]  /*0030*/  S2R R0, SR_TID.X ;  /* 0x0000000000007919 */ /* 0x000e6e0000002100 */
[----:B------:R-:W0:Y:S08]  /*0040*/  S2UR UR5, SR_CTAID.Y ;  /* 0x00000000000579c3 */ /* 0x000e300000002600 */
[----:B------:R-:W0:Y:S08]  /*0050*/  LDC R2, c[0x0][0x364] ;  /* 0x0000d900ff027b82 */ /* 0x000e300000000800 */
[----:B------:R-:W1:Y:S01]  /*0060*/  S2UR UR4, SR_CTAID.X ;  /* 0x00000000000479c3 */ /* 0x000e620000002500 */
[----:B0-----:R-:W-:-:S02]  /*0070*/  IMAD R3, R2, UR5, R3 ;  /* 0x0000000502037c24 */ /* 0x001fc4000f8e0203 */
[----:B-1----:R-:W-:Y:S02]  /*0080*/  IMAD R0, R5, UR4, R0 ;  /* 0x0000000405007c24 */ /* 0x002fe4000f8e0200 */
[----:B------:R-:W-:-:S05]  /*0090*/  VIADD R5, R3, 0xffffffff ;  /* 0xffffffff03057836 */ /* 0x000fca0000000000 */
[----:B------:R-:W-:-:S04]  /*00a0*/  VIADDMNMX.U32 R5, R0, 0xffffffff, R5, !PT ;  /* 0xffffffff00057846 */ /* 0x000fc80007800005 */
[----:B------:R-:W-:-:S13]  /*00b0*/  ISETP.GT.U32.AND P0, PT, R5, 0xc6, PT ;  /* 0x000000c60500780c */ /* 0x000fda0003f04070 */
[----:B------:R-:W-:Y:S05]  /*00c0*/  @P0 EXIT ;  /* 0x000000000000094d */ /* 0x000fea0003800000 */
[----:B------:R-:W0:Y:S01]  /*00d0*/  LDC R2, c[0x0][0x390] ;  /* 0x0000e400ff027b82 */ /* 0x000e220000000800 */
[----:B------:R-:W1:Y:S01]  /*00e0*/  LDCU.64 UR6, c[0x0][0x380] ;  /* 0x00007000ff0677ac */ /* 0x000e620008000a00 */
[----:B------:R-:W-:Y:S01]  /*00f0*/  IMAD R3, R3, 0xc9, R0 ;  /* 0x000000c903037824 */ /* 0x000fe200078e0200 */
[----:B------:R-:W2:Y:S05]  /*0100*/  LDCU.64 UR4, c[0x0][0x358] ;  /* 0x00006b00ff0477ac */ /* 0x000eaa0008000a00 */
[----:B------:R-:W3:Y:S08]  /*0110*/  LDC.64 R6, c[0x0][0x380] ;  /* 0x0000e000ff067b82 */ /* 0x000ef00000000a00 */
[----:B------:R-:W4:Y:S01]  /*0120*/  LDC R15, c[0x3][0x8] ;  /* 0x00c00200ff0f7b82 */ /* 0x000f220000000800 */
[----:B0-----:R-:W-:-:S04]  /*0130*/  IMAD R0, R2, 0x9dd1, RZ ;  /* 0x00009dd102007824 */ /* 0x001fc800078e02ff */
[C---:B------:R-:W-:Y:S01]  /*0140*/  IMAD.IADD R2, R0.reuse, 0x1, R3 ;  /* 0x0000000100027824 */ /* 0x040fe200078e0203 */
[----:B------:R-:W-:-:S03]  /*0150*/  IADD3 R5, P0, PT, R0, R3, RZ ;  /* 0x0000000300057210 */ /* 0x000fc60007f1e0ff */
[----:B------:R-:W-:Y:S01]  /*0160*/  VIADD R3, R2, 0xffffffff ;  /* 0xffffffff02037836 */ /* 0x000fe20000000000 */
[----:B------:R-:W-:Y:S02]  /*0170*/  LEA.HI.X.SX32 R0, R0, RZ, 0x1, P0 ;  /* 0x000000ff00007211 */ /* 0x000fe400000f0eff */
[----:B-1----:R-:W-:Y:S01]  /*0180*/  LEA R4, P0, R5, UR6, 0x2 ;  /* 0x0000000605047c11 */ /* 0x002fe2000f8010ff */
[----:B---3--:R-:W-:-:S03]  /*0190*/  IMAD.WIDE R6, R3, 0x4, R6 ;  /* 0x0000000403067825 */ /* 0x008fc600078e0206 */
[----:B------:R-:W-:Y:S02]  /*01a0*/  LEA.HI.X R5, R5, UR7, R0, 0x2, P0 ;  /* 0x0000000705057c11 */ /* 0x000fe400080f1400 */
[----:B--2---:R-:W2:Y:S04]  /*01b0*/  LDG.E R9, desc[UR4][R6.64] ;  /* 0x0000000406097981 */ /* 0x004ea8000c1e1900 */
[----:B------:R-:W3:Y:S04]  /*01c0*/  LDG.E R0, desc[UR4][R4.64+-0x324] ;  /* 0xfffcdc0404007981 */ /* 0x000ee8000c1e1900 */
[----:B------:R-:W3:Y:S04]  /*01d0*/  LDG.E R3, desc[UR4][R4.64+0x324] ;  /* 0x0003240404037981 */ /* 0x000ee8000c1e1900 */
[----:B------:R-:W5:Y:S04]  /*01e0*/  LDG.E R11, desc[UR4][R4.64+0x4] ;  /* 0x00000404040b7981 */ /* 0x000f68000c1e1900 */
[----:B------:R-:W5:Y:S01]  /*01f0*/  LDG.E R13, desc[UR4][R6.64+0x4] ;  /* 0x00000404060d7981 */ /* 0x000f62000c1e1900 */
[----:B----4-:R-:W-:-:S04]  /*0200*/  FMUL R15, R15, R15 ;  /* 0x0000000f0f0f7220 */ /* 0x010fc80000400000 */
[----:B------:R-:W0:Y:S01]  /*0210*/  MUFU.RCP R8, R15 ;  /* 0x0000000f00087308 */ /* 0x000e220000001000 */
[----:B------:R-:W-:Y:S01]  /*0220*/  BSSY.RECONVERGENT B0, `(.L_x_70) ;  /* 0x000000f000007945 */ /* 0x000fe20003800200 */
[----:B---3--:R-:W-:-:S04]  /*0230*/  FADD R0, R0, R3 ;  /* 0x0000000300007221 */ /* 0x008fc80000000000 */
[----:B--2---:R-:W-:-:S04]  /*0240*/  FADD R0, R0, R9 ;  /* 0x0000000900007221 */ /* 0x004fc80000000000 */
[----:B-----5:R-:W-:-:S04]  /*0250*/  FADD R0, R0, R11 ;  /* 0x0000000b00007221 */ /* 0x020fc80000000000 */
[----:B------:R-:W-:Y:S01]  /*0260*/  FFMA R0, R13, -4, R0 ;  /* 0xc08000000d007823 */ /* 0x000fe20000000000 */
[----:B0-----:R-:W-:-:S03]  /*0270*/  FFMA R3, -R15, R8, 1 ;  /* 0x3f8000000f037423 */ /* 0x001fc60000000108 */
[----:B------:R-:W0:Y:S01]  /*0280*/  FCHK P0, R0, R15 ;  /* 0x0000000f00007302 */ /* 0x000e220000000000 */
[----:B------:R-:W-:-:S04]  /*0290*/  FFMA R3, R8, R3, R8 ;  /* 0x0000000308037223 */ /* 0x000fc80000000008 */
[----:B------:R-:W-:-:S04]  /*02a0*/  FFMA R4, R0, R3, RZ ;  /* 0x0000000300047223 */ /* 0x000fc800000000ff */
[----:B------:R-:W-:-:S04]  /*02b0*/  FFMA R5, -R15, R4, R0 ;  /* 0x000000040f057223 */ /* 0x000fc80000000100 */
[----:B------:R-:W-:Y:S01]  /*02c0*/  FFMA R7, R3, R5, R4 ;  /* 0x0000000503077223 */ /* 0x000fe20000000004 */
[----:B0-----:R-:W-:Y:S06]  /*02d0*/  @!P0 BRA `(.L_x_71) ;  /* 0x00000000000c8947 */ /* 0x001fec0003800000 */
[----:B------:R-:W-:-:S07]  /*02e0*/  MOV R4, 0x300 ;  /* 0x0000030000047802 */ /* 0x000fce0000000f00 */
[----:B------:R-:W-:Y:S05]  /*02f0*/  CALL.REL.NOINC `($__internal_5_$__cuda_sm3x_div_rn_noftz_f32_slowpath) ;  /* 0x0000000000187944 */ /* 0x000fea0003c00000 */
[----:B------:R-:W-:-:S07]  /*0300*/  IMAD.MOV.U32 R7, RZ, RZ, R0 ;  /* 0x000000ffff077224 */ /* 0x000fce00078e0000 */
.L_x_71:
[----:B------:R-:W-:Y:S05]  /*0310*/  BSYNC.RECONVERGENT B0 ;  /* 0x0000000000007941 */ /* 0x000fea0003800200 */
.L_x_70:
[----:B------:R-:W0:Y:S02]  /*0320*/  LDC.64 R4, c[0x0][0x388] ;  /* 0x0000e200ff047b82 */ /* 0x000e240000000a00 */
[----:B0-----:R-:W-:-:S05]  /*0330*/  IMAD.WIDE R2, R2, 0x4, R4 ;  /* 0x0000000402027825 */ /* 0x001fca00078e0204 */
[----:B------:R-:W-:Y:S01]  /*0340*/  STG.E desc[UR4][R2.64], R7 ;  /* 0x0000000702007986 */ /* 0x000fe2000c101904 */
[----:B------:R-:W-:Y:S05]  /*0350*/  EXIT ;  /* 0x000000000000794d */ /* 0x000fea0003800000 */
        .weak           $__internal_5_$__cuda_sm3x_div_rn_noftz_f32_slowpath
        .type           $__internal_5_$__cuda_sm3x_div_rn_noftz_f32_slowpath,@function
        .size           $__internal_5_$__cuda_sm3x_div_rn_noftz_f32_slowpath,(.L_x_173 - $__internal_5_$__cuda_sm3x_div_rn_noftz_f32_slowpath)
$__internal_5_$__cuda_sm3x_div_rn_noftz_f32_slowpath:
[----:B------:R-:W-:Y:S01]  /*0360*/  SHF.R.U32.HI R5, RZ, 0x17, R15 ;  /* 0x00000017ff057819 */ /* 0x000fe2000001160f */
[----:B------:R-:W-:Y:S01]  /*0370*/  BSSY.RECONVERGENT B1, `(.L_x_72) ;  /* 0x0000064000017945 */ /* 0x000fe20003800200 */
[--C-:B------:R-:W-:Y:S01]  /*0380*/  SHF.R.U32.HI R3, RZ, 0x17, R0.reuse ;  /* 0x00000017ff037819 */ /* 0x100fe20000011600 */
[----:B------:R-:W-:Y:S01]  /*0390*/  IMAD.MOV.U32 R7, RZ, RZ, R0 ;  /* 0x000000ffff077224 */ /* 0x000fe200078e0000 */
[----:B------:R-:W-:Y:S02]  /*03a0*/  LOP3.LUT R6, R5, 0xff, RZ, 0xc0, !PT ;  /* 0x000000ff05067812 */ /* 0x000fe400078ec0ff */
[----:B------:R-:W-:-:S03]  /*03b0*/  LOP3.LUT R5, R3, 0xff, RZ, 0xc0, !PT ;  /* 0x000000ff03057812 */ /* 0x000fc600078ec0ff */
[----:B------:R-:W-:Y:S02]  /*03c0*/  VIADD R10, R6, 0xffffffff ;  /* 0xffffffff060a7836 */ /* 0x000fe40000000000 */
[----:B------:R-:W-:-:S03]  /*03d0*/  VIADD R9, R5, 0xffffffff ;  /* 0xffffffff05097836 */ /* 0x000fc60000000000 */
[----:B------:R-:W-:-:S04]  /*03e0*/  ISETP.GT.U32.AND P0, PT, R10, 0xfd, PT ;  /* 0x000000fd0a00780c */ /* 0x000fc80003f04070 */
[----:B------:R-:W-:-:S13]  /*03f0*/  ISETP.GT.U32.OR P0, PT, R9, 0xfd, P0 ;  /* 0x000000fd0900780c */ /* 0x000fda0000704470 */
[----:B------:R-:W-:Y:S01]  /*0400*/  @!P0 IMAD.MOV.U32 R8, RZ, RZ, RZ ;  /* 0x000000ffff088224 */ /* 0x000fe200078e00ff */
[----:B------:R-:W-:Y:S06]  /*0410*/  @!P0 BRA `(.L_x_73) ;  /* 0x0000000000608947 */ /* 0x000fec0003800000 */
[----:B------:R-:W-:Y:S01]  /*0420*/  FSETP.GTU.FTZ.AND P0, PT, |R0|, +INF , PT ;  /* 0x7f8000000000780b */ /* 0x000fe20003f1c200 */
[----:B------:R-:W-:Y:S01]  /*0430*/  IMAD.MOV.U32 R3, RZ, RZ, R15 ;  /* 0x000000ffff037224 */ /* 0x000fe200078e000f */
        /* <DEDUP_REMOVED lines=22> */
.L_x_73:
[----:B------:R-:W-:Y:S01]  /*05a0*/  LEA R0, R6, 0xc0800000, 0x17 ;  /* 0xc080000006007811 */ /* 0x000fe200078eb8ff */
[----:B------:R-:W-:Y:S01]  /*05b0*/  VIADD R5, R5, 0xffffff81 ;  /* 0xffffff8105057836 */ /* 0x000fe20000000000 */
[----:B------:R-:W-:Y:S03]  /*05c0*/  BSSY.RECONVERGENT B2, `(.L_x_78) ;  /* 0x0000035000027945 */ /* 0x000fe60003800200 */
[----:B------:R-:W-:Y:S02]  /*05d0*/  IMAD.IADD R15, R15, 0x1, -R0 ;  /* 0x000000010f0f7824 */ /* 0x000fe400078e0a00 */
[C---:B------:R-:W-:Y:S01]  /*05e0*/  IMAD R0, R5.reuse, -0x800000, R7 ;  /* 0xff80000005007824 */ /* 0x040fe200078e0207 */
[----:B------:R-:W-:Y:S01]  /*05f0*/  IADD3 R5, PT, PT, R5, 0x7f, -R6 ;  /* 0x0000007f05057810 */ /* 0x000fe20007ffe806 */
[----:B------:R-:W0:Y:S01]  /*0600*/  MUFU.RCP R3, R15 ;  /* 0x0000000f00037308 */ /* 0x000e220000001000 */
[----:B------:R-:W-:-:S03]  /*0610*/  FADD.FTZ R9, -R15, -RZ ;  /* 0x800000ff0f097221 */ /* 0x000fc60000010100 */
        /* <DEDUP_REMOVED lines=22> */
[C---:B------:R-:W-:Y:S02]  /*0780*/  VIADD R8, R9.reuse, 0x20 ;  /* 0x0000002009087836 */ /* 0x040fe40000000000 */
[CCC-:B------:R-:W-:Y:S01]  /*0790*/  FFMA.RM R6, R12.reuse, R10.reuse, R7.reuse ;  /* 0x0000000a0c067223 */ /* 0x1c0fe20000004007 */
[----:B------:R-:W-:Y:S02]  /*07a0*/  ISETP.NE.AND P2, PT, R9, RZ, PT ;  /* 0x000000ff0900720c */ /* 0x000fe40003f45270 */
[----:B------:R-:W-:Y:S01]  /*07b0*/  LOP3.LUT R5, R3, 0x7fffff, RZ, 0xc0, !PT ;  /* 0x007fffff03057812 */ /* 0x000fe200078ec0ff */
[----:B------:R-:W-:Y:S01]  /*07c0*/  FFMA.RP R3, R12, R10, R7 ;  /* 0x0000000a0c037223 */ /* 0x000fe20000008007 */
[----:B------:R-:W-:Y:S01]  /*07d0*/  IMAD.MOV R7, RZ, RZ, -R9 ;  /* 0x000000ffff077224 */ /* 0x000fe200078e0a09 */
[----:B------:R-:W-:Y:S02]  /*07e0*/  ISETP.NE.AND P1, PT, R9, RZ, PT ;  /* 0x000000ff0900720c */ /* 0x000fe40003f25270 */
[----:B------:R-:W-:-:S02]  /*07f0*/  LOP3.LUT R5, R5, 0x800000, RZ, 0xfc, !PT ;  /* 0x0080000005057812 */ /* 0x000fc400078efcff */
[----:B------:R-:W-:Y:S02]  /*0800*/  FSETP.NEU.FTZ.AND P0, PT, R3, R6, PT ;  /* 0x000000060300720b */ /* 0x000fe40003f1d000 */
[----:B------:R-:W-:Y:S02]  /*0810*/  SHF.L.U32 R8, R5, R8, RZ ;  /* 0x0000000805087219 */ /* 0x000fe400000006ff */
[----:B------:R-:W-:Y:S02]  /*0820*/  SEL R6, R7, RZ, P2 ;  /* 0x000000ff07067207 */ /* 0x000fe40001000000 */
[----:B------:R-:W-:Y:S02]  /*0830*/  ISETP.NE.AND P1, PT, R8, RZ, P1 ;  /* 0x000000ff0800720c */ /* 0x000fe40000f25270 */
[----:B------:R-:W-:Y:S02]  /*0840*/  SHF.R.U32.HI R6, RZ, R6, R5 ;  /* 0x00000006ff067219 */ /* 0x000fe40000011605 */
[----:B------:R-:W-:-:S02]  /*0850*/  PLOP3.LUT P0, PT, P0, P1, PT, 0xf8, 0x8f ;  /* 0x00000000008f781c */ /* 0x000fc40000703f70 */
[----:B------:R-:W-:Y:S02]  /*0860*/  SHF.R.U32.HI R8, RZ, 0x1, R6 ;  /* 0x00000001ff087819 */ /* 0x000fe40000011606 */
[----:B------:R-:W-:-:S04]  /*0870*/  SEL R3, RZ, 0x1, !P0 ;  /* 0x00000001ff037807 */ /* 0x000fc80004000000 */
[----:B------:R-:W-:-:S04]  /*0880*/  LOP3.LUT R3, R3, 0x1, R8, 0xf8, !PT ;  /* 0x0000000103037812 */ /* 0x000fc800078ef808 */
[----:B------:R-:W-:-:S05]  /*0890*/  LOP3.LUT R3, R3, R6, RZ, 0xc0, !PT ;  /* 0x0000000603037212 */ /* 0x000fca00078ec0ff */
[----:B------:R-:W-:-:S05]  /*08a0*/  IMAD.IADD R3, R8, 0x1, R3 ;  /* 0x0000000108037824 */ /* 0x000fca00078e0203 */
[----:B------:R-:W-:Y:S01]  /*08b0*/  LOP3.LUT R0, R3, R0, RZ, 0xfc, !PT ;  /* 0x0000000003007212 */ /* 0x000fe200078efcff */
[----:B------:R-:W-:Y:S06]  /*08c0*/  BRA `(.L_x_81) ;  /* 0x0000000000107947 */ /* 0x000fec0003800000 */
.L_x_80:
[----:B------:R-:W-:-:S04]  /*08d0*/  LOP3.LUT R0, R0, 0x80000000, RZ, 0xc0, !PT ;  /* 0x8000000000007812 */ /* 0x000fc800078ec0ff */
[----:B------:R-:W-:Y:S01]  /*08e0*/  LOP3.LUT R0, R0, 0x7f800000, RZ, 0xfc, !PT ;  /* 0x7f80000000007812 */ /* 0x000fe200078efcff */
[----:B------:R-:W-:Y:S06]  /*08f0*/  BRA `(.L_x_81) ;  /* 0x0000000000047947 */ /* 0x000fec0003800000 */
.L_x_79:
[----:B------:R-:W-:-:S07]  /*0900*/  IMAD R0, R5, 0x800000, R0 ;  /* 0x0080000005007824 */ /* 0x000fce00078e0200 */
.L_x_81:
[----:B------:R-:W-:Y:S05]  /*0910*/  BSYNC.RECONVERGENT B2 ;  /* 0x0000000000027941 */ /* 0x000fea0003800200 */
.L_x_78:
[----:B------:R-:W-:Y:S05]  /*0920*/  BRA `(.L_x_82) ;  /* 0x0000000000207947 */ /* 0x000fea0003800000 */
.L_x_77:
[----:B------:R-:W-:-:S04]  /*0930*/  LOP3.LUT R0, R15, 0x80000000, R7, 0x48, !PT ;  /* 0x800000000f007812 */ /* 0x000fc800078e4807 */
[----:B------:R-:W-:Y:S01]  /*0940*/  LOP3.LUT R0, R0, 0x7f800000, RZ, 0xfc, !PT ;  /* 0x7f80000000007812 */ /* 0x000fe200078efcff */
[----:B------:R-:W-:Y:S06]  /*0950*/  BRA `(.L_x_82) ;  /* 0x0000000000147947 */ /* 0x000fec0003800000 */
.L_x_76:
[----:B------:R-:W-:Y:S01]  /*0960*/  LOP3.LUT R0, R15, 0x80000000, R7, 0x48, !PT ;  /* 0x800000000f007812 */ /* 0x000fe200078e4807 */
[----:B------:R-:W-:Y:S06]  /*0970*/  BRA `(.L_x_82) ;  /* 0x00000000000c7947 */ /* 0x000fec0003800000 */
.L_x_75:
[----:B------:R-:W0:Y:S01]  /*0980*/  MUFU.RSQ R0, -QNAN ;  /* 0xffc0000000007908 */ /* 0x000e220000001400 */
[----:B------:R-:W-:Y:S05]  /*0990*/  BRA `(.L_x_82) ;  /* 0x0000000000047947 */ /* 0x000fea0003800000 */
.L_x_74:
[----:B------:R-:W-:-:S07]  /*09a0*/  FADD.FTZ R0, R0, R3 ;  /* 0x0000000300007221 */ /* 0x000fce0000010000 */
.L_x_82:
[----:B------:R-:W-:Y:S05]  /*09b0*/  BSYNC.RECONVERGENT B1 ;  /* 0x0000000000017941 */ /* 0x000fea0003800200 */
.L_x_72:
[----:B------:R-:W-:-:S04]  /*09c0*/  IMAD.MOV.U32 R5, RZ, RZ, 0x0 ;  /* 0x00000000ff057424 */ /* 0x000fc800078e00ff */
[----:B0-----:R-:W-:Y:S05]  /*09d0*/  RET.REL.NODEC R4 `(_Z8laplace1PfS_i) ;  /* 0xfffffff404887950 */ /* 0x001fea0003c3ffff */
.L_x_83:
        /* <DEDUP_REMOVED lines=10> */
.L_x_173:


//--------------------- .text._Z16backpropagation2PfS_S_S_S_i --------------------------
	.section	.text._Z16backpropagation2PfS_S_S_S_i,"ax",@progbits
	.align	128
        .global         _Z16backpropagation2PfS_S_S_S_i
        .type           _Z16backpropagation2PfS_S_S_S_i,@function
        .size           _Z16backpropagation2PfS_S_S_S_i,(.L_x_184 - _Z16backpropagation2PfS_S_S_S_i)
        .other          _Z16backpropagation2PfS_S_S_S_i,@"STO_CUDA_ENTRY STV_DEFAULT"
_Z16backpropagation2PfS_S_S_S_i:
.text._Z16backpropagation2PfS_S_S_S_i:
[----:B------:R-:W-:Y:S01]  /*0000*/  LDC R1, c[0x0][0x37c] ;  /* 0x0000df00ff017b82 */ /* 0x000fe20000000800 */
[----:B------:R-:W0:Y:S07]  /*0010*/  S2R R7, SR_TID.X ;  /* 0x0000000000077919 */ /* 0x000e2e0000002100 */
[----:B------:R-:W1:Y:S01]  /*0020*/  LDC R8, c[0x0][0x3a8] ;  /* 0x0000ea00ff087b82 */ /* 0x000e620000000800 */
[----:B------:R-:W2:Y:S01]  /*0030*/  LDCU.64 UR4, c[0x0][0x358] ;  /* 0x00006b00ff0477ac */ /* 0x000ea20008000a00 */
[----:B------:R-:W-:Y:S06]  /*0040*/  BSSY.RECONVERGENT B0, `(.L_x_84) ;  /* 0x0000030000007945 */ /* 0x000fec0003800200 */
[----:B------:R-:W3:Y:S01]  /*0050*/  LDC.64 R2, c[0x0][0x380] ;  /* 0x0000e000ff027b82 */ /* 0x000ee20000000a00 */
[----:B-1----:R-:W-:-:S05]  /*0060*/  IMAD R0, R8, 0x9dd1, RZ ;  /* 0x00009dd108007824 */ /* 0x002fca00078e02ff */
[----:B------:R-:W-:Y:S02]  /*0070*/  SHF.R.S32.HI R6, RZ, 0x1f, R0 ;  /* 0x0000001fff067819 */ /* 0x000fe40000011400 */
[----:B0-----:R-:W-:Y:S02]  /*0080*/  IADD3 R9, PT, PT, R7, -0x15, RZ ;  /* 0xffffffeb07097810 */ /* 0x001fe40007ffe0ff */
[----:B------:R-:W-:Y:S02]  /*0090*/  IADD3 R5, P0, PT, R0, R7, RZ ;  /* 0x0000000700057210 */ /* 0x000fe40007f1e0ff */
[----:B------:R-:W-:Y:S01]  /*00a0*/  ISETP.GT.U32.AND P1, PT, R9, 0x9e, PT ;  /* 0x0000009e0900780c */ /* 0x000fe20003f24070 */
[----:B------:R-:W-:Y:S01]  /*00b0*/  IMAD R9, R8, 0xc9, R7 ;  /* 0x000000c908097824 */ /* 0x000fe200078e0207 */
[----:B------:R-:W-:Y:S02]  /*00c0*/  IADD3 R11, PT, PT, R7, -0x1, RZ ;  /* 0xffffffff070b7810 */ /* 0x000fe40007ffe0ff */
[----:B------:R-:W-:-:S02]  /*00d0*/  IADD3.X R10, PT, PT, RZ, R6, RZ, P0, !PT ;  /* 0x00000006ff0a7210 */ /* 0x000fc400007fe4ff */
[----:B---3--:R-:W-:Y:S02]  /*00e0*/  LEA R4, P2, R5, R2, 0x2 ;  /* 0x0000000205047211 */ /* 0x008fe400078410ff */
[----:B------:R-:W-:Y:S02]  /*00f0*/  ISETP.GT.U32.AND P0, PT, R11, 0xc6, PT ;  /* 0x000000c60b00780c */ /* 0x000fe40003f04070 */
[----:B------:R-:W-:-:S03]  /*0100*/  LEA.HI.X R5, R5, R3, R10, 0x2, P2 ;  /* 0x0000000305057211 */ /* 0x000fc600010f140a */
[----:B--2---:R-:W-:Y:S08]  /*0110*/  @P1 BRA `(.L_x_85) ;  /* 0x0000000000881947 */ /* 0x004ff00003800000 */
[----:B------:R-:W0:Y:S01]  /*0120*/  LDC.64 R10, c[0x0][0x388] ;  /* 0x0000e200ff0a7b82 */ /* 0x000e220000000a00 */
[----:B------:R-:W2:Y:S01]  /*0130*/  LDG.E R12, desc[UR4][R4.64+0x2322c] ;  /* 0x02322c04040c7981 */ /* 0x000ea2000c1e1900 */
[----:B------:R-:W1:Y:S03]  /*0140*/  LDCU UR6, c[0x3][0x8] ;  /* 0x00c00100ff0677ac */ /* 0x000e660008000800 */
[----:B------:R-:W3:Y:S03]  /*0150*/  LDG.E R16, desc[UR4][R4.64+0x41f4] ;  /* 0x0041f40404107981 */ /* 0x000ee6000c1e1900 */
[----:B------:R-:W4:Y:S01]  /*0160*/  LDC.64 R14, c[0x0][0x398] ;  /* 0x0000e600ff0e7b82 */ /* 0x000f220000000a00 */
[----:B0-----:R-:W-:-:S06]  /*0170*/  IMAD.WIDE R10, R9, 0x4, R10 ;  /* 0x00000004090a7825 */ /* 0x001fcc00078e020a */
[----:B------:R-:W1:Y:S01]  /*0180*/  LDG.E R10, desc[UR4][R10.64] ;  /* 0x000000040a0a7981 */ /* 0x000e62000c1e1900 */
[----:B----4-:R-:W-:-:S04]  /*0190*/  IMAD.WIDE R14, R9, 0x4, R14 ;  /* 0x00000004090e7825 */ /* 0x010fc800078e020e */
[----:B-1----:R-:W-:-:S04]  /*01a0*/  FMUL R13, R10, UR6 ;  /* 0x000000060a0d7c20 */ /* 0x002fc80008400000 */
[----:B--2---:R-:W-:Y:S02]  /*01b0*/  FFMA R17, R13, 1000, R12 ;  /* 0x447a00000d117823 */ /* 0x004fe4000000000c */
[----:B------:R-:W0:Y:S03]  /*01c0*/  LDC.64 R12, c[0x0][0x390] ;  /* 0x0000e400ff0c7b82 */ /* 0x000e260000000a00 */
[----:B------:R1:W-:Y:S04]  /*01d0*/  STG.E desc[UR4][R4.64+0x23550], R17 ;  /* 0x0235501104007986 */ /* 0x0003e8000c101904 */
[----:B------:R-:W2:Y:S01]  /*01e0*/  LDG.E R14, desc[UR4][R14.64] ;  /* 0x000000040e0e7981 */ /* 0x000ea2000c1e1900 */
[----:B------:R-:W-:-:S05]  /*01f0*/  IMAD R11, R7, 0xc9, RZ ;  /* 0x000000c9070b7824 */ /* 0x000fca00078e02ff */
[----:B------:R-:W-:-:S04]  /*0200*/  IADD3 R18, P1, PT, R11, R0, RZ ;  /* 0x000000000b127210 */ /* 0x000fc80007f3e0ff */
[----:B------:R-:W-:Y:S02]  /*0210*/  IADD3.X R20, PT, PT, RZ, R6, RZ, P1, !PT ;  /* 0x00000006ff147210 */ /* 0x000fe40000ffe4ff */
[----:B------:R-:W-:Y:S01]  /*0220*/  LEA R10, P1, R18, R2, 0x2 ;  /* 0x00000002120a7211 */ /* 0x000fe200078210ff */
[----:B0-----:R-:W-:-:S04]  /*0230*/  IMAD.WIDE R12, R9, 0x4, R12 ;  /* 0x00000004090c7825 */ /* 0x001fc800078e020c */
[----:B--2---:R-:W-:Y:S02]  /*0240*/  FMUL R11, R14, UR6 ;  /* 0x000000060e0b7c20 */ /* 0x004fe40008400000 */
[----:B------:R-:W0:Y:S02]  /*0250*/  LDC.64 R14, c[0x0][0x3a0] ;  /* 0x0000e800ff0e7b82 */ /* 0x000e240000000a00 */
[----:B---3--:R-:W-:Y:S01]  /*0260*/  FFMA R19, R11, 1000, R16 ;  /* 0x447a00000b137823 */ /* 0x008fe20000000010 */
[----:B------:R-:W-:-:S04]  /*0270*/  LEA.HI.X R11, R18, R3, R20, 0x2, P1 ;  /* 0x00000003120b7211 */ /* 0x000fc800008f1414 */
[----:B------:R2:W-:Y:S04]  /*0280*/  STG.E desc[UR4][R4.64+0x3ed0], R19 ;  /* 0x003ed01304007986 */ /* 0x0005e8000c101904 */
[----:B------:R-:W1:Y:S04]  /*0290*/  LDG.E R12, desc[UR4][R12.64] ;  /* 0x000000040c0c7981 */ /* 0x000e68000c1e1900 */
[----:B------:R-:W3:Y:S01]  /*02a0*/  LDG.E R16, desc[UR4][R10.64+0x2cc] ;  /* 0x0002cc040a107981 */ /* 0x000ee2000c1e1900 */
[----:B0-----:R-:W-:-:S04]  /*02b0*/  IMAD.WIDE R14, R9, 0x4, R14 ;  /* 0x00000004090e7825 */ /* 0x001fc800078e020e */
[----:B-1----:R-:W-:-:S04]  /*02c0*/  FMUL R17, R12, UR6 ;  /* 0x000000060c117c20 */ /* 0x002fc80008400000 */
[----:B---3--:R-:W-:Y:S02]  /*02d0*/  FFMA R17, R17, 1000, R16 ;  /* 0x447a000011117823 */ /* 0x008fe40000000010 */
[----:B------:R-:W3:Y:S04]  /*02e0*/  LDG.E R16, desc[UR4][R10.64+0x54] ;  /* 0x000054040a107981 */ /* 0x000ee8000c1e1900 */
[----:B------:R2:W-:Y:S04]  /*02f0*/  STG.E desc[UR4][R10.64+0x2d0], R17 ;  /* 0x0002d0110a007986 */ /* 0x0005e8000c101904 */
[----:B------:R-:W4:Y:S02]  /*0300*/  LDG.E R14, desc[UR4][R14.64] ;  /* 0x000000040e0e7981 */ /* 0x000f24000c1e1900 */
[----:B----4-:R-:W-:-:S04]  /*0310*/  FMUL R21, R14, UR6 ;  /* 0x000000060e157c20 */ /* 0x010fc80008400000 */
[----:B---3--:R-:W-:-:S05]  /*0320*/  FFMA R21, R21, 1000, R16 ;  /* 0x447a000015157823 */ /* 0x008fca0000000010 */
[----:B------:R2:W-:Y:S02]  /*0330*/  STG.E desc[UR4][R10.64+0x50], R21 ;  /* 0x000050150a007986 */ /* 0x0005e4000c101904 */
.L_x_85:
[----:B------:R-:W-:Y:S05]  /*0340*/  BSYNC.RECONVERGENT B0 ;  /* 0x0000000000007941 */ /* 0x000fea0003800200 */
.L_x_84:
[----:B------:R-:W-:Y:S05]  /*0350*/  @P0 BRA `(.L_x_86) ;  /* 0x00000000004c0947 */ /* 0x000fea0003800000 */
[----:B--2---:R-:W0:Y:S01]  /*0360*/  LDC.64 R10, c[0x0][0x380] ;  /* 0x0000e000ff0a7b82 */ /* 0x004e220000000a00 */
[----:B------:R-:W-:Y:S01]  /*0370*/  IMAD R12, R8, 0x9d08, R9 ;  /* 0x00009d08080c7824 */ /* 0x000fe200078e0209 */
[----:B------:R-:W2:Y:S03]  /*0380*/  LDG.E R5, desc[UR4][R4.64+0x324] ;  /* 0x0003240404057981 */ /* 0x000ea6000c1e1900 */
[----:B0-----:R-:W-:-:S05]  /*0390*/  IMAD.WIDE R8, R12, 0x4, R10 ;  /* 0x000000040c087825 */ /* 0x001fca00078e020a */
[----:B------:R-:W3:Y:S01]  /*03a0*/  LDG.E R13, desc[UR4][R8.64+0x270fc] ;  /* 0x0270fc04080d7981 */ /* 0x000ee2000c1e1900 */
[----:B------:R-:W-:-:S05]  /*03b0*/  IMAD R15, R7, 0xc9, RZ ;  /* 0x000000c9070f7824 */ /* 0x000fca00078e02ff */
[----:B------:R-:W-:Y:S01]  /*03c0*/  IADD3 R0, P0, PT, R15, R0, RZ ;  /* 0x000000000f007210 */ /* 0x000fe20007f1e0ff */
[----:B------:R-:W-:-:S03]  /*03d0*/  IMAD R7, R7, 0xc8, R12 ;  /* 0x000000c807077824 */ /* 0x000fc600078e020c */
[----:B------:R-:W-:Y:S02]  /*03e0*/  IADD3.X R6, PT, PT, RZ, R6, RZ, P0, !PT ;  /* 0x00000006ff067210 */ /* 0x000fe400007fe4ff */
[----:B------:R-:W-:Y:S01]  /*03f0*/  LEA R2, P0, R0, R2, 0x2 ;  /* 0x0000000200027211 */ /* 0x000fe200078010ff */
[----:B------:R-:W-:-:S03]  /*0400*/  IMAD.WIDE R10, R7, 0x4, R10 ;  /* 0x00000004070a7825 */ /* 0x000fc600078e020a */
[----:B------:R-:W-:Y:S01]  /*0410*/  LEA.HI.X R3, R0, R3, R6, 0x2, P0 ;  /* 0x0000000300037211 */ /* 0x000fe200000f1406 */
[----:B--2---:R-:W-:Y:S04]  /*0420*/  STG.E desc[UR4][R8.64], R5 ;  /* 0x0000000508007986 */ /* 0x004fe8000c101904 */
[----:B---3--:R-:W-:Y:S04]  /*0430*/  STG.E desc[UR4][R8.64+0x27420], R13 ;  /* 0x0274200d08007986 */ /* 0x008fe8000c101904 */
[----:B------:R-:W2:Y:S04]  /*0440*/  LDG.E R3, desc[UR4][R2.64+0x4] ;  /* 0x0000040402037981 */ /* 0x000ea8000c1e1900 */
[----:B------:R-:W3:Y:S04]  /*0450*/  LDG.E R7, desc[UR4][R10.64+0x31c] ;  /* 0x00031c040a077981 */ /* 0x000ee8000c1e1900 */
[----:B--2---:R-:W-:Y:S04]  /*0460*/  STG.E desc[UR4][R10.64], R3 ;  /* 0x000000030a007986 */ /* 0x004fe8000c101904 */
[----:B---3--:R-:W-:Y:S01]  /*0470*/  STG.E desc[UR4][R10.64+0x320], R7 ;  /* 0x000320070a007986 */ /* 0x008fe2000c101904 */
[----:B------:R-:W-:Y:S05]  /*0480*/  EXIT ;  /* 0x000000000000794d */ /* 0x000fea0003800000 */
.L_x_86:
[----:B------:R-:W-:-:S13]  /*0490*/  ISETP.NE.AND P0, PT, R7, RZ, PT ;  /* 0x000000ff0700720c */ /* 0x000fda0003f05270 */
[----:B------:R-:W-:Y:S05]  /*04a0*/  @P0 EXIT ;  /* 0x000000000000094d */ /* 0x000fea0003800000 */
[----:B------:R-:W-:-:S04]  /*04b0*/  LEA R2, P0, R0, R2, 0x2 ;  /* 0x0000000200027211 */ /* 0x000fc800078010ff */
[----:B------:R-:W-:-:S05]  /*04c0*/  LEA.HI.X R3, R0, R3, R6, 0x2, P0 ;  /* 0x0000000300037211 */ /* 0x000fca00000f1406 */
[----:B------:R-:W3:Y:S04]  /*04d0*/  LDG.E R0, desc[UR4][R2.64+0x4] ;  /* 0x0000040402007981 */ /* 0x000ee8000c1e1900 */
[----:B--2---:R-:W3:Y:S04]  /*04e0*/  LDG.E R5, desc[UR4][R2.64+0x324] ;  /* 0x0003240402057981 */ /* 0x004ee8000c1e1900 */
[----:B------:R-:W2:Y:S04]  /*04f0*/  LDG.E R4, desc[UR4][R2.64+0x31c] ;  /* 0x00031c0402047981 */ /* 0x000ea8000c1e1900 */
[----:B------:R-:W2:Y:S04]  /*0500*/  LDG.E R7, desc[UR4][R2.64+0x644] ;  /* 0x0006440402077981 */ /* 0x000ea8000c1e1900 */
[----:B------:R-:W4:Y:S04]  /*0510*/  LDG.E R6, desc[UR4][R2.64+0x27424] ;  /* 0x0274240402067981 */ /* 0x000f28000c1e1900 */
[----:B------:R-:W4:Y:S04]  /*0520*/  LDG.E R9, desc[UR4][R2.64+0x270fc] ;  /* 0x0270fc0402097981 */ /* 0x000f28000c1e1900 */
[----:B------:R-:W5:Y:S04]  /*0530*/  LDG.E R8, desc[UR4][R2.64+0x2773c] ;  /* 0x02773c0402087981 */ /* 0x000f68000c1e1900 */
[----:B------:R-:W5:Y:S01]  /*0540*/  LDG.E R11, desc[UR4][R2.64+0x2741c] ;  /* 0x02741c04020b7981 */ /* 0x000f62000c1e1900 */
[----:B---3--:R-:W-:-:S04]  /*0550*/  FADD R0, R0, R5 ;  /* 0x0000000500007221 */ /* 0x008fc80000000000 */
[----:B------:R-:W-:Y:S01]  /*0560*/  FMUL R5, R0, 0.5 ;  /* 0x3f00000000057820 */ /* 0x000fe20000400000 */
[----:B--2---:R-:W-:-:S04]  /*0570*/  FADD R4, R4, R7 ;  /* 0x0000000704047221 */ /* 0x004fc80000000000 */
        /* <DEDUP_REMOVED lines=10> */
.L_x_87:
        /* <DEDUP_REMOVED lines=14> */
.L_x_184:


//--------------------- .text._Z16backpropagation1PfS_i --------------------------
	.section	.text._Z16backpropagation1PfS_i,"ax",@progbits
	.align	128
        .global         _Z16backpropagation1PfS_i
        .type           _Z16backpropagation1PfS_i,@function
        .size           _Z16backpropagation1PfS_i,(.L_x_174 - _Z16backpropagation1PfS_i)
        .other          _Z16backpropagation1PfS_i,@"STO_CUDA_ENTRY STV_DEFAULT"
_Z16backpropagation1PfS_i:
.text._Z16backpropagation1PfS_i:
        /* <DEDUP_REMOVED lines=8> */
[----:B-1----:R-:W-:-:S03]  /*0080*/  IMAD R0, R5, UR4, R0 ;  /* 0x0000000405007c24 */ /* 0x002fc6000f8e0200 */
[----:B------:R-:W-:-:S04]  /*0090*/  IADD3 R5, PT, PT, R3, -0x1, RZ ;  /* 0xffffffff03057810 */ /* 0x000fc80007ffe0ff */
[----:B------:R-:W-:-:S04]  /*00a0*/  VIADDMNMX.U32 R5, R0, 0xffffffff, R5, !PT ;  /* 0xffffffff00057846 */ /* 0x000fc80007800005 */
[----:B------:R-:W-:-:S13]  /*00b0*/  ISETP.GT.U32.AND P0, PT, R5, 0xc6, PT ;  /* 0x000000c60500780c */ /* 0x000fda0003f04070 */
[----:B------:R-:W-:Y:S05]  /*00c0*/  @P0 EXIT ;  /* 0x000000000000094d */ /* 0x000fea0003800000 */
[----:B------:R-:W0:Y:S01]  /*00d0*/  LDC R12, c[0x0][0x390] ;  /* 0x0000e400ff0c7b82 */ /* 0x000e220000000800 */
[----:B------:R-:W1:Y:S01]  /*00e0*/  LDCU.64 UR6, c[0x0][0x380] ;  /* 0x00007000ff0677ac */ /* 0x000e620008000a00 */
[----:B------:R-:W-:Y:S02]  /*00f0*/  IMAD.MOV.U32 R5, RZ, RZ, 0x9dd1 ;  /* 0x00009dd1ff057424 */ /* 0x000fe400078e00ff */
[----:B------:R-:W-:Y:S01]  /*0100*/  IMAD R9, R3, 0xc9, R0 ;  /* 0x000000c903097824 */ /* 0x000fe200078e0200 */
[----:B------:R-:W2:Y:S03]  /*0110*/  LDCU.64 UR4, c[0x0][0x358] ;  /* 0x00006b00ff0477ac */ /* 0x000ea60008000a00 */
[----:B------:R-:W3:Y:S01]  /*0120*/  LDC.64 R10, c[0x0][0x388] ;  /* 0x0000e200ff0a7b82 */ /* 0x000ee20000000a00 */
[----:B------:R-:W-:Y:S01]  /*0130*/  IADD3 R19, PT, PT, R9, -0xc9, RZ ;  /* 0xffffff3709137810 */ /* 0x000fe20007ffe0ff */
[----:B0-----:R-:W-:-:S06]  /*0140*/  IMAD R12, R12, R5, 0x9dd1 ;  /* 0x00009dd10c0c7424 */ /* 0x001fcc00078e0205 */
[----:B------:R-:W0:Y:S01]  /*0150*/  LDC.64 R4, c[0x0][0x380] ;  /* 0x0000e000ff047b82 */ /* 0x000e220000000a00 */
[C---:B------:R-:W-:Y:S01]  /*0160*/  IADD3 R0, P0, PT, R12.reuse, R9, RZ ;  /* 0x000000090c007210 */ /* 0x040fe20007f1e0ff */
[C---:B------:R-:W-:Y:S02]  /*0170*/  VIADD R21, R9.reuse, 0xffffffff ;  /* 0xffffffff09157836 */ /* 0x040fe40000000000 */
[--C-:B---3--:R-:W-:Y:S01]  /*0180*/  IMAD.WIDE.U32 R6, R9, 0x4, R10.reuse ;  /* 0x0000000409067825 */ /* 0x108fe200078e000a */
[----:B------:R-:W-:Y:S02]  /*0190*/  LEA.HI.X.SX32 R3, R12, RZ, 0x1, P0 ;  /* 0x000000ff0c037211 */ /* 0x000fe400000f0eff */
[----:B-1----:R-:W-:Y:S01]  /*01a0*/  LEA R2, P0, R0, UR6, 0x2 ;  /* 0x0000000600027c11 */ /* 0x002fe2000f8010ff */
[----:B------:R-:W-:Y:S01]  /*01b0*/  IMAD.WIDE.U32 R18, R19, 0x4, R10 ;  /* 0x0000000413127825 */ /* 0x000fe200078e000a */
[----:B------:R-:W-:Y:S01]  /*01c0*/  IADD3 R13, PT, PT, R12, R21, RZ ;  /* 0x000000150c0d7210 */ /* 0x000fe20007ffe0ff */
[----:B--2---:R-:W2:Y:S01]  /*01d0*/  LDG.E R15, desc[UR4][R6.64] ;  /* 0x00000004060f7981 */ /* 0x004ea2000c1e1900 */
[----:B------:R-:W-:-:S03]  /*01e0*/  LEA.HI.X R3, R0, UR7, R3, 0x2, P0 ;  /* 0x0000000700037c11 */ /* 0x000fc600080f1403 */
[----:B------:R-:W3:Y:S01]  /*01f0*/  LDG.E R0, desc[UR4][R6.64+0x324] ;  /* 0x0003240406007981 */ /* 0x000ee2000c1e1900 */
[----:B------:R-:W-:-:S03]  /*0200*/  IMAD.WIDE.U32 R20, R21, 0x4, R10 ;  /* 0x0000000415147825 */ /* 0x000fc600078e000a */
[----:B------:R-:W4:Y:S04]  /*0210*/  LDG.E R8, desc[UR4][R2.64+0x324] ;  /* 0x0003240402087981 */ /* 0x000f28000c1e1900 */
[----:B------:R1:W5:Y:S01]  /*0220*/  LDG.E R9, desc[UR4][R18.64] ;  /* 0x0000000412097981 */ /* 0x000362000c1e1900 */
[----:B0-----:R-:W-:-:S03]  /*0230*/  IMAD.WIDE R4, R13, 0x4, R4 ;  /* 0x000000040d047825 */ /* 0x001fc600078e0204 */
[----:B------:R-:W2:Y:S04]  /*0240*/  LDG.E R11, desc[UR4][R2.64+-0x324] ;  /* 0xfffcdc04020b7981 */ /* 0x000ea8000c1e1900 */
[----:B------:R-:W2:Y:S04]  /*0250*/  LDG.E R12, desc[UR4][R20.64] ;  /* 0x00000004140c7981 */ /* 0x000ea8000c1e1900 */
[----:B------:R-:W2:Y:S04]  /*0260*/  LDG.E R14, desc[UR4][R4.64] ;  /* 0x00000004040e7981 */ /* 0x000ea8000c1e1900 */
[----:B------:R0:W2:Y:S04]  /*0270*/  LDG.E R13, desc[UR4][R6.64+0x4] ;  /* 0x00000404060d7981 */ /* 0x0000a8000c1e1900 */
[----:B------:R0:W2:Y:S04]  /*0280*/  LDG.E R16, desc[UR4][R2.64+0x4] ;  /* 0x0000040402107981 */ /* 0x0000a8000c1e1900 */
[----:B------:R-:W2:Y:S01]  /*0290*/  LDG.E R10, desc[UR4][R4.64+0x4] ;  /* 0x00000404040a7981 */ /* 0x000ea2000c1e1900 */
[----:B------:R-:W-:-:S02]  /*02a0*/  HFMA2 R17, -RZ, RZ, 1.9296875, -0.048675537109375 ;  /* 0x3fb8aa3bff117431 */ /* 0x000fc400000001ff */
[----:B-1----:R-:W-:Y:S02]  /*02b0*/  IMAD.MOV.U32 R18, RZ, RZ, 0x32abb994 ;  /* 0x32abb994ff127424 */ /* 0x002fe400078e00ff */
[----:B------:R-:W-:Y:S02]  /*02c0*/  IMAD.MOV.U32 R22, RZ, RZ, 0x3e9e28fb ;  /* 0x3e9e28fbff167424 */ /* 0x000fe400078e00ff */
[----:B------:R-:W-:-:S04]  /*02d0*/  FFMA R17, -R18, R17, -4.2199168603929138044e-09 ;  /* 0xb190fec812117423 */ /* 0x000fc80000000111 */
[----:B------:R-:W-:-:S04]  /*02e0*/  FFMA R17, -R22, 1.9251366722983220825e-08, R17 ;  /* 0x32a55e3416117823 */ /* 0x000fc80000000111 */
[----:B------:R-:W-:-:S04]  /*02f0*/  FFMA R17, -R18, 0.034917809069156646729, R17 ;  /* 0x3d0f05fa12117823 */ /* 0x000fc80000000111 */
[----:B------:R-:W-:-:S04]  /*0300*/  FFMA R17, -R22, 0.011639269068837165833, R17 ;  /* 0x3c3eb2a216117823 */ /* 0x000fc80000000111 */
[----:B------:R-:W-:-:S04]  /*0310*/  FADD R19, R17, 10.554342269897460938 ;  /* 0x4128de9611137421 */ /* 0x000fc80000000000 */
[----:B0-----:R-:W-:-:S04]  /*0320*/  FMUL R6, R19, 2 ;  /* 0x4000000013067820 */ /* 0x001fc80000400000 */
[----:B------:R-:W0:Y:S01]  /*0330*/  FRND R3, R6 ;  /* 0x0000000600037307 */ /* 0x000e220000201000 */
[C---:B------:R-:W-:Y:S01]  /*0340*/  FADD R2, R19.reuse, -10.554342269897460938 ;  /* 0xc128de9613027421 */ /* 0x040fe20000000000 */
[----:B------:R-:W-:-:S03]  /*0350*/  FFMA R19, R19, 2, -R6 ;  /* 0x4000000013137823 */ /* 0x000fc60000000806 */
[----:B------:R-:W-:Y:S01]  /*0360*/  FADD R2, R17, -R2 ;  /* 0x8000000211027221 */ /* 0x000fe20000000000 */
[----:B------:R-:W-:-:S03]  /*0370*/  MOV R18, 0x391fcb8e ;  /* 0x391fcb8e00127802 */ /* 0x000fc60000000f00 */
[----:B------:R-:W-:Y:S01]  /*0380*/  FFMA R2, R2, 2, R19 ;  /* 0x4000000002027823 */ /* 0x000fe20000000013 */
[----:B0-----:R-:W-:-:S04]  /*0390*/  FADD R7, R6, -R3 ;  /* 0x8000000306077221 */ /* 0x001fc80000000000 */
[----:B------:R-:W-:Y:S02]  /*03a0*/  FADD R7, R2, R7 ;  /* 0x0000000702077221 */ /* 0x000fe40000000000 */
[----:B------:R-:W0:Y:S02]  /*03b0*/  LDC R2, c[0x3][0x8] ;  /* 0x00c00200ff027b82 */ /* 0x000e240000000800 */
[----:B------:R-:W-:Y:S01]  /*03c0*/  FFMA R18, R7, R18, 0.0013391353422775864601 ;  /* 0x3aaf85ed07127423 */ /* 0x000fe20000000012 */
[----:B------:R-:W-:-:S03]  /*03d0*/  FSETP.GT.AND P0, PT, R3, RZ, PT ;  /* 0x000000ff0300720b */ /* 0x000fc60003f04000 */
[C---:B------:R-:W-:Y:S02]  /*03e0*/  FFMA R18, R7.reuse, R18, 0.0096188392490148544312 ;  /* 0x3c1d985607127423 */ /* 0x040fe40000000012 */
[----:B------:R-:W1:Y:S01]  /*03f0*/  LDC R3, c[0x3][0x10] ;  /* 0x00c00400ff037b82 */ /* 0x000e620000000800 */
[----:B------:R-:W0:Y:S01]  /*0400*/  F2I.NTZ R17, R6 ;  /* 0x0000000600117305 */ /* 0x000e220000203100 */
[----:B------:R-:W-:Y:S01]  /*0410*/  FFMA R18, R7, R18, 0.055503588169813156128 ;  /* 0x3d6357bb07127423 */ /* 0x000fe20000000012 */
[----:B------:R-:W-:-:S03]  /*0420*/  SEL R20, RZ, 0x83000000, P0 ;  /* 0x83000000ff147807 */ /* 0x000fc60000000000 */
[----:B------:R-:W-:Y:S01]  /*0430*/  FFMA R18, R7, R18, 0.24022644758224487305 ;  /* 0x3e75fdec07127423 */ /* 0x000fe20000000012 */
[----:B------:R-:W-:-:S03]  /*0440*/  FSETP.GT.AND P0, PT, |R6|, 152, PT ;  /* 0x431800000600780b */ /* 0x000fc60003f04200 */
[----:B------:R-:W-:Y:S01]  /*0450*/  FFMA R18, R7, R18, 0.69314718246459960938 ;  /* 0x3f31721807127423 */ /* 0x000fe20000000012 */
[----:B------:R-:W-:-:S03]  /*0460*/  VIADD R19, R20, 0x7f000000 ;  /* 0x7f00000014137836 */ /* 0x000fc60000000000 */
[----:B------:R-:W-:Y:S01]  /*0470*/  FFMA R18, R7, R18, 1 ;  /* 0x3f80000007127423 */ /* 0x000fe20000000012 */
[----:B0-----:R-:W-:Y:S01]  /*0480*/  FMUL R7, R2, R2 ;  /* 0x0000000202077220 */ /* 0x001fe20000400000 */
[----:B------:R-:W-:Y:S02]  /*0490*/  LEA R17, R17, -R20, 0x17 ;  /* 0x8000001411117211 */ /* 0x000fe400078eb8ff */
[----:B------:R-:W-:Y:S01]  /*04a0*/  FMUL R18, R18, R19 ;  /* 0x0000001312127220 */ /* 0x000fe20000400000 */
[----:B------:R-:W-:-:S03]  /*04b0*/  FSETP.GEU.AND P1, PT, R6, RZ, PT ;  /* 0x000000ff0600720b */ /* 0x000fc60003f2e000 */
[----:B------:R-:W-:Y:S01]  /*04c0*/  FMUL R17, R18, R17 ;  /* 0x0000001112117220 */ /* 0x000fe20000400000 */
[----:B------:R-:W-:Y:S01]  /*04d0*/  @P0 FSEL R17, RZ, +INF , !P1 ;  /* 0x7f800000ff110808 */ /* 0x000fe20004800000 */
[----:B------:R-:W-:Y:S01]  /*04e0*/  BSSY.RECONVERGENT B0, `(.L_x_88) ;  /* 0x000001a000007945 */ /* 0x000fe20003800200 */
[----:B---3--:R-:W-:-:S04]  /*04f0*/  FADD R21, R0, 1 ;  /* 0x3f80000000157421 */ /* 0x008fc80000000000 */
[----:B----4-:R-:W-:Y:S01]  /*0500*/  FMUL R21, R21, R8 ;  /* 0x0000000815157220 */ /* 0x010fe20000400000 */
[----:B-----5:R-:W-:-:S04]  /*0510*/  FADD R0, R9, 1 ;  /* 0x3f80000009007421 */ /* 0x020fc80000000000 */
[----:B--2---:R-:W-:Y:S01]  /*0520*/  FFMA R11, R0, R11, R21 ;  /* 0x0000000b000b7223 */ /* 0x004fe20000000015 */
[----:B------:R-:W-:Y:S01]  /*0530*/  FADD R12, R12, 1 ;  /* 0x3f8000000c0c7421 */ /* 0x000fe20000000000 */
[----:B------:R-:W0:Y:S01]  /*0540*/  MUFU.RCP R8, R7 ;  /* 0x0000000700087308 */ /* 0x000e220000001000 */
[----:B------:R-:W-:Y:S02]  /*0550*/  FADD R15, R15, 1 ;  /* 0x3f8000000f0f7421 */ /* 0x000fe40000000000 */
[----:B------:R-:W-:Y:S01]  /*0560*/  FFMA R11, R12, R14, R11 ;  /* 0x0000000e0c0b7223 */ /* 0x000fe2000000000b */
[----:B------:R-:W-:Y:S01]  /*0570*/  FADD R0, R13, 1 ;  /* 0x3f8000000d007421 */ /* 0x000fe20000000000 */
[----:B------:R-:W-:-:S03]  /*0580*/  FMUL R2, R15, -4 ;  /* 0xc08000000f027820 */ /* 0x000fc60000400000 */
[----:B------:R-:W-:Y:S01]  /*0590*/  FFMA R11, R0, R16, R11 ;  /* 0x00000010000b7223 */ /* 0x000fe2000000000b */
[----:B-1----:R-:W-:-:S03]  /*05a0*/  FMUL R0, R3, R3 ;  /* 0x0000000303007220 */ /* 0x002fc60000400000 */
[----:B------:R-:W-:Y:S01]  /*05b0*/  FFMA R11, R2, R10, R11 ;  /* 0x0000000a020b7223 */ /* 0x000fe2000000000b */
[----:B------:R-:W-:-:S04]  /*05c0*/  FMUL R0, R17, R0 ;  /* 0x0000000011007220 */ /* 0x000fc80000400000 */
[----:B------:R-:W-:Y:S01]  /*05d0*/  FMUL R0, R0, R11 ;  /* 0x0000000b00007220 */ /* 0x000fe20000400000 */
        /* <DEDUP_REMOVED lines=8> */
[----:B------:R-:W-:Y:S05]  /*0660*/  CALL.REL.NOINC `($__internal_6_$__cuda_sm3x_div_rn_noftz_f32_slowpath) ;  /* 0x00000000001c7944 */ /* 0x000fea0003c00000 */
[----:B------:R-:W-:-:S07]  /*0670*/  IMAD.MOV.U32 R3, RZ, RZ, R0 ;  /* 0x000000ffff037224 */ /* 0x000fce00078e0000 */
.L_x_89:
[----:B------:R-:W-:Y:S05]  /*0680*/  BSYNC.RECONVERGENT B0 ;  /* 0x0000000000007941 */ /* 0x000fea0003800200 */
.L_x_88:
[----:B------:R-:W2:Y:S01]  /*0690*/  LDG.E R0, desc[UR4][R4.64+0x27748] ;  /* 0x0277480404007981 */ /* 0x000ea2000c1e1900 */
[----:B------:R-:W-:-:S04]  /*06a0*/  FFMA R3, R10, 2, R3 ;  /* 0x400000000a037823 */ /* 0x000fc80000000003 */
[----:B--2---:R-:W-:-:S05]  /*06b0*/  FADD R3, R3, -R0 ;  /* 0x8000000003037221 */ /* 0x004fca0000000000 */
[----:B------:R-:W-:Y:S01]  /*06c0*/  STG.E desc[UR4][R4.64+-0x27740], R3 ;  /* 0xfd88c00304007986 */ /* 0x000fe2000c101904 */
[----:B------:R-:W-:Y:S05]  /*06d0*/  EXIT ;  /* 0x000000000000794d */ /* 0x000fea0003800000 */
        .weak           $__internal_6_$__cuda_sm3x_div_rn_noftz_f32_slowpath
        .type           $__internal_6_$__cuda_sm3x_div_rn_noftz_f32_slowpath,@function
        .size           $__internal_6_$__cuda_sm3x_div_rn_noftz_f32_slowpath,(.L_x_174 - $__internal_6_$__cuda_sm3x_div_rn_noftz_f32_slowpath)
$__internal_6_$__cuda_sm3x_div_rn_noftz_f32_slowpath:
[----:B------:R-:W-:Y:S01]  /*06e0*/  SHF.R.U32.HI R6, RZ, 0x17, R7 ;  /* 0x00000017ff067819 */ /* 0x000fe20000011607 */
[----:B------:R-:W-:Y:S01]  /*06f0*/  BSSY.RECONVERGENT B1, `(.L_x_90) ;  /* 0x0000064000017945 */ /* 0x000fe20003800200 */
[----:B------:R-:W-:Y:S02]  /*0700*/  SHF.R.U32.HI R3, RZ, 0x17, R0 ;  /* 0x00000017ff037819 */ /* 0x000fe40000011600 */
[----:B------:R-:W-:Y:S02]  /*0710*/  LOP3.LUT R9, R6, 0xff, RZ, 0xc0, !PT ;  /* 0x000000ff06097812 */ /* 0x000fe400078ec0ff */
[----:B------:R-:W-:Y:S02]  /*0720*/  LOP3.LUT R8, R3, 0xff, RZ, 0xc0, !PT ;  /* 0x000000ff03087812 */ /* 0x000fe400078ec0ff */
[----:B------:R-:W-:Y:S02]  /*0730*/  IADD3 R13, PT, PT, R9, -0x1, RZ ;  /* 0xffffffff090d7810 */ /* 0x000fe40007ffe0ff */
[----:B------:R-:W-:Y:S01]  /*0740*/  MOV R11, R0 ;  /* 0x00000000000b7202 */ /* 0x000fe20000000f00 */
[----:B------:R-:W-:Y:S01]  /*0750*/  VIADD R12, R8, 0xffffffff ;  /* 0xffffffff080c7836 */ /* 0x000fe20000000000 */
[----:B------:R-:W-:-:S04]  /*0760*/  ISETP.GT.U32.AND P0, PT, R13, 0xfd, PT ;  /* 0x000000fd0d00780c */ /* 0x000fc80003f04070 */
[----:B------:R-:W-:-:S13]  /*0770*/  ISETP.GT.U32.OR P0, PT, R12, 0xfd, P0 ;  /* 0x000000fd0c00780c */ /* 0x000fda0000704470 */
[----:B------:R-:W-:Y:S01]  /*0780*/  @!P0 IMAD.MOV.U32 R6, RZ, RZ, RZ ;  /* 0x000000ffff068224 */ /* 0x000fe200078e00ff */
[----:B------:R-:W-:Y:S06]  /*0790*/  @!P0 BRA `(.L_x_91) ;  /* 0x0000000000608947 */ /* 0x000fec0003800000 */
[----:B------:R-:W-:Y:S02]  /*07a0*/  FSETP.GTU.FTZ.AND P0, PT, |R0|, +INF , PT ;  /* 0x7f8000000000780b */ /* 0x000fe40003f1c200 */
[----:B------:R-:W-:Y:S02]  /*07b0*/  FSETP.GTU.FTZ.AND P1, PT, |R7|, +INF , PT ;  /* 0x7f8000000700780b */ /* 0x000fe40003f3c200 */
[----:B------:R-:W-:Y:S02]  /*07c0*/  MOV R3, R7 ;  /* 0x0000000700037202 */ /* 0x000fe40000000f00 */
        /* <DEDUP_REMOVED lines=17> */
[----:B------:R-:W-:Y:S02]  /*08e0*/  @!P0 IMAD.MOV.U32 R6, RZ, RZ, -0x40 ;  /* 0xffffffc0ff068424 */ /* 0x000fe400078e00ff */
[----:B------:R-:W-:Y:S01]  /*08f0*/  @!P0 FFMA R11, R0, 1.84467440737095516160e+19, RZ ;  /* 0x5f800000000b8823 */ /* 0x000fe200000000ff */
[----:B------:R-:W-:Y:S02]  /*0900*/  @!P1 FFMA R7, R3, 1.84467440737095516160e+19, RZ ;  /* 0x5f80000003079823 */ /* 0x000fe400000000ff */
[----:B------:R-:W-:-:S07]  /*0910*/  @!P1 IADD3 R6, PT, PT, R6, 0x40, RZ ;  /* 0x0000004006069810 */ /* 0x000fce0007ffe0ff */
.L_x_91:
[----:B------:R-:W-:Y:S01]  /*0920*/  LEA R0, R9, 0xc0800000, 0x17 ;  /* 0xc080000009007811 */ /* 0x000fe200078eb8ff */
[----:B------:R-:W-:Y:S01]  /*0930*/  VIADD R8, R8, 0xffffff81 ;  /* 0xffffff8108087836 */ /* 0x000fe20000000000 */
[----:B------:R-:W-:Y:S02]  /*0940*/  BSSY.RECONVERGENT B2, `(.L_x_96) ;  /* 0x0000035000027945 */ /* 0x000fe40003800200 */
[----:B------:R-:W-:Y:S01]  /*0950*/  IADD3 R7, PT, PT, -R0, R7, RZ ;  /* 0x0000000700077210 */ /* 0x000fe20007ffe1ff */
[C---:B------:R-:W-:Y:S01]  /*0960*/  IMAD R0, R8.reuse, -0x800000, R11 ;  /* 0xff80000008007824 */ /* 0x040fe200078e020b */
[----:B------:R-:W-:Y:S02]  /*0970*/  IADD3 R9, PT, PT, R8, 0x7f, -R9 ;  /* 0x0000007f08097810 */ /* 0x000fe40007ffe809 */
[----:B------:R-:W0:Y:S01]  /*0980*/  MUFU.RCP R3, R7 ;  /* 0x0000000700037308 */ /* 0x000e220000001000 */
[----:B------:R-:W-:Y:S01]  /*0990*/  FADD.FTZ R13, -R7, -RZ ;  /* 0x800000ff070d7221 */ /* 0x000fe20000010100 */
[----:B------:R-:W-:-:S03]  /*09a0*/  IADD3 R9, PT, PT, R9, R6, RZ ;  /* 0x0000000609097210 */ /* 0x000fc60007ffe0ff */
        /* <DEDUP_REMOVED lines=9> */
[----:B------:R-:W-:-:S05]  /*0a40*/  IADD3 R13, PT, PT, R3, R9, RZ ;  /* 0x00000009030d7210 */ /* 0x000fca0007ffe0ff */
        /* <DEDUP_REMOVED lines=16> */
[----:B------:R-:W-:Y:S02]  /*0b50*/  ISETP.NE.AND P1, PT, R13, RZ, PT ;  /* 0x000000ff0d00720c */ /* 0x000fe40003f25270 */
[----:B------:R-:W-:Y:S02]  /*0b60*/  LOP3.LUT R7, R7, 0x800000, RZ, 0xfc, !PT ;  /* 0x0080000007077812 */ /* 0x000fe400078efcff */
[----:B------:R-:W-:-:S02]  /*0b70*/  IADD3 R9, PT, PT, -R13, RZ, RZ ;  /* 0x000000ff0d097210 */ /* 0x000fc40007ffe1ff */
[----:B------:R-:W-:Y:S02]  /*0b80*/  SHF.L.U32 R8, R7, R8, RZ ;  /* 0x0000000807087219 */ /* 0x000fe400000006ff */
[----:B------:R-:W-:Y:S02]  /*0b90*/  FSETP.NEU.FTZ.AND P0, PT, R3, R6, PT ;  /* 0x000000060300720b */ /* 0x000fe40003f1d000 */
        /* <DEDUP_REMOVED lines=11> */
.L_x_98:
[----:B------:R-:W-:-:S04]  /*0c50*/  LOP3.LUT R0, R0, 0x80000000, RZ, 0xc0, !PT ;  /* 0x8000000000007812 */ /* 0x000fc800078ec0ff */
[----:B------:R-:W-:Y:S01]  /*0c60*/  LOP3.LUT R0, R0, 0x7f800000, RZ, 0xfc, !PT ;  /* 0x7f80000000007812 */ /* 0x000fe200078efcff */
[----:B------:R-:W-:Y:S06]  /*0c70*/  BRA `(.L_x_99) ;  /* 0x0000000000047947 */ /* 0x000fec0003800000 */
.L_x_97:
[----:B------:R-:W-:-:S07]  /*0c80*/  LEA R0, R9, R0, 0x17 ;  /* 0x0000000009007211 */ /* 0x000fce00078eb8ff */
.L_x_99:
[----:B------:R-:W-:Y:S05]  /*0c90*/  BSYNC.RECONVERGENT B2 ;  /* 0x0000000000027941 */ /* 0x000fea0003800200 */
.L_x_96:
[----:B------:R-:W-:Y:S05]  /*0ca0*/  BRA `(.L_x_100) ;  /* 0x0000000000207947 */ /* 0x000fea0003800000 */
.L_x_95:
[----:B------:R-:W-:-:S04]  /*0cb0*/  LOP3.LUT R0, R7, 0x80000000, R11, 0x48, !PT ;  /* 0x8000000007007812 */ /* 0x000fc800078e480b */
[----:B------:R-:W-:Y:S01]  /*0cc0*/  LOP3.LUT R0, R0, 0x7f800000, RZ, 0xfc, !PT ;  /* 0x7f80000000007812 */ /* 0x000fe200078efcff */
[----:B------:R-:W-:Y:S06]  /*0cd0*/  BRA `(.L_x_100) ;  /* 0x0000000000147947 */ /* 0x000fec0003800000 */
.L_x_94:
[----:B------:R-:W-:Y:S01]  /*0ce0*/  LOP3.LUT R0, R7, 0x80000000, R11, 0x48, !PT ;  /* 0x8000000007007812 */ /* 0x000fe200078e480b */
[----:B------:R-:W-:Y:S06]  /*0cf0*/  BRA `(.L_x_100) ;  /* 0x00000000000c7947 */ /* 0x000fec0003800000 */
.L_x_93:
[----:B------:R-:W0:Y:S01]  /*0d00*/  MUFU.RSQ R0, -QNAN ;  /* 0xffc0000000007908 */ /* 0x000e220000001400 */
[----:B------:R-:W-:Y:S05]  /*0d10*/  BRA `(.L_x_100) ;  /* 0x0000000000047947 */ /* 0x000fea0003800000 */
.L_x_92:
[----:B------:R-:W-:-:S07]  /*0d20*/  FADD.FTZ R0, R0, R3 ;  /* 0x0000000300007221 */ /* 0x000fce0000010000 */
.L_x_100:
[----:B------:R-:W-:Y:S05]  /*0d30*/  BSYNC.RECONVERGENT B1 ;  /* 0x0000000000017941 */ /* 0x000fea0003800200 */
.L_x_90:
[----:B------:R-:W-:-:S04]  /*0d40*/  HFMA2 R3, -RZ, RZ, 0, 0 ;  /* 0x00000000ff037431 */ /* 0x000fc800000001ff */
[----:B0-----:R-:W-:Y:S05]  /*0d50*/  RET.REL.NODEC R2 `(_Z16backpropagation1PfS_i) ;  /* 0xfffffff002a87950 */ /* 0x001fea0003c3ffff */
.L_x_101:
        /* <DEDUP_REMOVED lines=10> */
.L_x_174:


//--------------------- .text._Z17difference_signalPfS_S_S_S_S_S_S_S_i --------------------------
	.section	.text._Z17difference_signalPfS_S_S_S_S_S_S_S_i,"ax",@progbits
	.align	128
        .global         _Z17difference_signalPfS_S_S_S_S_S_S_S_i
        .type           _Z17difference_signalPfS_S_S_S_S_S_S_S_i,@function
        .size           _Z17difference_signalPfS_S_S_S_S_S_S_S_i,(.L_x_186 - _Z17difference_signalPfS_S_S_S_S_S_S_S_i)
        .other          _Z17difference_signalPfS_S_S_S_S_S_S_S_i,@"STO_CUDA_ENTRY STV_DEFAULT"
_Z17difference_signalPfS_S_S_S_S_S_S_S_i:
.text._Z17difference_signalPfS_S_S_S_S_S_S_S_i:
[----:B------:R-:W-:Y:S01]  /*0000*/  LDC R1, c[0x0][0x37c] ;  /* 0x0000df00ff017b82 */ /* 0x000fe20000000800 */
[----:B------:R-:W0:Y:S07]  /*0010*/  S2R R3, SR_CTAID.X ;  /* 0x0000000000037919 */ /* 0x000e2e0000002500 */
[----:B------:R-:W1:Y:S01]  /*0020*/  LDC R2, c[0x0][0x3c8] ;  /* 0x0000f200ff027b82 */ /* 0x000e620000000800 */
[----:B------:R-:W-:Y:S01]  /*0030*/  IMAD.MOV.U32 R12, RZ, RZ, 0xc9 ;  /* 0x000000c9ff0c7424 */ /* 0x000fe200078e00ff */
[----:B------:R-:W2:Y:S01]  /*0040*/  LDCU.128 UR8, c[0x0][0x380] ;  /* 0x00007000ff0877ac */ /* 0x000ea20008000c00 */
[----:B------:R-:W3:Y:S01]  /*0050*/  S2R R11, SR_TID.X ;  /* 0x00000000000b7919 */ /* 0x000ee20000002100 */
[----:B------:R-:W-:Y:S01]  /*0060*/  IMAD.MOV.U32 R10, RZ, RZ, 0x9dd1 ;  /* 0x00009dd1ff0a7424 */ /* 0x000fe200078e00ff */
[----:B------:R-:W4:Y:S01]  /*0070*/  LDCU.64 UR4, c[0x0][0x358] ;  /* 0x00006b00ff0477ac */ /* 0x000f220008000a00 */
[----:B------:R-:W5:Y:S01]  /*0080*/  LDCU.128 UR20, c[0x0][0x3a0] ;  /* 0x00007400ff1477ac */ /* 0x000f620008000c00 */
[----:B------:R-:W5:Y:S01]  /*0090*/  LDCU.128 UR12, c[0x0][0x390] ;  /* 0x00007200ff0c77ac */ /* 0x000f620008000c00 */
[----:B------:R-:W5:Y:S01]  /*00a0*/  LDCU.128 UR16, c[0x0][0x3b0] ;  /* 0x00007600ff1077ac */ /* 0x000f620008000c00 */
[----:B------:R-:W5:Y:S01]  /*00b0*/  LDCU.64 UR6, c[0x0][0x3c0] ;  /* 0x00007800ff0677ac */ /* 0x000f620008000a00 */
[----:B-1----:R-:W-:-:S02]  /*00c0*/  IMAD R2, R2, 0x13ad9, RZ ;  /* 0x00013ad902027824 */ /* 0x002fc400078e02ff */
[C---:B0-----:R-:W-:Y:S02]  /*00d0*/  IMAD R0, R3.reuse, R12, 0x192 ;  /* 0x0000019203007424 */ /* 0x041fe400078e020c */
[----:B------:R-:W-:-:S03]  /*00e0*/  IMAD R10, R3, R10, 0x13ba2 ;  /* 0x00013ba2030a7424 */ /* 0x000fc600078e020a */
[C---:B---3--:R-:W-:Y:S02]  /*00f0*/  IADD3 R7, P0, PT, R0.reuse, R11, RZ ;  /* 0x0000000b00077210 */ /* 0x048fe40007f1e0ff */
[----:B------:R-:W-:Y:S02]  /*0100*/  SHF.R.S32.HI R9, RZ, 0x1f, R10 ;  /* 0x0000001fff097819 */ /* 0x000fe4000001140a */
[----:B------:R-:W-:Y:S02]  /*0110*/  LEA.HI.X.SX32 R6, R0, RZ, 0x1, P0 ;  /* 0x000000ff00067211 */ /* 0x000fe400000f0eff */
[----:B------:R-:W-:Y:S02]  /*0120*/  IADD3 R4, P0, PT, R2, R7, RZ ;  /* 0x0000000702047210 */ /* 0x000fe40007f1e0ff */
[----:B------:R-:W-:Y:S02]  /*0130*/  IADD3 R0, P1, PT, R10, R11, RZ ;  /* 0x0000000b0a007210 */ /* 0x000fe40007f3e0ff */
[----:B------:R-:W-:Y:S01]  /*0140*/  LEA.HI.X.SX32 R5, R2, R6, 0x1, P0 ;  /* 0x0000000602057211 */ /* 0x000fe200000f0eff */
[----:B------:R-:W-:-:S02]  /*0150*/  IMAD.SHL.U32 R8, R4, 0x4, RZ ;  /* 0x0000000404087824 */ /* 0x000fc400078e00ff */
[----:B------:R-:W-:Y:S01]  /*0160*/  IMAD.X R3, RZ, RZ, R9, P1 ;  /* 0x000000ffff037224 */ /* 0x000fe200008e0609 */
[----:B--2---:R-:W-:Y:S02]  /*0170*/  LEA R2, P1, R0, UR8, 0x2 ;  /* 0x0000000800027c11 */ /* 0x004fe4000f8210ff */
[----:B------:R-:W-:Y:S02]  /*0180*/  SHF.L.U64.HI R4, R4, 0x2, R5 ;  /* 0x0000000204047819 */ /* 0x000fe40000010205 */
[----:B------:R-:W-:Y:S02]  /*0190*/  IADD3 R14, P0, PT, R8, UR10, RZ ;  /* 0x0000000a080e7c10 */ /* 0x000fe4000ff1e0ff */
[----:B------:R-:W-:Y:S02]  /*01a0*/  LEA.HI.X R3, R0, UR9, R3, 0x2, P1 ;  /* 0x0000000900037c11 */ /* 0x000fe400088f1403 */
[----:B------:R-:W-:-:S03]  /*01b0*/  IADD3.X R15, PT, PT, R4, UR11, RZ, P0, !PT ;  /* 0x0000000b040f7c10 */ /* 0x000fc600087fe4ff */
[----:B----4-:R-:W2:Y:S04]  /*01c0*/  LDG.E R13, desc[UR4][R2.64+0x235a4] ;  /* 0x0235a404020d7981 */ /* 0x010ea8000c1e1900 */
[----:B------:R-:W2:Y:S01]  /*01d0*/  LDG.E R14, desc[UR4][R14.64+0x54] ;  /* 0x000054040e0e7981 */ /* 0x000ea2000c1e1900 */
[C---:B------:R-:W-:Y:S01]  /*01e0*/  IMAD.SHL.U32 R5, R7.reuse, 0x4, RZ ;  /* 0x0000000407057824 */ /* 0x040fe200078e00ff */
[----:B------:R-:W-:Y:S02]  /*01f0*/  SHF.L.U64.HI R0, R7, 0x2, R6 ;  /* 0x0000000207007819 */ /* 0x000fe40000010206 */
[----:B-----5:R-:W-:Y:S02]  /*0200*/  IADD3 R6, P1, PT, R8, UR14, RZ ;  /* 0x0000000e08067c10 */ /* 0x020fe4000ff3e0ff */
[----:B------:R-:W-:-:S02]  /*0210*/  IADD3 R16, P0, PT, R5, UR22, RZ ;  /* 0x0000001605107c10 */ /* 0x000fc4000ff1e0ff */
[----:B------:R-:W-:Y:S02]  /*0220*/  IADD3.X R7, PT, PT, R4, UR15, RZ, P1, !PT ;  /* 0x0000000f04077c10 */ /* 0x000fe40008ffe4ff */
[----:B------:R-:W-:Y:S01]  /*0230*/  IADD3.X R17, PT, PT, R0, UR23, RZ, P0, !PT ;  /* 0x0000001700117c10 */ /* 0x000fe200087fe4ff */
[----:B--2---:R-:W-:-:S05]  /*0240*/  FADD R19, R14, -R13 ;  /* 0x8000000d0e137221 */ /* 0x004fca0000000000 */
[----:B------:R0:W-:Y:S04]  /*0250*/  STG.E desc[UR4][R16.64+0x54], R19 ;  /* 0x0000541310007986 */ /* 0x0001e8000c101904 */
[----:B------:R-:W2:Y:S04]  /*0260*/  LDG.E R3, desc[UR4][R2.64+0x3f24] ;  /* 0x003f240402037981 */ /* 0x000ea8000c1e1900 */
[----:B------:R-:W2:Y:S01]  /*0270*/  LDG.E R6, desc[UR4][R6.64+0x54] ;  /* 0x0000540406067981 */ /* 0x000ea2000c1e1900 */
[----:B------:R-:W-:Y:S01]  /*0280*/  IMAD R11, R11, R12, 0x107d ;  /* 0x0000107d0b0b7424 */ /* 0x000fe200078e020c */
[----:B------:R-:W-:-:S04]  /*0290*/  IADD3 R14, P2, PT, R8, UR12, RZ ;  /* 0x0000000c080e7c10 */ /* 0x000fc8000ff5e0ff */
[----:B------:R-:W-:Y:S02]  /*02a0*/  IADD3 R11, P1, PT, R10, R11, RZ ;  /* 0x0000000b0a0b7210 */ /* 0x000fe40007f3e0ff */
[----:B------:R-:W-:Y:S02]  /*02b0*/  IADD3.X R15, PT, PT, R4, UR13, RZ, P2, !PT ;  /* 0x0000000d040f7c10 */ /* 0x000fe400097fe4ff */
[----:B------:R-:W-:Y:S01]  /*02c0*/  LEA R10, P0, R11, UR8, 0x2 ;  /* 0x000000080b0a7c11 */ /* 0x000fe2000f8010ff */
[----:B------:R-:W-:Y:S01]  /*02d0*/  IMAD.X R18, RZ, RZ, R9, P1 ;  /* 0x000000ffff127224 */ /* 0x000fe200008e0609 */
[----:B------:R-:W-:-:S04]  /*02e0*/  IADD3 R12, P1, PT, R5, UR18, RZ ;  /* 0x00000012050c7c10 */ /* 0x000fc8000ff3e0ff */
[----:B------:R-:W-:Y:S02]  /*02f0*/  IADD3.X R13, PT, PT, R0, UR19, RZ, P1, !PT ;  /* 0x00000013000d7c10 */ /* 0x000fe40008ffe4ff */
[----:B------:R-:W-:Y:S01]  /*0300*/  LEA.HI.X R11, R11, UR9, R18, 0x2, P0 ;  /* 0x000000090b0b7c11 */ /* 0x000fe200080f1412 */
[----:B--2---:R-:W-:-:S05]  /*0310*/  FADD R7, R6, -R3 ;  /* 0x8000000306077221 */ /* 0x004fca0000000000 */
[----:B------:R-:W-:Y:S04]  /*0320*/  STG.E desc[UR4][R12.64+0x54], R7 ;  /* 0x000054070c007986 */ /* 0x000fe8000c101904 */
[----:B------:R-:W2:Y:S04]  /*0330*/  LDG.E R14, desc[UR4][R14.64+0x54] ;  /* 0x000054040e0e7981 */ /* 0x000ea8000c1e1900 */
[----:B0-----:R-:W2:Y:S01]  /*0340*/  LDG.E R17, desc[UR4][R10.64+0x2d0] ;  /* 0x0002d0040a117981 */ /* 0x001ea2000c1e1900 */
[----:B------:R-:W-:Y:S02]  /*0350*/  IADD3 R2, P0, PT, R5, UR16, RZ ;  /* 0x0000001005027c10 */ /* 0x000fe4000ff1e0ff */
[----:B------:R-:W-:-:S02]  /*0360*/  IADD3 R8, P1, PT, R8, UR20, RZ ;  /* 0x0000001408087c10 */ /* 0x000fc4000ff3e0ff */
[----:B------:R-:W-:Y:S02]  /*0370*/  IADD3.X R3, PT, PT, R0, UR17, RZ, P0, !PT ;  /* 0x0000001100037c10 */ /* 0x000fe400087fe4ff */
[----:B------:R-:W-:Y:S01]  /*0380*/  IADD3.X R9, PT, PT, R4, UR21, RZ, P1, !PT ;  /* 0x0000001504097c10 */ /* 0x000fe20008ffe4ff */
[----:B--2---:R-:W-:-:S05]  /*0390*/  FADD R17, R14, -R17 ;  /* 0x800000110e117221 */ /* 0x004fca0000000000 */
[----:B------:R-:W-:Y:S04]  /*03a0*/  STG.E desc[UR4][R2.64+0x54], R17 ;  /* 0x0000541102007986 */ /* 0x000fe8000c101904 */
[----:B------:R-:W2:Y:S04]  /*03b0*/  LDG.E R19, desc[UR4][R10.64+0x50] ;  /* 0x000050040a137981 */ /* 0x000ea8000c1e1900 */
[----:B------:R-:W2:Y:S01]  /*03c0*/  LDG.E R8, desc[UR4][R8.64+0x54] ;  /* 0x0000540408087981 */ /* 0x000ea2000c1e1900 */
[----:B------:R-:W-:-:S04]  /*03d0*/  IADD3 R4, P0, PT, R5, UR6, RZ ;  /* 0x0000000605047c10 */ /* 0x000fc8000ff1e0ff */
[----:B------:R-:W-:Y:S01]  /*03e0*/  IADD3.X R5, PT, PT, R0, UR7, RZ, P0, !PT ;  /* 0x0000000700057c10 */ /* 0x000fe200087fe4ff */
[----:B--2---:R-:W-:-:S05]  /*03f0*/  FADD R19, R8, -R19 ;  /* 0x8000001308137221 */ /* 0x004fca0000000000 */
[----:B------:R-:W-:Y:S01]  /*0400*/  STG.E desc[UR4][R4.64+0x54], R19 ;  /* 0x0000541304007986 */ /* 0x000fe2000c101904 */
[----:B------:R-:W-:Y:S05]  /*0410*/  EXIT ;  /* 0x000000000000794d */ /* 0x000fea0003800000 */
.L_x_102:
        /* <DEDUP_REMOVED lines=14> */
.L_x_186:


//--------------------- .text._Z14initial_signalPfS_S_S_S_i --------------------------
	.section	.text._Z14initial_signalPfS_S_S_S_i,"ax",@progbits
	.align	128
        .global         _Z14initial_signalPfS_S_S_S_i
        .type           _Z14initial_signalPfS_S_S_S_i,@function
        .size           _Z14initial_signalPfS_S_S_S_i,(.L_x_187 - _Z14initial_signalPfS_S_S_S_i)
        .other          _Z14initial_signalPfS_S_S_S_i,@"STO_CUDA_ENTRY STV_DEFAULT"
_Z14initial_signalPfS_S_S_S_i:
.text._Z14initial_signalPfS_S_S_S_i:
[----:B------:R-:W-:Y:S01]  /*0000*/  LDC R1, c[0x0][0x37c] ;  /* 0x0000df00ff017b82 */ /* 0x000fe20000000800 */
[----:B------:R-:W0:Y:S01]  /*0010*/  S2R R4, SR_CTAID.X ;  /* 0x0000000000047919 */ /* 0x000e220000002500 */
[----:B------:R-:W1:Y:S01]  /*0020*/  LDCU.128 UR8, c[0x0][0x380] ;  /* 0x00007000ff0877ac */ /* 0x000e620008000c00 */
[----:B------:R-:W-:Y:S01]  /*0030*/  IMAD.MOV.U32 R3, RZ, RZ, 0x9dd1 ;  /* 0x00009dd1ff037424 */ /* 0x000fe200078e00ff */
[----:B------:R-:W2:Y:S01]  /*0040*/  S2R R5, SR_TID.X ;  /* 0x0000000000057919 */ /* 0x000ea20000002100 */
[----:B------:R-:W3:Y:S01]  /*0050*/  LDCU.64 UR6, c[0x0][0x358] ;  /* 0x00006b00ff0677ac */ /* 0x000ee20008000a00 */
[----:B------:R-:W4:Y:S01]  /*0060*/  LDCU UR4, c[0x0][0x3a8] ;  /* 0x00007500ff0477ac */ /* 0x000f220008000800 */
[----:B------:R-:W-:Y:S01]  /*0070*/  IMAD.MOV.U32 R9, RZ, RZ, 0xc9 ;  /* 0x000000c9ff097424 */ /* 0x000fe200078e00ff */
[----:B------:R-:W5:Y:S01]  /*0080*/  LDCU.128 UR12, c[0x0][0x390] ;  /* 0x00007200ff0c77ac */ /* 0x000f620008000c00 */
[----:B0-----:R-:W-:-:S05]  /*0090*/  IMAD R0, R4, R3, 0x13ba2 ;  /* 0x00013ba204007424 */ /* 0x001fca00078e0203 */
[----:B--2---:R-:W-:Y:S02]  /*00a0*/  IADD3 R3, P0, PT, R0, R5, RZ ;  /* 0x0000000500037210 */ /* 0x004fe40007f1e0ff */
[----:B------:R-:W-:-:S05]  /*00b0*/  SHF.R.S32.HI R8, RZ, 0x1f, R0 ;  /* 0x0000001fff087819 */ /* 0x000fca0000011400 */
[----:B------:R-:W-:Y:S01]  /*00c0*/  IMAD.X R6, RZ, RZ, R8, P0 ;  /* 0x000000ffff067224 */ /* 0x000fe200000e0608 */
[----:B-1----:R-:W-:-:S04]  /*00d0*/  LEA R2, P0, R3, UR8, 0x2 ;  /* 0x0000000803027c11 */ /* 0x002fc8000f8010ff */
[----:B------:R-:W-:-:S05]  /*00e0*/  LEA.HI.X R3, R3, UR9, R6, 0x2, P0 ;  /* 0x0000000903037c11 */ /* 0x000fca00080f1406 */
[----:B---3--:R-:W2:Y:S01]  /*00f0*/  LDG.E R11, desc[UR6][R2.64+0x235a4] ;  /* 0x0235a406020b7981 */ /* 0x008ea2000c1e1900 */
[----:B----4-:R-:W-:Y:S01]  /*0100*/  UIMAD UR4, UR4, 0x13ad9, URZ ;  /* 0x00013ad9040478a4 */ /* 0x010fe2000f8e02ff */
[----:B------:R-:W-:-:S03]  /*0110*/  IMAD R4, R4, R9, 0x192 ;  /* 0x0000019204047424 */ /* 0x000fc600078e0209 */
[----:B------:R-:W-:Y:S02]  /*0120*/  USHF.R.S32.HI UR5, URZ, 0x1f, UR4 ;  /* 0x0000001fff057899 */ /* 0x000fe40008011404 */
[----:B------:R-:W-:Y:S02]  /*0130*/  SHF.R.S32.HI R6, RZ, 0x1f, R4 ;  /* 0x0000001fff067819 */ /* 0x000fe40000011404 */
[----:B------:R-:W-:-:S04]  /*0140*/  IADD3 R4, P0, P1, R4, UR4, R5 ;  /* 0x0000000404047c10 */ /* 0x000fc8000f91e005 */
[----:B------:R-:W-:Y:S01]  /*0150*/  IADD3.X R7, PT, PT, R6, UR5, RZ, P0, P1 ;  /* 0x0000000506077c10 */ /* 0x000fe200087e24ff */
[C---:B------:R-:W-:Y:S02]  /*0160*/  IMAD.SHL.U32 R10, R4.reuse, 0x4, RZ ;  /* 0x00000004040a7824 */ /* 0x040fe400078e00ff */
[----:B------:R-:W-:Y:S01]  /*0170*/  IMAD R5, R5, R9, 0x107d ;  /* 0x0000107d05057424 */ /* 0x000fe200078e0209 */
[----:B------:R-:W-:Y:S01]  /*0180*/  SHF.L.U64.HI R12, R4, 0x2, R7 ;  /* 0x00000002040c7819 */ /* 0x000fe20000010207 */
[----:B------:R-:W0:Y:S01]  /*0190*/  LDCU.64 UR4, c[0x0][0x3a0] ;  /* 0x00007400ff0477ac */ /* 0x000e220008000a00 */
[----:B------:R-:W-:-:S04]  /*01a0*/  IADD3 R6, P0, PT, R10, UR10, RZ ;  /* 0x0000000a0a067c10 */ /* 0x000fc8000ff1e0ff */
[----:B------:R-:W-:-:S05]  /*01b0*/  IADD3.X R7, PT, PT, R12, UR11, RZ, P0, !PT ;  /* 0x0000000b0c077c10 */ /* 0x000fca00087fe4ff */
[----:B--2---:R1:W-:Y:S04]  /*01c0*/  STG.E desc[UR6][R6.64+0x54], R11 ;  /* 0x0000540b06007986 */ /* 0x0043e8000c101906 */
[----:B------:R-:W2:Y:S01]  /*01d0*/  LDG.E R13, desc[UR6][R2.64+0x3f24] ;  /* 0x003f2406020d7981 */ /* 0x000ea2000c1e1900 */
[----:B------:R-:W-:-:S04]  /*01e0*/  IADD3 R5, P1, PT, R0, R5, RZ ;  /* 0x0000000500057210 */ /* 0x000fc80007f3e0ff */
[----:B------:R-:W-:Y:S01]  /*01f0*/  LEA R4, P0, R5, UR8, 0x2 ;  /* 0x0000000805047c11 */ /* 0x000fe2000f8010ff */
[----:B------:R-:W-:Y:S01]  /*0200*/  IMAD.X R0, RZ, RZ, R8, P1 ;  /* 0x000000ffff007224 */ /* 0x000fe200008e0608 */
[----:B-----5:R-:W-:-:S04]  /*0210*/  IADD3 R8, P1, PT, R10, UR14, RZ ;  /* 0x0000000e0a087c10 */ /* 0x020fc8000ff3e0ff */
[----:B------:R-:W-:Y:S02]  /*0220*/  IADD3.X R9, PT, PT, R12, UR15, RZ, P1, !PT ;  /* 0x0000000f0c097c10 */ /* 0x000fe40008ffe4ff */
[----:B------:R-:W-:-:S03]  /*0230*/  LEA.HI.X R5, R5, UR9, R0, 0x2, P0 ;  /* 0x0000000905057c11 */ /* 0x000fc600080f1400 */
[----:B--2---:R-:W-:Y:S04]  /*0240*/  STG.E desc[UR6][R8.64+0x54], R13 ;  /* 0x0000540d08007986 */ /* 0x004fe8000c101906 */
[----:B-1----:R-:W2:Y:S01]  /*0250*/  LDG.E R11, desc[UR6][R4.64+0x2d0] ;  /* 0x0002d006040b7981 */ /* 0x002ea2000c1e1900 */
[----:B------:R-:W-:-:S04]  /*0260*/  IADD3 R2, P0, PT, R10, UR12, RZ ;  /* 0x0000000c0a027c10 */ /* 0x000fc8000ff1e0ff */
[----:B------:R-:W-:Y:S02]  /*0270*/  IADD3.X R3, PT, PT, R12, UR13, RZ, P0, !PT ;  /* 0x0000000d0c037c10 */ /* 0x000fe400087fe4ff */
[----:B0-----:R-:W-:-:S03]  /*0280*/  IADD3 R6, P0, PT, R10, UR4, RZ ;  /* 0x000000040a067c10 */ /* 0x001fc6000ff1e0ff */
[----:B--2---:R-:W-:Y:S04]  /*0290*/  STG.E desc[UR6][R2.64+0x54], R11 ;  /* 0x0000540b02007986 */ /* 0x004fe8000c101906 */
[----:B------:R-:W2:Y:S01]  /*02a0*/  LDG.E R15, desc[UR6][R4.64+0x50] ;  /* 0x00005006040f7981 */ /* 0x000ea2000c1e1900 */
[----:B------:R-:W-:-:S05]  /*02b0*/  IADD3.X R7, PT, PT, R12, UR5, RZ, P0, !PT ;  /* 0x000000050c077c10 */ /* 0x000fca00087fe4ff */
[----:B--2---:R-:W-:Y:S01]  /*02c0*/  STG.E desc[UR6][R6.64+0x54], R15 ;  /* 0x0000540f06007986 */ /* 0x004fe2000c101906 */
[----:B------:R-:W-:Y:S05]  /*02d0*/  EXIT ;  /* 0x000000000000794d */ /* 0x000fea0003800000 */
.L_x_103:
        /* <DEDUP_REMOVED lines=10> */
.L_x_187:


//--------------------- .text._Z22propagation_at_cornersPf --------------------------
	.section	.text._Z22propagation_at_cornersPf,"ax",@progbits
	.align	128
        .global         _Z22propagation_at_cornersPf
        .type           _Z22propagation_at_cornersPf,@function
        .size           _Z22propagation_at_cornersPf,(.L_x_188 - _Z22propagation_at_cornersPf)
        .other          _Z22propagation_at_cornersPf,@"STO_CUDA_ENTRY STV_DEFAULT"
_Z22propagation_at_cornersPf:
.text._Z22propagation_at_cornersPf:
[----:B------:R-:W-:Y:S01]  /*0000*/  LDC R1, c[0x0][0x37c] ;  /* 0x0000df00ff017b82 */ /* 0x000fe20000000800 */
[----:B------:R-:W0:Y:S07]  /*0010*/  S2R R5, SR_TID.X ;  /* 0x0000000000057919 */ /* 0x000e2e0000002100 */
[----:B------:R-:W1:Y:S01]  /*0020*/  LDC.64 R2, c[0x0][0x380] ;  /* 0x0000e000ff027b82 */ /* 0x000e620000000a00 */
[----:B------:R-:W2:Y:S01]  /*0030*/  LDCU.64 UR4, c[0x0][0x358] ;  /* 0x00006b00ff0477ac */ /* 0x000ea20008000a00 */
[----:B0-----:R-:W-:-:S02]  /*0040*/  IMAD R7, R5, 0x9dd1, RZ ;  /* 0x00009dd105077824 */ /* 0x001fc400078e02ff */
[----:B-1----:R-:W-:-:S04]  /*0050*/  IMAD.WIDE.U32 R4, R5, 0x4, R2 ;  /* 0x0000000405047825 */ /* 0x002fc800078e0002 */
[----:B------:R-:W-:Y:S01]  /*0060*/  IMAD.WIDE.U32 R2, R7, 0x4, R2 ;  /* 0x0000000407027825 */ /* 0x000fe200078e0002 */
[----:B--2---:R-:W2:Y:S04]  /*0070*/  LDG.E R0, desc[UR4][R4.64+0x324] ;  /* 0x0003240404007981 */ /* 0x004ea8000c1e1900 */
        /* <DEDUP_REMOVED lines=20> */
.L_x_104:
        /* <DEDUP_REMOVED lines=12> */
.L_x_188:


//--------------------- .text._Z11propagationiiiiPfS_S_S_S_i --------------------------
	.section	.text._Z11propagationiiiiPfS_S_S_S_i,"ax",@progbits
	.align	128
        .global         _Z11propagationiiiiPfS_S_S_S_i
        .type           _Z11propagationiiiiPfS_S_S_S_i,@function
        .size           _Z11propagationiiiiPfS_S_S_S_i,(.L_x_175 - _Z11propagationiiiiPfS_S_S_S_i)
        .other          _Z11propagationiiiiPfS_S_S_S_i,@"STO_CUDA_ENTRY STV_DEFAULT"
_Z11propagationiiiiPfS_S_S_S_i:
.text._Z11propagationiiiiPfS_S_S_S_i:
        /* <DEDUP_REMOVED lines=12> */
[----:B------:R-:W0:Y:S01]  /*00c0*/  LDCU.128 UR8, c[0x0][0x380] ;  /* 0x00007000ff0877ac */ /* 0x000e220008000c00 */
[----:B------:R-:W1:Y:S01]  /*00d0*/  LDC R0, c[0x0][0x3b8] ;  /* 0x0000ee00ff007b82 */ /* 0x000e620000000800 */
[C---:B------:R-:W-:Y:S01]  /*00e0*/  IADD3 R2, PT, PT, R6.reuse, 0x1, RZ ;  /* 0x0000000106027810 */ /* 0x040fe20007ffe0ff */
[----:B------:R-:W-:Y:S01]  /*00f0*/  IMAD R13, R9, 0xc9, RZ ;  /* 0x000000c9090d7824 */ /* 0x000fe200078e02ff */
[----:B------:R-:W2:Y:S01]  /*0100*/  LDCU.64 UR6, c[0x0][0x358] ;  /* 0x00006b00ff0677ac */ /* 0x000ea20008000a00 */
[----:B------:R-:W-:Y:S03]  /*0110*/  BSSY.RECONVERGENT B0, `(.L_x_105) ;  /* 0x00001e4000007945 */ /* 0x000fe60003800200 */
[----:B------:R-:W-:Y:S01]  /*0120*/  IADD3 R8, PT, PT, R6, R13, RZ ;  /* 0x0000000d06087210 */ /* 0x000fe20007ffe0ff */
[----:B------:R-:W3:Y:S03]  /*0130*/  LDC.64 R4, c[0x0][0x3b0] ;  /* 0x0000ec00ff047b82 */ /* 0x000ee60000000a00 */
[----:B------:R-:W-:-:S02]  /*0140*/  SHF.R.S32.HI R11, RZ, 0x1f, R8 ;  /* 0x0000001fff0b7819 */ /* 0x000fc40000011408 */
[----:B0-----:R-:W-:Y:S02]  /*0150*/  ISETP.GE.AND P0, PT, R2, UR10, PT ;  /* 0x0000000a02007c0c */ /* 0x001fe4000bf06270 */
[----:B------:R-:W-:-:S04]  /*0160*/  IADD3 R2, PT, PT, R9, 0x1, RZ ;  /* 0x0000000109027810 */ /* 0x000fc80007ffe0ff */
[----:B------:R-:W-:Y:S01]  /*0170*/  ISETP.LT.OR P0, PT, R2, UR8, !P0 ;  /* 0x0000000802007c0c */ /* 0x000fe2000c701670 */
[----:B-1----:R-:W-:-:S03]  /*0180*/  IMAD R7, R0, 0x9dd1, RZ ;  /* 0x00009dd100077824 */ /* 0x002fc600078e02ff */
[----:B------:R-:W-:Y:S02]  /*0190*/  ISETP.GE.OR P0, PT, R9, UR9, P0 ;  /* 0x0000000909007c0c */ /* 0x000fe40008706670 */
[----:B------:R-:W-:Y:S02]  /*01a0*/  IADD3 R3, PT, PT, R8, -0xc9, R7 ;  /* 0xffffff3708037810 */ /* 0x000fe40007ffe007 */
[----:B------:R-:W-:-:S03]  /*01b0*/  ISETP.GE.OR P0, PT, R6, UR11, P0 ;  /* 0x0000000b06007c0c */ /* 0x000fc60008706670 */
[----:B---3--:R-:W-:Y:S01]  /*01c0*/  IMAD.WIDE R4, R3, 0x4, R4 ;  /* 0x0000000403047825 */ /* 0x008fe200078e0204 */
[----:B------:R-:W-:-:S13]  /*01d0*/  ISETP.GT.OR P0, PT, R0, 0x17, P0 ;  /* 0x000000170000780c */ /* 0x000fda0000704670 */
[----:B--2---:R-:W-:Y:S05]  /*01e0*/  @P0 BRA `(.L_x_106) ;  /* 0x0000001c00080947 */ /* 0x004fea0003800000 */
[----:B------:R-:W0:Y:S08]  /*01f0*/  LDC.64 R14, c[0x0][0x390] ;  /* 0x0000e400ff0e7b82 */ /* 0x000e300000000a00 */
[----:B------:R-:W1:Y:S01]  /*0200*/  LDC R2, c[0x3][0x10] ;  /* 0x00c00400ff027b82 */ /* 0x000e620000000800 */
[----:B0-----:R-:W-:-:S05]  /*0210*/  IMAD.WIDE R14, R8, 0x4, R14 ;  /* 0x00000004080e7825 */ /* 0x001fca00078e020e */
[----:B------:R-:W2:Y:S01]  /*0220*/  LDG.E R10, desc[UR6][R14.64] ;  /* 0x000000060e0a7981 */ /* 0x000ea2000c1e1900 */
[----:B------:R-:W-:Y:S01]  /*0230*/  BSSY.RECONVERGENT B1, `(.L_x_107) ;  /* 0x0000047000017945 */ /* 0x000fe20003800200 */
[----:B------:R-:W-:Y:S01]  /*0240*/  HFMA2 R3, -RZ, RZ, 1.875, 0 ;  /* 0x3f800000ff037431 */ /* 0x000fe200000001ff */
[----:B-1----:R-:W-:Y:S02]  /*0250*/  FSETP.NEU.AND P1, PT, R2, 1, PT ;  /* 0x3f8000000200780b */ /* 0x002fe40003f2d000 */
[----:B------:R-:W-:Y:S02]  /*0260*/  MOV R12, 0x3f800000 ;  /* 0x3f800000000c7802 */ /* 0x000fe40000000f00 */
[----:B--2---:R-:W-:-:S13]  /*0270*/  FSETP.NEU.AND P0, PT, R10, 1, PT ;  /* 0x3f8000000a00780b */ /* 0x004fda0003f0d000 */
[----:B------:R-:W-:Y:S05]  /*0280*/  @!P0 BRA `(.L_x_108) ;  /* 0x0000000400048947 */ /* 0x000fea0003800000 */
[----:B------:R-:W-:-:S13]  /*0290*/  FSETP.NAN.AND P0, PT, |R10|, |R10|, PT ;  /* 0x4000000a0a00720b */ /* 0x000fda0003f08200 */
[----:B------:R-:W-:Y:S01]  /*02a0*/  @P0 FADD R12, R10, 2 ;  /* 0x400000000a0c0421 */ /* 0x000fe20000000000 */
[----:B------:R-:W-:Y:S06]  /*02b0*/  @P0 BRA `(.L_x_108) ;  /* 0x0000000000f80947 */ /* 0x000fec0003800000 */
[C---:B------:R-:W-:Y:S01]  /*02c0*/  FMUL R15, |R10|.reuse, 16777216 ;  /* 0x4b8000000a0f7820 */ /* 0x040fe20000400200 */
[----:B------:R-:W-:Y:S01]  /*02d0*/  FSETP.GEU.AND P0, PT, |R10|, 1.175494350822287508e-38, PT ;  /* 0x008000000a00780b */ /* 0x000fe20003f0e200 */
[----:B------:R-:W-:-:S03]  /*02e0*/  HFMA2 R21, -RZ, RZ, 0.771484375, 0.21533203125 ;  /* 0x3a2c32e4ff157431 */ /* 0x000fc600000001ff */
[----:B------:R-:W-:Y:S02]  /*02f0*/  FSEL R15, R15, |R10|, !P0 ;  /* 0x4000000a0f0f7208 */ /* 0x000fe40004000000 */
[----:B------:R-:W-:Y:S02]  /*0300*/  FSEL R17, RZ, -24, P0 ;  /* 0xc1c00000ff117808 */ /* 0x000fe40000000000 */
[----:B------:R-:W-:Y:S02]  /*0310*/  IADD3 R12, PT, PT, R15, -0x3f3504f3, RZ ;  /* 0xc0cafb0d0f0c7810 */ /* 0x000fe40007ffe0ff */
[----:B------:R-:W-:Y:S02]  /*0320*/  FSETP.NEU.AND P0, PT, |R10|, +INF , PT ;  /* 0x7f8000000a00780b */ /* 0x000fe40003f0d200 */
[----:B------:R-:W-:Y:S02]  /*0330*/  LOP3.LUT R12, R12, 0xff800000, RZ, 0xc0, !PT ;  /* 0xff8000000c0c7812 */ /* 0x000fe400078ec0ff */
[----:B------:R-:W-:-:S02]  /*0340*/  FSETP.NEU.AND P0, PT, R10, RZ, P0 ;  /* 0x000000ff0a00720b */ /* 0x000fc4000070d000 */
[----:B------:R-:W-:-:S05]  /*0350*/  IADD3 R14, PT, PT, R15, -R12, RZ ;  /* 0x8000000c0f0e7210 */ /* 0x000fca0007ffe0ff */
[C---:B------:R-:W-:Y:S01]  /*0360*/  FADD R15, R14.reuse, 1 ;  /* 0x3f8000000e0f7421 */ /* 0x040fe20000000000 */
[----:B------:R-:W-:Y:S01]  /*0370*/  FADD R19, R14, -1 ;  /* 0xbf8000000e137421 */ /* 0x000fe20000000000 */
[----:B------:R-:W-:-:S03]  /*0380*/  I2FP.F32.S32 R14, R12 ;  /* 0x0000000c000e7245 */ /* 0x000fc60000201400 */
[----:B------:R-:W-:Y:S01]  /*0390*/  FADD R16, R19, R19 ;  /* 0x0000001313107221 */ /* 0x000fe20000000000 */
[----:B------:R-:W0:Y:S01]  /*03a0*/  MUFU.RCP R15, R15 ;  /* 0x0000000f000f7308 */ /* 0x000e220000001000 */
[----:B------:R-:W-:Y:S01]  /*03b0*/  FFMA R17, R14, 1.1920928955078125e-07, R17 ;  /* 0x340000000e117823 */ /* 0x000fe20000000011 */
[----:B------:R-:W-:Y:S01]  /*03c0*/  @!P0 FADD R10, R10, R10 ;  /* 0x0000000a0a0a8221 */ /* 0x000fe20000000000 */
        /* <DEDUP_REMOVED lines=9> */
[----:B------:R-:W-:Y:S01]  /*0460*/  FFMA R17, R12, 1.4426950216293334961, R17 ;  /* 0x3fb8aa3b0c117823 */ /* 0x000fe20000000011 */
[----:B------:R-:W-:Y:S01]  /*0470*/  MOV R19, 0x391fcb8e ;  /* 0x391fcb8e00137802 */ /* 0x000fe20000000f00 */
        /* <DEDUP_REMOVED lines=14> */
[----:B------:R-:W-:-:S03]  /*0560*/  FSETP.GT.AND P3, PT, |R12|, 152, PT ;  /* 0x431800000c00780b */ /* 0x000fc60003f64200 */
[----:B------:R-:W-:Y:S02]  /*0570*/  FFMA R15, R14, 2, R15 ;  /* 0x400000000e0f7823 */ /* 0x000fe4000000000f */
[----:B------:R-:W1:Y:S01]  /*0580*/  F2I.NTZ R16, R12 ;  /* 0x0000000c00107305 */ /* 0x000e620000203100 */
        /* <DEDUP_REMOVED lines=10> */
[----:B------:R-:W-:Y:S02]  /*0630*/  IADD3 R17, PT, PT, R15, 0x7f000000, RZ ;  /* 0x7f0000000f117810 */ /* 0x000fe40007ffe0ff */
[----:B-1----:R-:W-:Y:S01]  /*0640*/  LEA R16, R16, -R15, 0x17 ;  /* 0x8000000f10107211 */ /* 0x002fe200078eb8ff */
[----:B------:R-:W-:Y:S01]  /*0650*/  FFMA R14, R14, R19, 1 ;  /* 0x3f8000000e0e7423 */ /* 0x000fe20000000013 */
[----:B------:R-:W-:-:S03]  /*0660*/  FSEL R12, RZ, +INF , !P2 ;  /* 0x7f800000ff0c7808 */ /* 0x000fc60005000000 */
[----:B------:R-:W-:-:S04]  /*0670*/  FMUL R17, R17, R14 ;  /* 0x0000000e11117220 */ /* 0x000fc80000400000 */
[----:B------:R-:W-:Y:S01]  /*0680*/  @!P3 FMUL R12, R16, R17 ;  /* 0x00000011100cb220 */ /* 0x000fe20000400000 */
[----:B------:R-:W-:-:S07]  /*0690*/  @!P0 LOP3.LUT R12, R10, 0x7fffffff, RZ, 0xc0, !PT ;  /* 0x7fffffff0a0c8812 */ /* 0x000fce00078ec0ff */
.L_x_108:
[----:B------:R-:W-:Y:S05]  /*06a0*/  BSYNC.RECONVERGENT B1 ;  /* 0x0000000000017941 */ /* 0x000fea0003800200 */
.L_x_107:
        /* <DEDUP_REMOVED lines=9> */
[----:B------:R-:W-:Y:S01]  /*0740*/  FSETP.NEU.AND P0, PT, |R2|, +INF , PT ;  /* 0x7f8000000200780b */ /* 0x000fe20003f0d200 */
[----:B------:R-:W-:-:S03]  /*0750*/  VIADD R10, R3, 0xc0cafb0d ;  /* 0xc0cafb0d030a7836 */ /* 0x000fc60000000000 */
[----:B------:R-:W-:Y:S02]  /*0760*/  FSETP.NEU.AND P0, PT, R2, RZ, P0 ;  /* 0x000000ff0200720b */ /* 0x000fe4000070d000 */
[----:B------:R-:W-:-:S04]  /*0770*/  LOP3.LUT R10, R10, 0xff800000, RZ, 0xc0, !PT ;  /* 0xff8000000a0a7812 */ /* 0x000fc800078ec0ff */
[-C--:B------:R-:W-:Y:S02]  /*0780*/  IADD3 R3, PT, PT, R3, -R10.reuse, RZ ;  /* 0x8000000a03037210 */ /* 0x080fe40007ffe0ff */
[----:B------:R-:W-:-:S03]  /*0790*/  I2FP.F32.S32 R10, R10 ;  /* 0x0000000a000a7245 */ /* 0x000fc60000201400 */
[C---:B------:R-:W-:Y:S01]  /*07a0*/  FADD R14, R3.reuse, 1 ;  /* 0x3f800000030e7421 */ /* 0x040fe20000000000 */
[----:B------:R-:W-:Y:S01]  /*07b0*/  FADD R18, R3, -1 ;  /* 0xbf80000003127421 */ /* 0x000fe20000000000 */
[----:B------:R-:W-:-:S03]  /*07c0*/  FFMA R16, R10, 1.1920928955078125e-07, R15 ;  /* 0x340000000a107823 */ /* 0x000fc6000000000f */
        /* <DEDUP_REMOVED lines=15> */
[----:B------:R-:W-:Y:S01]  /*08c0*/  FMUL R20, R15, R20 ;  /* 0x000000140f147220 */ /* 0x000fe20000400000 */
[----:B------:R-:W-:Y:S02]  /*08d0*/  MOV R15, 0x391fcb8e ;  /* 0x391fcb8e000f7802 */ /* 0x000fe40000000f00 */
        /* <DEDUP_REMOVED lines=11> */
[----:B------:R-:W-:Y:S01]  /*0990*/  FFMA R17, R17, 2, R14 ;  /* 0x4000000011117823 */ /* 0x000fe2000000000e */
[----:B0-----:R-:W-:Y:S01]  /*09a0*/  FADD R10, R3, -R16 ;  /* 0x80000010030a7221 */ /* 0x001fe20000000000 */
[----:B------:R-:W-:-:S03]  /*09b0*/  FSETP.GT.AND P1, PT, R16, RZ, PT ;  /* 0x000000ff1000720b */ /* 0x000fc60003f24000 */
[----:B------:R-:W-:Y:S01]  /*09c0*/  FADD R10, R10, R17 ;  /* 0x000000110a0a7221 */ /* 0x000fe20000000000 */
[----:B------:R-:W-:Y:S02]  /*09d0*/  SEL R14, RZ, 0x83000000, P1 ;  /* 0x83000000ff0e7807 */ /* 0x000fe40000800000 */
[----:B------:R-:W-:Y:S01]  /*09e0*/  FSETP.GEU.AND P1, PT, R3, RZ, PT ;  /* 0x000000ff0300720b */ /* 0x000fe20003f2e000 */
[----:B------:R-:W-:Y:S01]  /*09f0*/  FFMA R15, R10, R15, 0.0013391353422775864601 ;  /* 0x3aaf85ed0a0f7423 */ /* 0x000fe2000000000f */
[----:B------:R-:W-:-:S03]  /*0a00*/  IADD3 R16, PT, PT, R14, 0x7f000000, RZ ;  /* 0x7f0000000e107810 */ /* 0x000fc60007ffe0ff */
[C---:B------:R-:W-:Y:S02]  /*0a10*/  FFMA R17, R10.reuse, R15, 0.0096188392490148544312 ;  /* 0x3c1d98560a117423 */ /* 0x040fe4000000000f */
[----:B------:R0:W1:Y:S02]  /*0a20*/  F2I.NTZ R15, R3 ;  /* 0x00000003000f7305 */ /* 0x0000640000203100 */
[----:B------:R-:W-:-:S04]  /*0a30*/  FFMA R17, R10, R17, 0.055503588169813156128 ;  /* 0x3d6357bb0a117423 */ /* 0x000fc80000000011 */
[----:B------:R-:W-:Y:S01]  /*0a40*/  FFMA R17, R10, R17, 0.24022644758224487305 ;  /* 0x3e75fdec0a117423 */ /* 0x000fe20000000011 */
[----:B0-----:R-:W-:-:S03]  /*0a50*/  FSEL R3, RZ, +INF , !P1 ;  /* 0x7f800000ff037808 */ /* 0x001fc60004800000 */
[----:B------:R-:W-:-:S04]  /*0a60*/  FFMA R17, R10, R17, 0.69314718246459960938 ;  /* 0x3f3172180a117423 */ /* 0x000fc80000000011 */
[----:B------:R-:W-:Y:S01]  /*0a70*/  FFMA R17, R10, R17, 1 ;  /* 0x3f8000000a117423 */ /* 0x000fe20000000011 */
[----:B-1----:R-:W-:Y:S01]  /*0a80*/  LEA R15, R15, -R14, 0x17 ;  /* 0x8000000e0f0f7211 */ /* 0x002fe200078eb8ff */
[----:B------:R-:W-:Y:S02]  /*0a90*/  @!P0 FADD R10, R2, R2 ;  /* 0x00000002020a8221 */ /* 0x000fe40000000000 */
[----:B------:R-:W-:-:S04]  /*0aa0*/  FMUL R16, R16, R17 ;  /* 0x0000001110107220 */ /* 0x000fc80000400000 */
[----:B------:R-:W-:Y:S01]  /*0ab0*/  @!P2 FMUL R3, R15, R16 ;  /* 0x000000100f03a220 */ /* 0x000fe20000400000 */
[----:B------:R-:W-:-:S07]  /*0ac0*/  @!P0 LOP3.LUT R3, R10, 0x7fffffff, RZ, 0xc0, !PT ;  /* 0x7fffffff0a038812 */ /* 0x000fce00078ec0ff */
.L_x_109:
[----:B------:R-:W0:Y:S01]  /*0ad0*/  LDCU UR4, c[0x3][0x20] ;  /* 0x00c00400ff0477ac */ /* 0x000e220008000800 */
[----:B------:R-:W-:Y:S01]  /*0ae0*/  I2FP.F32.S32 R15, R0 ;  /* 0x00000000000f7245 */ /* 0x000fe20000201400 */
[----:B------:R-:W-:Y:S01]  /*0af0*/  FMUL R3, R3, R12 ;  /* 0x0000000c03037220 */ /* 0x000fe20000400000 */
[----:B------:R-:W1:Y:S03]  /*0b00*/  LDCU UR5, c[0x3][0x18] ;  /* 0x00c00300ff0577ac */ /* 0x000e660008000800 */
[----:B0-----:R-:W-:-:S04]  /*0b10*/  FFMA R0, R15, R2, -UR4 ;  /* 0x800000040f007e23 */ /* 0x001fc80008000002 */
[----:B-1----:R-:W-:-:S04]  /*0b20*/  FMUL R10, R0, UR5 ;  /* 0x00000005000a7c20 */ /* 0x002fc80008400000 */
[C---:B------:R-:W-:Y:S01]  /*0b30*/  FMUL R2, R10.reuse, 0.63661974668502807617 ;  /* 0x3f22f9830a027820 */ /* 0x040fe20000400000 */
[----:B------:R-:W-:-:S05]  /*0b40*/  FSETP.GE.AND P0, PT, |R10|, 105615, PT ;  /* 0x47ce47800a00780b */ /* 0x000fca0003f06200 */
[----:B------:R-:W0:Y:S02]  /*0b50*/  F2I.NTZ R2, R2 ;  /* 0x0000000200027305 */ /* 0x000e240000203100 */
[----:B0-----:R-:W-:-:S05]  /*0b60*/  I2FP.F32.S32 R15, R2 ;  /* 0x00000002000f7245 */ /* 0x001fca0000201400 */
[----:B------:R-:W-:-:S04]  /*0b70*/  FFMA R14, R15, -1.5707962512969970703, R10 ;  /* 0xbfc90fda0f0e7823 */ /* 0x000fc8000000000a */
[----:B------:R-:W-:-:S04]  /*0b80*/  FFMA R14, R15, -7.5497894158615963534e-08, R14 ;  /* 0xb3a221680f0e7823 */ /* 0x000fc8000000000e */
[----:B------:R-:W-:Y:S01]  /*0b90*/  FFMA R12, R15, -5.3903029534742383927e-15, R14 ;  /* 0xa7c234c50f0c7823 */ /* 0x000fe2000000000e */
[----:B------:R-:W-:Y:S06]  /*0ba0*/  @!P0 BRA `(.L_x_110) ;  /* 0x0000000400708947 */ /* 0x000fec0003800000 */
[----:B------:R-:W-:-:S13]  /*0bb0*/  FSETP.NEU.AND P0, PT, |R10|, +INF , PT ;  /* 0x7f8000000a00780b */ /* 0x000fda0003f0d200 */
[----:B------:R-:W-:Y:S01]  /*0bc0*/  @!P0 FMUL R12, RZ, R10 ;  /* 0x0000000aff0c8220 */ /* 0x000fe20000400000 */
[----:B------:R-:W-:Y:S01]  /*0bd0*/  @!P0 MOV R2, RZ ;  /* 0x000000ff00028202 */ /* 0x000fe20000000f00 */
[----:B------:R-:W-:Y:S06]  /*0be0*/  @!P0 BRA `(.L_x_110) ;  /* 0x0000000400608947 */ /* 0x000fec0003800000 */
[----:B------:R-:W-:Y:S01]  /*0bf0*/  SHF.L.U32 R2, R10, 0x8, RZ ;  /* 0x000000080a027819 */ /* 0x000fe200000006ff */
[----:B------:R-:W-:Y:S01]  /*0c00*/  HFMA2 R19, -RZ, RZ, 0, 0 ;  /* 0x00000000ff137431 */ /* 0x000fe200000001ff */
[----:B------:R-:W-:Y:S01]  /*0c10*/  CS2R R24, SRZ ;  /* 0x0000000000187805 */ /* 0x000fe2000001ff00 */
[----:B------:R-:W0:Y:S01]  /*0c20*/  LDCU.64 UR8, c[0x4][URZ] ;  /* 0x01000000ff0877ac */ /* 0x000e220008000a00 */
[----:B------:R-:W-:Y:S01]  /*0c30*/  LOP3.LUT R12, R2, 0x80000000, RZ, 0xfc, !PT ;  /* 0x80000000020c7812 */ /* 0x000fe200078efcff */
[----:B------:R-:W-:-:S06]  /*0c40*/  UMOV UR4, URZ ;  /* 0x000000ff00047c82 */ /* 0x000fcc0008000000 */
.L_x_111:
[----:B0-----:R-:W-:Y:S02]  /*0c50*/  MOV R15, UR9 ;  /* 0x00000009000f7c02 */ /* 0x001fe40008000f00 */
[----:B------:R-:W-:-:S05]  /*0c60*/  MOV R14, UR8 ;  /* 0x00000008000e7c02 */ /* 0x000fca0008000f00 */
[----:B------:R-:W2:Y:S01]  /*0c70*/  LDG.E.CONSTANT R15, desc[UR6][R14.64] ;  /* 0x000000060e0f7981 */ /* 0x000ea2000c1e9900 */
[----:B------:R-:W-:Y:S01]  /*0c80*/  UIADD3 UR4, UPT, UPT, UR4, 0x1, URZ ;  /* 0x0000000104047890 */ /* 0x000fe2000fffe0ff */
[C---:B------:R-:W-:Y:S01]  /*0c90*/  ISETP.EQ.AND P0, PT, R24.reuse, RZ, PT ;  /* 0x000000ff1800720c */ /* 0x040fe20003f02270 */
[----:B------:R-:W-:Y:S01]  /*0ca0*/  UIADD3 UR8, UP1, UPT, UR8, 0x4, URZ ;  /* 0x0000000408087890 */ /* 0x000fe2000ff3e0ff */
[C---:B------:R-:W-:Y:S01]  /*0cb0*/  ISETP.EQ.AND P1, PT, R24.reuse, 0x4, PT ;  /* 0x000000041800780c */ /* 0x040fe20003f22270 */
[----:B------:R-:W-:Y:S01]  /*0cc0*/  UISETP.NE.AND UP0, UPT, UR4, 0x6, UPT ;  /* 0x000000060400788c */ /* 0x000fe2000bf05270 */
[C---:B------:R-:W-:Y:S01]  /*0cd0*/  ISETP.EQ.AND P2, PT, R24.reuse, 0x8, PT ;  /* 0x000000081800780c */ /* 0x040fe20003f42270 */
[----:B------:R-:W-:Y:S01]  /*0ce0*/  UIADD3.X UR9, UPT, UPT, URZ, UR9, URZ, UP1, !UPT ;  /* 0x00000009ff097290 */ /* 0x000fe20008ffe4ff */
[C---:B------:R-:W-:Y:S02]  /*0cf0*/  ISETP.EQ.AND P3, PT, R24.reuse, 0xc, PT ;  /* 0x0000000c1800780c */ /* 0x040fe40003f62270 */
[----:B------:R-:W-:-:S02]  /*0d00*/  ISETP.EQ.AND P4, PT, R24, 0x10, PT ;  /* 0x000000101800780c */ /* 0x000fc40003f82270 */
[C---:B------:R-:W-:Y:S02]  /*0d10*/  ISETP.EQ.AND P5, PT, R24.reuse, 0x14, PT ;  /* 0x000000141800780c */ /* 0x040fe40003fa2270 */
[----:B------:R-:W-:Y:S01]  /*0d20*/  IADD3 R24, PT, PT, R24, 0x4, RZ ;  /* 0x0000000418187810 */ /* 0x000fe20007ffe0ff */
[----:B--2---:R-:W-:-:S03]  /*0d30*/  IMAD.WIDE.U32 R16, R15, R12, RZ ;  /* 0x0000000c0f107225 */ /* 0x004fc600078e00ff */
[----:B------:R-:W-:-:S04]  /*0d40*/  IADD3 R16, P6, PT, R16, R19, RZ ;  /* 0x0000001310107210 */ /* 0x000fc80007fde0ff */
[-C--:B------:R-:W-:Y:S01]  /*0d50*/  @P0 MOV R2, R16.reuse ;  /* 0x0000001000020202 */ /* 0x080fe20000000f00 */
[----:B------:R-:W-:Y:S01]  /*0d60*/  IMAD.X R19, R17, 0x1, R25, P6 ;  /* 0x0000000111137824 */ /* 0x000fe200030e0619 */
[-C--:B------:R-:W-:Y:S02]  /*0d70*/  @P1 MOV R23, R16.reuse ;  /* 0x0000001000171202 */ /* 0x080fe40000000f00 */
[-C--:B------:R-:W-:Y:S02]  /*0d80*/  @P2 MOV R22, R16.reuse ;  /* 0x0000001000162202 */ /* 0x080fe40000000f00 */
[-C--:B------:R-:W-:Y:S02]  /*0d90*/  @P3 MOV R21, R16.reuse ;  /* 0x0000001000153202 */ /* 0x080fe40000000f00 */
[-C--:B------:R-:W-:Y:S02]  /*0da0*/  @P4 MOV R20, R16.reuse ;  /* 0x0000001000144202 */ /* 0x080fe40000000f00 */
[----:B------:R-:W-:Y:S01]  /*0db0*/  @P5 MOV R18, R16 ;  /* 0x0000001000125202 */ /* 0x000fe20000000f00 */
[----:B------:R-:W-:Y:S06]  /*0dc0*/  BRA.U UP0, `(.L_x_111) ;  /* 0xfffffffd00a07547 */ /* 0x000fec000b83ffff */
[----:B------:R-:W-:-:S04]  /*0dd0*/  SHF.R.U32.HI R14, RZ, 0x17, R10 ;  /* 0x00000017ff0e7819 */ /* 0x000fc8000001160a */
[C---:B------:R-:W-:Y:S02]  /*0de0*/  LOP3.LUT R12, R14.reuse, 0xe0, RZ, 0xc0, !PT ;  /* 0x000000e00e0c7812 */ /* 0x040fe400078ec0ff */
[----:B------:R-:W-:Y:S02]  /*0df0*/  LOP3.LUT P6, RZ, R14, 0x1f, RZ, 0xc0, !PT ;  /* 0x0000001f0eff7812 */ /* 0x000fe400078cc0ff */
[----:B------:R-:W-:-:S04]  /*0e00*/  IADD3 R12, PT, PT, R12, -0x80, RZ ;  /* 0xffffff800c0c7810 */ /* 0x000fc80007ffe0ff */
[----:B------:R-:W-:-:S04]  /*0e10*/  SHF.R.U32.HI R12, RZ, 0x5, R12 ;  /* 0x00000005ff0c7819 */ /* 0x000fc8000001160c */
[----:B------:R-:W-:-:S04]  /*0e20*/  LEA R17, -R12, RZ, 0x2 ;  /* 0x000000ff0c117211 */ /* 0x000fc800078e11ff */
[C---:B------:R-:W-:Y:S02]  /*0e30*/  ISETP.EQ.AND P3, PT, R17.reuse, -0x18, PT ;  /* 0xffffffe81100780c */ /* 0x040fe40003f62270 */
[C---:B------:R-:W-:Y:S02]  /*0e40*/  ISETP.EQ.AND P4, PT, R17.reuse, -0x14, PT ;  /* 0xffffffec1100780c */ /* 0x040fe40003f82270 */
[C---:B------:R-:W-:Y:S02]  /*0e50*/  ISETP.EQ.AND P2, PT, R17.reuse, -0x10, PT ;  /* 0xfffffff01100780c */ /* 0x040fe40003f42270 */
[C---:B------:R-:W-:Y:S02]  /*0e60*/  ISETP.EQ.AND P1, PT, R17.reuse, -0xc, PT ;  /* 0xfffffff41100780c */ /* 0x040fe40003f22270 */
[C---:B------:R-:W-:Y:S02]  /*0e70*/  ISETP.EQ.AND P0, PT, R17.reuse, -0x8, PT ;  /* 0xfffffff81100780c */ /* 0x040fe40003f02270 */
[----:B------:R-:W-:-:S03]  /*0e80*/  ISETP.EQ.AND P5, PT, R17, RZ, PT ;  /* 0x000000ff1100720c */ /* 0x000fc60003fa2270 */
[----:B------:R-:W-:Y:S02]  /*0e90*/  @P3 MOV R12, R2 ;  /* 0x00000002000c3202 */ /* 0x000fe40000000f00 */
[C---:B------:R-:W-:Y:S01]  /*0ea0*/  ISETP.EQ.AND P3, PT, R17.reuse, -0x4, PT ;  /* 0xfffffffc1100780c */ /* 0x040fe20003f62270 */
[----:B------:R-:W-:Y:S01]  /*0eb0*/  @P4 IMAD.MOV.U32 R15, RZ, RZ, R2 ;  /* 0x000000ffff0f4224 */ /* 0x000fe200078e0002 */
[-C--:B------:R-:W-:Y:S02]  /*0ec0*/  @P4 MOV R12, R23.reuse ;  /* 0x00000017000c4202 */ /* 0x080fe40000000f00 */
[----:B------:R-:W-:Y:S02]  /*0ed0*/  ISETP.EQ.AND P4, PT, R17, 0x4, PT ;  /* 0x000000041100780c */ /* 0x000fe40003f82270 */
[----:B------:R-:W-:Y:S02]  /*0ee0*/  @P2 MOV R15, R23 ;  /* 0x00000017000f2202 */ /* 0x000fe40000000f00 */
[----:B------:R-:W-:-:S02]  /*0ef0*/  @P1 MOV R15, R22 ;  /* 0x00000016000f1202 */ /* 0x000fc40000000f00 */
[----:B------:R-:W-:Y:S02]  /*0f00*/  @P0 MOV R15, R21 ;  /* 0x00000015000f0202 */ /* 0x000fe40000000f00 */
[----:B------:R-:W-:Y:S02]  /*0f10*/  @P2 MOV R12, R22 ;  /* 0x00000016000c2202 */ /* 0x000fe40000000f00 */
[----:B------:R-:W-:Y:S02]  /*0f20*/  @P3 MOV R15, R20 ;  /* 0x00000014000f3202 */ /* 0x000fe40000000f00 */
[----:B------:R-:W-:Y:S02]  /*0f30*/  @P5 MOV R15, R18 ;  /* 0x00000012000f5202 */ /* 0x000fe40000000f00 */
[----:B------:R-:W-:Y:S02]  /*0f40*/  @P4 MOV R15, R19 ;  /* 0x00000013000f4202 */ /* 0x000fe40000000f00 */
[----:B------:R-:W-:-:S02]  /*0f50*/  @P1 MOV R12, R21 ;  /* 0x00000015000c1202 */ /* 0x000fc40000000f00 */
[----:B------:R-:W-:Y:S02]  /*0f60*/  @P0 MOV R12, R20 ;  /* 0x00000014000c0202 */ /* 0x000fe40000000f00 */
[----:B------:R-:W-:Y:S01]  /*0f70*/  @P3 MOV R12, R18 ;  /* 0x00000012000c3202 */ /* 0x000fe20000000f00 */
[----:B------:R-:W-:Y:S01]  /*0f80*/  @P5 IMAD.MOV.U32 R12, RZ, RZ, R19 ;  /* 0x000000ffff0c5224 */ /* 0x000fe200078e0013 */
[----:B------:R-:W-:Y:S01]  /*0f90*/  MOV R16, R15 ;  /* 0x0000000f00107202 */ /* 0x000fe20000000f00 */
[----:B------:R-:W-:Y:S06]  /*0fa0*/  @!P6 BRA `(.L_x_112) ;  /* 0x000000000028e947 */ /* 0x000fec0003800000 */
[----:B------:R-:W-:Y:S02]  /*0fb0*/  @P1 MOV R2, R23 ;  /* 0x0000001700021202 */ /* 0x000fe40000000f00 */
[----:B------:R-:W-:Y:S02]  /*0fc0*/  @P0 MOV R2, R22 ;  /* 0x0000001600020202 */ /* 0x000fe40000000f00 */
[----:B------:R-:W-:Y:S02]  /*0fd0*/  ISETP.EQ.AND P0, PT, R17, 0x8, PT ;  /* 0x000000081100780c */ /* 0x000fe40003f02270 */
[----:B------:R-:W-:Y:S02]  /*0fe0*/  @P3 MOV R2, R21 ;  /* 0x0000001500023202 */ /* 0x000fe40000000f00 */
[----:B------:R-:W-:Y:S02]  /*0ff0*/  @P5 MOV R2, R20 ;  /* 0x0000001400025202 */ /* 0x000fe40000000f00 */
[----:B------:R-:W-:-:S02]  /*1000*/  @P4 MOV R2, R18 ;  /* 0x0000001200024202 */ /* 0x000fc40000000f00 */
[----:B------:R-:W-:-:S04]  /*1010*/  LOP3.LUT R15, R14, 0x1f, RZ, 0xc0, !PT ;  /* 0x0000001f0e0f7812 */ /* 0x000fc800078ec0ff */
[----:B------:R-:W-:Y:S02]  /*1020*/  SHF.L.W.U32.HI R12, R16, R15, R12 ;  /* 0x0000000f100c7219 */ /* 0x000fe40000010e0c */
[----:B------:R-:W-:-:S04]  /*1030*/  @P0 MOV R2, R19 ;  /* 0x0000001300020202 */ /* 0x000fc80000000f00 */
[----:B------:R-:W-:-:S07]  /*1040*/  SHF.L.W.U32.HI R16, R2, R15, R16 ;  /* 0x0000000f02107219 */ /* 0x000fce0000010e10 */
.L_x_112:
[C---:B------:R-:W-:Y:S01]  /*1050*/  SHF.L.W.U32.HI R19, R16.reuse, 0x2, R12 ;  /* 0x0000000210137819 */ /* 0x040fe20000010e0c */
[----:B------:R-:W-:Y:S01]  /*1060*/  UMOV UR4, 0x54442d19 ;  /* 0x54442d1900047882 */ /* 0x000fe20000000000 */
[----:B------:R-:W-:Y:S01]  /*1070*/  SHF.L.U32 R16, R16, 0x2, RZ ;  /* 0x0000000210107819 */ /* 0x000fe200000006ff */
[----:B------:R-:W-:Y:S01]  /*1080*/  UMOV UR5, 0x3bf921fb ;  /* 0x3bf921fb00057882 */ /* 0x000fe20000000000 */
[----:B------:R-:W-:Y:S02]  /*1090*/  SHF.R.S32.HI R2, RZ, 0x1f, R19 ;  /* 0x0000001fff027819 */ /* 0x000fe40000011413 */
[----:B------:R-:W-:Y:S02]  /*10a0*/  ISETP.GE.AND P0, PT, R10, RZ, PT ;  /* 0x000000ff0a00720c */ /* 0x000fe40003f06270 */
[C---:B------:R-:W-:Y:S02]  /*10b0*/  LOP3.LUT R16, R2.reuse, R16, RZ, 0x3c, !PT ;  /* 0x0000001002107212 */ /* 0x040fe400078e3cff */
[----:B------:R-:W-:-:S02]  /*10c0*/  LOP3.LUT R17, R2, R19, RZ, 0x3c, !PT ;  /* 0x0000001302117212 */ /* 0x000fc400078e3cff */
[----:B------:R-:W-:Y:S02]  /*10d0*/  SHF.R.U32.HI R2, RZ, 0x1e, R12 ;  /* 0x0000001eff027819 */ /* 0x000fe4000001160c */
[----:B------:R-:W0:Y:S01]  /*10e0*/  I2F.F64.S64 R14, R16 ;  /* 0x00000010000e7312 */ /* 0x000e220000301c00 */
[C---:B------:R-:W-:Y:S02]  /*10f0*/  LOP3.LUT R10, R19.reuse, R10, RZ, 0x3c, !PT ;  /* 0x0000000a130a7212 */ /* 0x040fe400078e3cff */
[----:B------:R-:W-:Y:S02]  /*1100*/  LEA.HI R2, R19, R2, RZ, 0x1 ;  /* 0x0000000213027211 */ /* 0x000fe400078f08ff */
[----:B------:R-:W-:Y:S02]  /*1110*/  ISETP.GE.AND P1, PT, R10, RZ, PT ;  /* 0x000000ff0a00720c */ /* 0x000fe40003f26270 */
[----:B------:R-:W-:-:S05]  /*1120*/  IADD3 R10, PT, PT, -R2, RZ, RZ ;  /* 0x000000ff020a7210 */ /* 0x000fca0007ffe1ff */
[----:B------:R-:W-:Y:S01]  /*1130*/  @!P0 IMAD.MOV.U32 R2, RZ, RZ, R10 ;  /* 0x000000ffff028224 */ /* 0x000fe200078e000a */
[----:B0-----:R-:W-:-:S10]  /*1140*/  DMUL R14, R14, UR4 ;  /* 0x000000040e0e7c28 */ /* 0x001fd40008000000 */
[----:B------:R-:W0:Y:S02]  /*1150*/  F2F.F32.F64 R14, R14 ;  /* 0x0000000e000e7310 */ /* 0x000e240000301000 */
[----:B0-----:R-:W-:-:S07]  /*1160*/  FSEL R12, -R14, R14, !P1 ;  /* 0x0000000e0e0c7208 */ /* 0x001fce0004800100 */
.L_x_110:
[----:B------:R-:W0:Y:S01]  /*1170*/  LDC R14, c[0x3][0x1c] ;  /* 0x00c00700ff0e7b82 */ /* 0x000e220000000800 */
[----:B------:R-:W-:Y:S02]  /*1180*/  FSETP.NEU.AND P0, PT, R0, 1, PT ;  /* 0x3f8000000000780b */ /* 0x000fe40003f0d000 */
[----:B------:R-:W-:Y:S02]  /*1190*/  MOV R10, 0x37cbac00 ;  /* 0x37cbac00000a7802 */ /* 0x000fe40000000f00 */
[----:B------:R-:W-:Y:S02]  /*11a0*/  MOV R15, 0x3f800000 ;  /* 0x3f800000000f7802 */ /* 0x000fe40000000f00 */
[----:B0-----:R-:W-:-:S07]  /*11b0*/  FSETP.NEU.AND P1, PT, R14, 1, PT ;  /* 0x3f8000000e00780b */ /* 0x001fce0003f2d000 */
[----:B------:R-:W-:Y:S06]  /*11c0*/  @!P0 BRA `(.L_x_113) ;  /* 0x0000000400048947 */ /* 0x000fec0003800000 */
[----:B------:R-:W-:-:S13]  /*11d0*/  FSETP.NAN.AND P0, PT, |R0|, |R0|, PT ;  /* 0x400000000000720b */ /* 0x000fda0003f08200 */
[----:B------:R-:W-:Y:S01]  /*11e0*/  @P0 FADD R15, R0, 2 ;  /* 0x40000000000f0421 */ /* 0x000fe20000000000 */
[----:B------:R-:W-:Y:S06]  /*11f0*/  @P0 BRA `(.L_x_113) ;  /* 0x0000000000f80947 */ /* 0x000fec0003800000 */
[C---:B------:R-:W-:Y:S01]  /*1200*/  FMUL R15, |R0|.reuse, 16777216 ;  /* 0x4b800000000f7820 */ /* 0x040fe20000400200 */
[C---:B------:R-:W-:Y:S02]  /*1210*/  FSETP.GEU.AND P0, PT, |R0|.reuse, 1.175494350822287508e-38, PT ;  /* 0x008000000000780b */ /* 0x040fe40003f0e200 */
[----:B------:R-:W-:Y:S02]  /*1220*/  MOV R21, 0x3a2c32e4 ;  /* 0x3a2c32e400157802 */ /* 0x000fe40000000f00 */
[----:B------:R-:W-:Y:S02]  /*1230*/  FSEL R15, R15, |R0|, !P0 ;  /* 0x400000000f0f7208 */ /* 0x000fe40004000000 */
[----:B------:R-:W-:Y:S02]  /*1240*/  FSEL R19, RZ, -24, P0 ;  /* 0xc1c00000ff137808 */ /* 0x000fe40000000000 */
[----:B------:R-:W-:Y:S02]  /*1250*/  IADD3 R16, PT, PT, R15, -0x3f3504f3, RZ ;  /* 0xc0cafb0d0f107810 */ /* 0x000fe40007ffe0ff */
[----:B------:R-:W-:-:S02]  /*1260*/  FSETP.NEU.AND P0, PT, |R0|, +INF , PT ;  /* 0x7f8000000000780b */ /* 0x000fc40003f0d200 */
[----:B------:R-:W-:Y:S02]  /*1270*/  LOP3.LUT R16, R16, 0xff800000, RZ, 0xc0, !PT ;  /* 0xff80000010107812 */ /* 0x000fe400078ec0ff */
[----:B------:R-:W-:Y:S02]  /*1280*/  FSETP.NEU.AND P0, PT, R0, RZ, P0 ;  /* 0x000000ff0000720b */ /* 0x000fe4000070d000 */
[-C--:B------:R-:W-:Y:S02]  /*1290*/  IADD3 R17, PT, PT, R15, -R16.reuse, RZ ;  /* 0x800000100f117210 */ /* 0x080fe40007ffe0ff */
[----:B------:R-:W-:-:S03]  /*12a0*/  I2FP.F32.S32 R16, R16 ;  /* 0x0000001000107245 */ /* 0x000fc60000201400 */
[C---:B------:R-:W-:Y:S01]  /*12b0*/  FADD R15, R17.reuse, 1 ;  /* 0x3f800000110f7421 */ /* 0x040fe20000000000 */
[----:B------:R-:W-:Y:S01]  /*12c0*/  FADD R22, R17, -1 ;  /* 0xbf80000011167421 */ /* 0x000fe20000000000 */
[----:B------:R-:W-:-:S03]  /*12d0*/  FFMA R20, R16, 1.1920928955078125e-07, R19 ;  /* 0x3400000010147823 */ /* 0x000fc60000000013 */
[----:B------:R-:W-:Y:S01]  /*12e0*/  FADD R18, R22, R22 ;  /* 0x0000001616127221 */ /* 0x000fe20000000000 */
[----:B------:R-:W0:Y:S01]  /*12f0*/  MUFU.RCP R15, R15 ;  /* 0x0000000f000f7308 */ /* 0x000e220000001000 */
[----:B------:R-:W-:Y:S02]  /*1300*/  @!P0 FADD R0, R0, R0 ;  /* 0x0000000000008221 */ /* 0x000fe40000000000 */
[----:B0-----:R-:W-:-:S04]  /*1310*/  FMUL R17, R15, R18 ;  /* 0x000000120f117220 */ /* 0x001fc80000400000 */
[----:B------:R-:W-:Y:S01]  /*1320*/  FADD R19, R22, -R17 ;  /* 0x8000001116137221 */ /* 0x000fe20000000000 */
[C---:B------:R-:W-:Y:S01]  /*1330*/  FMUL R18, R17.reuse, R17 ;  /* 0x0000001111127220 */ /* 0x040fe20000400000 */
[----:B------:R-:W-:Y:S02]  /*1340*/  FFMA R16, R17, 1.4426950216293334961, R20 ;  /* 0x3fb8aa3b11107823 */ /* 0x000fe40000000014 */
[----:B------:R-:W-:Y:S01]  /*1350*/  FADD R19, R19, R19 ;  /* 0x0000001313137221 */ /* 0x000fe20000000000 */
[----:B------:R-:W-:Y:S01]  /*1360*/  FFMA R21, R18, R21, 0.0032181653659790754318 ;  /* 0x3b52e7db12157423 */ /* 0x000fe20000000015 */
        /* <DEDUP_REMOVED lines=10> */
[----:B------:R-:W-:Y:S01]  /*1410*/  FFMA R15, R22, R15, R19 ;  /* 0x0000000f160f7223 */ /* 0x000fe20000000013 */
[----:B------:R-:W-:-:S03]  /*1420*/  HFMA2 R19, -RZ, RZ, 0.64013671875, -15.109375 ;  /* 0x391fcb8eff137431 */ /* 0x000fc600000001ff */
        /* <DEDUP_REMOVED lines=16> */
[C---:B------:R-:W-:Y:S01]  /*1530*/  FFMA R19, R16.reuse, R17, 0.24022644758224487305 ;  /* 0x3e75fdec10137423 */ /* 0x040fe20000000011 */
        /* <DEDUP_REMOVED lines=10> */
.L_x_113:
[----:B------:R-:W-:Y:S01]  /*15e0*/  MOV R0, 0x3f800000 ;  /* 0x3f80000000007802 */ /* 0x000fe20000000f00 */
        /* <DEDUP_REMOVED lines=12> */
[----:B------:R-:W-:-:S03]  /*16b0*/  FSETP.NEU.AND P0, PT, R14, RZ, P0 ;  /* 0x000000ff0e00720b */ /* 0x000fc6000070d000 */
[----:B------:R-:W-:Y:S01]  /*16c0*/  IMAD.IADD R17, R17, 0x1, -R16 ;  /* 0x0000000111117824 */ /* 0x000fe200078e0a10 */
        /* <DEDUP_REMOVED lines=31> */
[----:B------:R-:W-:Y:S01]  /*18c0*/  HFMA2 R19, -RZ, RZ, 0.64013671875, -15.109375 ;  /* 0x391fcb8eff137431 */ /* 0x000fe200000001ff */
[----:B------:R-:W-:Y:S02]  /*18d0*/  FSETP.GT.AND P2, PT, |R0|, 152, PT ;  /* 0x431800000000780b */ /* 0x000fe40003f44200 */
[----:B------:R-:W-:Y:S02]  /*18e0*/  FFMA R21, R16, 2, R21 ;  /* 0x4000000010157823 */ /* 0x000fe40000000015 */
[----:B------:R-:W1:Y:S01]  /*18f0*/  F2I.NTZ R18, R0 ;  /* 0x0000000000127305 */ /* 0x000e620000203100 */
[----:B0-----:R-:W-:Y:S01]  /*1900*/  FADD R16, R0, -R17 ;  /* 0x8000001100107221 */ /* 0x001fe20000000000 */
[----:B------:R-:W-:-:S03]  /*1910*/  FSETP.GT.AND P1, PT, R17, RZ, PT ;  /* 0x000000ff1100720b */ /* 0x000fc60003f24000 */
[----:B------:R-:W-:Y:S01]  /*1920*/  FADD R16, R16, R21 ;  /* 0x0000001510107221 */ /* 0x000fe20000000000 */
[----:B------:R-:W-:Y:S02]  /*1930*/  SEL R17, RZ, 0x83000000, P1 ;  /* 0x83000000ff117807 */ /* 0x000fe40000800000 */
[----:B------:R-:W-:Y:S01]  /*1940*/  FSETP.GEU.AND P1, PT, R0, RZ, PT ;  /* 0x000000ff0000720b */ /* 0x000fe20003f2e000 */
[----:B------:R-:W-:Y:S01]  /*1950*/  FFMA R19, R16, R19, 0.0013391353422775864601 ;  /* 0x3aaf85ed10137423 */ /* 0x000fe20000000013 */
[----:B-1----:R-:W-:Y:S02]  /*1960*/  LEA R18, R18, -R17, 0x17 ;  /* 0x8000001112127211 */ /* 0x002fe400078eb8ff */
[----:B------:R-:W-:Y:S01]  /*1970*/  FSEL R0, RZ, +INF , !P1 ;  /* 0x7f800000ff007808 */ /* 0x000fe20004800000 */
[----:B------:R-:W-:-:S04]  /*1980*/  FFMA R19, R16, R19, 0.0096188392490148544312 ;  /* 0x3c1d985610137423 */ /* 0x000fc80000000013 */
[----:B------:R-:W-:-:S04]  /*1990*/  FFMA R19, R16, R19, 0.055503588169813156128 ;  /* 0x3d6357bb10137423 */ /* 0x000fc80000000013 */
[----:B------:R-:W-:-:S04]  /*19a0*/  FFMA R19, R16, R19, 0.24022644758224487305 ;  /* 0x3e75fdec10137423 */ /* 0x000fc80000000013 */
[----:B------:R-:W-:Y:S01]  /*19b0*/  FFMA R21, R16, R19, 0.69314718246459960938 ;  /* 0x3f31721810157423 */ /* 0x000fe20000000013 */
[----:B------:R-:W-:-:S03]  /*19c0*/  IADD3 R19, PT, PT, R17, 0x7f000000, RZ ;  /* 0x7f00000011137810 */ /* 0x000fc60007ffe0ff */
[----:B------:R-:W-:-:S04]  /*19d0*/  FFMA R16, R16, R21, 1 ;  /* 0x3f80000010107423 */ /* 0x000fc80000000015 */
[----:B------:R-:W-:-:S04]  /*19e0*/  FMUL R19, R19, R16 ;  /* 0x0000001013137220 */ /* 0x000fc80000400000 */
[----:B------:R-:W-:Y:S01]  /*19f0*/  @!P2 FMUL R0, R18, R19 ;  /* 0x000000131200a220 */ /* 0x000fe20000400000 */
[----:B------:R-:W-:-:S07]  /*1a00*/  @!P0 LOP3.LUT R0, R14, 0x7fffffff, RZ, 0xc0, !PT ;  /* 0x7fffffff0e008812 */ /* 0x000fce00078ec0ff */
.L_x_114:
[----:B------:R-:W-:Y:S01]  /*1a10*/  FADD R14, R0, R0 ;  /* 0x00000000000e7221 */ /* 0x000fe20000000000 */
[----:B------:R-:W-:Y:S01]  /*1a20*/  FMUL R17, R12, R12 ;  /* 0x0000000c0c117220 */ /* 0x000fe20000400000 */
[----:B------:R-:W-:Y:S02]  /*1a30*/  LOP3.LUT R0, R2, 0x1, RZ, 0xc0, !PT ;  /* 0x0000000102007812 */ /* 0x000fe400078ec0ff */
[----:B------:R-:W0:Y:S01]  /*1a40*/  MUFU.RCP R19, R14 ;  /* 0x0000000e00137308 */ /* 0x000e220000001000 */
[----:B------:R-:W-:Y:S01]  /*1a50*/  FFMA R10, R17, R10, -0.0013887860113754868507 ;  /* 0xbab607ed110a7423 */ /* 0x000fe2000000000a */
[----:B------:R-:W-:Y:S02]  /*1a60*/  ISETP.NE.U32.AND P0, PT, R0, 0x1, PT ;  /* 0x000000010000780c */ /* 0x000fe40003f05070 */
[----:B------:R-:W-:Y:S02]  /*1a70*/  MOV R0, 0x3c0885e4 ;  /* 0x3c0885e400007802 */ /* 0x000fe40000000f00 */
[----:B------:R-:W-:-:S02]  /*1a80*/  FSEL R10, R10, -0.00019574658654164522886, P0 ;  /* 0xb94d41530a0a7808 */ /* 0x000fc40000000000 */
[----:B------:R-:W-:Y:S02]  /*1a90*/  FSEL R0, R0, 0.041666727513074874878, !P0 ;  /* 0x3d2aaabb00007808 */ /* 0x000fe40004000000 */
[----:B------:R-:W-:Y:S02]  /*1aa0*/  MOV R16, 0x3e2aaaa8 ;  /* 0x3e2aaaa800107802 */ /* 0x000fe40000000f00 */
[----:B------:R-:W-:Y:S01]  /*1ab0*/  IADD3 R2, PT, PT, R2, 0x1, RZ ;  /* 0x0000000102027810 */ /* 0x000fe20007ffe0ff */
[C---:B------:R-:W-:Y:S01]  /*1ac0*/  FFMA R10, R17.reuse, R10, R0 ;  /* 0x0000000a110a7223 */ /* 0x040fe20000000000 */
[----:B------:R-:W-:Y:S02]  /*1ad0*/  FSEL R16, -R16, -0.4999999701976776123, !P0 ;  /* 0xbeffffff10107808 */ /* 0x000fe40004000100 */
[----:B------:R-:W-:Y:S01]  /*1ae0*/  FSEL R0, R12, 1, !P0 ;  /* 0x3f8000000c007808 */ /* 0x000fe20004000000 */
[----:B------:R-:W1:Y:S01]  /*1af0*/  FCHK P0, -R15, R14 ;  /* 0x0000000e0f007302 */ /* 0x000e620000000100 */
[----:B------:R-:W-:Y:S01]  /*1b00*/  LOP3.LUT P1, RZ, R2, 0x2, RZ, 0xc0, !PT ;  /* 0x0000000202ff7812 */ /* 0x000fe2000782c0ff */
[----:B0-----:R-:W-:Y:S01]  /*1b10*/  FFMA R2, -R14, R19, 1 ;  /* 0x3f8000000e027423 */ /* 0x001fe20000000113 */
[C---:B------:R-:W-:Y:S01]  /*1b20*/  FFMA R10, R17.reuse, R10, R16 ;  /* 0x0000000a110a7223 */ /* 0x040fe20000000010 */
[----:B------:R-:W-:-:S02]  /*1b30*/  FFMA R17, R17, R0, RZ ;  /* 0x0000000011117223 */ /* 0x000fc400000000ff */
[----:B------:R-:W-:Y:S02]  /*1b40*/  FFMA R2, R19, R2, R19 ;  /* 0x0000000213027223 */ /* 0x000fe40000000013 */
[----:B------:R-:W-:Y:S02]  /*1b50*/  FFMA R10, R17, R10, R0 ;  /* 0x0000000a110a7223 */ /* 0x000fe40000000000 */
[----:B------:R-:W-:-:S04]  /*1b60*/  FFMA R19, R2, -R15, RZ ;  /* 0x8000000f02137223 */ /* 0x000fc800000000ff */
[----:B------:R-:W-:Y:S01]  /*1b70*/  @P1 FADD R10, RZ, -R10 ;  /* 0x8000000aff0a1221 */ /* 0x000fe20000000000 */
[----:B------:R-:W-:-:S03]  /*1b80*/  FFMA R0, -R14, R19, -R15 ;  /* 0x000000130e007223 */ /* 0x000fc6000000090f */
[----:B------:R-:W-:Y:S01]  /*1b90*/  FMUL R10, R3, R10 ;  /* 0x0000000a030a7220 */ /* 0x000fe20000400000 */
[----:B------:R-:W-:Y:S01]  /*1ba0*/  FFMA R19, R2, R0, R19 ;  /* 0x0000000002137223 */ /* 0x000fe20000000013 */
[----:B-1----:R-:W-:Y:S06]  /*1bb0*/  @!P0 BRA `(.L_x_115) ;  /* 0x0000000000108947 */ /* 0x002fec0003800000 */
[----:B------:R-:W-:Y:S01]  /*1bc0*/  FADD R3, -R15, -RZ ;  /* 0x800000ff0f037221 */ /* 0x000fe20000000100 */
[----:B------:R-:W-:-:S07]  /*1bd0*/  MOV R2, 0x1bf0 ;  /* 0x00001bf000027802 */ /* 0x000fce0000000f00 */
[----:B------:R-:W-:Y:S05]  /*1be0*/  CALL.REL.NOINC `($__internal_7_$__cuda_sm3x_div_rn_noftz_f32_slowpath) ;  /* 0x0000000800c87944 */ /* 0x000fea0003c00000 */
[----:B------:R-:W-:-:S07]  /*1bf0*/  MOV R19, R0 ;  /* 0x0000000000137202 */ /* 0x000fce0000000f00 */
.L_x_115:
[----:B------:R-:W0:Y:S01]  /*1c00*/  LDCU.64 UR8, c[0x0][0x3b0] ;  /* 0x00007600ff0877ac */ /* 0x000e220008000a00 */
[----:B------:R-:W-:Y:S01]  /*1c10*/  IADD3 R13, P0, P1, R7, R6, R13 ;  /* 0x00000006070d7210 */ /* 0x000fe2000791e00d */
[----:B------:R-:W2:Y:S01]  /*1c20*/  LDG.E R17, desc[UR6][R4.64] ;  /* 0x0000000604117981 */ /* 0x000ea2000c1e1900 */
[----:B------:R-:W-:Y:S01]  /*1c30*/  SHF.R.S32.HI R16, RZ, 0x1f, R7 ;  /* 0x0000001fff107819 */ /* 0x000fe20000011407 */
[----:B------:R-:W1:Y:S01]  /*1c40*/  LDCU.64 UR4, c[0x0][0x3a0] ;  /* 0x00007400ff0477ac */ /* 0x000e620008000a00 */
[----:B------:R-:W-:-:S04]  /*1c50*/  SHF.R.S32.HI R15, RZ, 0x1f, R6 ;  /* 0x0000001fff0f7819 */ /* 0x000fc80000011406 */
[----:B------:R-:W-:Y:S02]  /*1c60*/  IADD3.X R2, PT, PT, R16, R15, RZ, P0, P1 ;  /* 0x0000000f10027210 */ /* 0x000fe400007e24ff */
[----:B0-----:R-:W-:Y:S02]  /*1c70*/  MOV R14, UR8 ;  /* 0x00000008000e7c02 */ /* 0x001fe40008000f00 */
[----:B------:R-:W-:Y:S02]  /*1c80*/  MOV R0, UR9 ;  /* 0x0000000900007c02 */ /* 0x000fe40008000f00 */
[----:B------:R-:W-:-:S04]  /*1c90*/  LEA R12, P0, R13, R14, 0x2 ;  /* 0x0000000e0d0c7211 */ /* 0x000fc800078010ff */
[----:B------:R-:W-:Y:S02]  /*1ca0*/  LEA.HI.X R13, R13, R0, R2, 0x2, P0 ;  /* 0x000000000d0d7211 */ /* 0x000fe400000f1402 */
[----:B-1----:R-:W-:-:S03]  /*1cb0*/  LEA R2, P0, R8, UR4, 0x2 ;  /* 0x0000000408027c11 */ /* 0x002fc6000f8010ff */
[----:B------:R-:W3:Y:S04]  /*1cc0*/  LDG.E R21, desc[UR6][R12.64+0x4] ;  /* 0x000004060c157981 */ /* 0x000ee8000c1e1900 */
[----:B------:R-:W3:Y:S01]  /*1cd0*/  LDG.E R20, desc[UR6][R12.64+-0x4] ;  /* 0xfffffc060c147981 */ /* 0x000ee2000c1e1900 */
[----:B------:R-:W-:-:S03]  /*1ce0*/  LEA.HI.X R3, R8, UR5, R11, 0x2, P0 ;  /* 0x0000000508037c11 */ /* 0x000fc600080f140b */
[----:B------:R-:W4:Y:S04]  /*1cf0*/  LDG.E R18, desc[UR6][R12.64+0x324] ;  /* 0x000324060c127981 */ /* 0x000f28000c1e1900 */
[----:B------:R-:W5:Y:S01]  /*1d00*/  LDG.E R2, desc[UR6][R2.64] ;  /* 0x0000000602027981 */ /* 0x000f62000c1e1900 */
[----:B------:R-:W-:Y:S02]  /*1d10*/  HFMA2 R22, -RZ, RZ, 0.96630859375, -0.0022525787353515625 ;  /* 0x3bbb989dff167431 */ /* 0x000fe400000001ff */
[----:B------:R-:W-:-:S03]  /*1d20*/  IMAD.MOV.U32 R23, RZ, RZ, 0x437c0000 ;  /* 0x437c0000ff177424 */ /* 0x000fc600078e00ff */
[----:B------:R-:W-:-:S04]  /*1d30*/  FFMA.SAT R22, R19, R22, 0.5 ;  /* 0x3f00000013167423 */ /* 0x000fc80000002016 */
[----:B------:R-:W-:-:S04]  /*1d40*/  FFMA.RM R22, R22, R23, 12582913 ;  /* 0x4b40000116167423 */ /* 0x000fc80000004017 */
[----:B------:R-:W-:-:S04]  /*1d50*/  FADD R24, R22, -12583039 ;  /* 0xcb40007f16187421 */ /* 0x000fc80000000000 */
[----:B------:R-:W-:-:S04]  /*1d60*/  FFMA R24, R19, 1.4426950216293334961, -R24 ;  /* 0x3fb8aa3b13187823 */ /* 0x000fc80000000818 */
[----:B------:R-:W-:-:S04]  /*1d70*/  FFMA R24, R19, 1.925963033500011079e-08, R24 ;  /* 0x32a5706013187823 */ /* 0x000fc80000000018 */
[----:B------:R-:W0:Y:S01]  /*1d80*/  MUFU.EX2 R19, R24 ;  /* 0x0000001800137308 */ /* 0x000e220000000800 */
[----:B------:R-:W-:-:S05]  /*1d90*/  SHF.L.U32 R22, R22, 0x17, RZ ;  /* 0x0000001716167819 */ /* 0x000fca00000006ff */
[----:B0-----:R-:W-:-:S04]  /*1da0*/  FMUL R19, R22, R19 ;  /* 0x0000001316137220 */ /* 0x001fc80000400000 */
[----:B------:R-:W-:Y:S01]  /*1db0*/  FMUL R19, R10, R19 ;  /* 0x000000130a137220 */ /* 0x000fe20000400000 */
[----:B---3--:R-:W-:-:S04]  /*1dc0*/  FADD R20, R21, R20 ;  /* 0x0000001415147221 */ /* 0x008fc80000000000 */
[----:B--2---:R-:W-:-:S04]  /*1dd0*/  FADD R17, R20, R17 ;  /* 0x0000001114117221 */ /* 0x004fc80000000000 */
[----:B----4-:R-:W-:-:S04]  /*1de0*/  FADD R17, R17, R18 ;  /* 0x0000001211117221 */ /* 0x010fc80000000000 */
[----:B-----5:R-:W-:Y:S01]  /*1df0*/  FFMA R17, R2, R17, R19 ;  /* 0x0000001102117223 */ /* 0x020fe20000000013 */
[----:B------:R-:W-:Y:S06]  /*1e00*/  BRA `(.L_x_116) ;  /* 0x0000000000507947 */ /* 0x000fec0003800000 */
.L_x_106:
[----:B------:R-:W0:Y:S01]  /*1e10*/  LDCU.64 UR4, c[0x0][0x3b0] ;  /* 0x00007600ff0477ac */ /* 0x000e220008000a00 */
[----:B------:R-:W-:Y:S01]  /*1e20*/  IADD3 R3, P0, P1, R7, R6, R13 ;  /* 0x0000000607037210 */ /* 0x000fe2000791e00d */
[----:B------:R-:W2:Y:S01]  /*1e30*/  LDG.E R19, desc[UR6][R4.64] ;  /* 0x0000000604137981 */ /* 0x000ea2000c1e1900 */
[----:B------:R-:W1:Y:S01]  /*1e40*/  LDC.64 R12, c[0x0][0x3a0] ;  /* 0x0000e800ff0c7b82 */ /* 0x000e620000000a00 */
[----:B------:R-:W-:Y:S02]  /*1e50*/  SHF.R.S32.HI R16, RZ, 0x1f, R7 ;  /* 0x0000001fff107819 */ /* 0x000fe40000011407 */
[----:B------:R-:W-:-:S04]  /*1e60*/  SHF.R.S32.HI R15, RZ, 0x1f, R6 ;  /* 0x0000001fff0f7819 */ /* 0x000fc80000011406 */
[----:B------:R-:W-:Y:S02]  /*1e70*/  IADD3.X R10, PT, PT, R16, R15, RZ, P0, P1 ;  /* 0x0000000f100a7210 */ /* 0x000fe400007e24ff */
[----:B0-----:R-:W-:Y:S02]  /*1e80*/  MOV R14, UR4 ;  /* 0x00000004000e7c02 */ /* 0x001fe40008000f00 */
[----:B------:R-:W-:Y:S02]  /*1e90*/  MOV R0, UR5 ;  /* 0x0000000500007c02 */ /* 0x000fe40008000f00 */
[----:B------:R-:W-:-:S04]  /*1ea0*/  LEA R2, P0, R3, R14, 0x2 ;  /* 0x0000000e03027211 */ /* 0x000fc800078010ff */
[----:B------:R-:W-:-:S05]  /*1eb0*/  LEA.HI.X R3, R3, R0, R10, 0x2, P0 ;  /* 0x0000000003037211 */ /* 0x000fca00000f140a */
[----:B------:R-:W3:Y:S04]  /*1ec0*/  LDG.E R10, desc[UR6][R2.64+0x4] ;  /* 0x00000406020a7981 */ /* 0x000ee8000c1e1900 */
[----:B------:R-:W3:Y:S01]  /*1ed0*/  LDG.E R17, desc[UR6][R2.64+-0x4] ;  /* 0xfffffc0602117981 */ /* 0x000ee2000c1e1900 */
[----:B-1----:R-:W-:-:S03]  /*1ee0*/  IMAD.WIDE R12, R8, 0x4, R12 ;  /* 0x00000004080c7825 */ /* 0x002fc600078e020c */
[----:B------:R-:W4:Y:S04]  /*1ef0*/  LDG.E R21, desc[UR6][R2.64+0x324] ;  /* 0x0003240602157981 */ /* 0x000f28000c1e1900 */
[----:B------:R-:W5:Y:S01]  /*1f00*/  LDG.E R12, desc[UR6][R12.64] ;  /* 0x000000060c0c7981 */ /* 0x000f62000c1e1900 */
[----:B---3--:R-:W-:-:S04]  /*1f10*/  FADD R10, R10, R17 ;  /* 0x000000110a0a7221 */ /* 0x008fc80000000000 */
[----:B--2---:R-:W-:-:S04]  /*1f20*/  FADD R10, R10, R19 ;  /* 0x000000130a0a7221 */ /* 0x004fc80000000000 */
[----:B----4-:R-:W-:-:S04]  /*1f30*/  FADD R21, R10, R21 ;  /* 0x000000150a157221 */ /* 0x010fc80000000000 */
[----:B-----5:R-:W-:-:S07]  /*1f40*/  FMUL R17, R21, R12 ;  /* 0x0000000c15117220 */ /* 0x020fce0000400000 */
.L_x_116:
[----:B------:R-:W-:Y:S05]  /*1f50*/  BSYNC.RECONVERGENT B0 ;  /* 0x0000000000007941 */ /* 0x000fea0003800200 */
.L_x_105:
[----:B------:R-:W0:Y:S01]  /*1f60*/  LDCU.64 UR4, c[0x0][0x3a8] ;  /* 0x00007500ff0477ac */ /* 0x000e220008000a00 */
[----:B------:R-:W2:Y:S04]  /*1f70*/  LDG.E R12, desc[UR6][R4.64+0x324] ;  /* 0x00032406040c7981 */ /* 0x000ea8000c1e1900 */
[----:B------:R-:W3:Y:S01]  /*1f80*/  LDG.E R13, desc[UR6][R4.64+-0x27420] ;  /* 0xfd8be006040d7981 */ /* 0x000ee2000c1e1900 */
[----:B0-----:R-:W-:-:S04]  /*1f90*/  LEA R10, P0, R8, UR4, 0x2 ;  /* 0x00000004080a7c11 */ /* 0x001fc8000f8010ff */
[----:B------:R-:W-:-:S05]  /*1fa0*/  LEA.HI.X R11, R8, UR5, R11, 0x2, P0 ;  /* 0x00000005080b7c11 */ /* 0x000fca00080f140b */
[----:B------:R-:W2:Y:S01]  /*1fb0*/  LDG.E R10, desc[UR6][R10.64] ;  /* 0x000000060a0a7981 */ /* 0x000ea2000c1e1900 */
[----:B------:R-:W-:-:S04]  /*1fc0*/  IADD3 R3, PT, PT, R6, -0x1, RZ ;  /* 0xffffffff06037810 */ /* 0x000fc80007ffe0ff */
[----:B------:R-:W-:Y:S02]  /*1fd0*/  ISETP.GT.U32.AND P0, PT, R3, 0xc6, PT ;  /* 0x000000c60300780c */ /* 0x000fe40003f04070 */
[C---:B------:R-:W-:Y:S02]  /*1fe0*/  IADD3 R2, PT, PT, R9.reuse, -0x1, RZ ;  /* 0xffffffff09027810 */ /* 0x040fe40007ffe0ff */
[C---:B------:R-:W-:Y:S02]  /*1ff0*/  ISETP.NE.OR P2, PT, R9.reuse, RZ, P0 ;  /* 0x000000ff0900720c */ /* 0x040fe40000745670 */
[----:B------:R-:W-:Y:S02]  /*2000*/  ISETP.NE.OR P0, PT, R9, 0xc8, P0 ;  /* 0x000000c80900780c */ /* 0x000fe40000705670 */
[----:B------:R-:W-:Y:S02]  /*2010*/  ISETP.GT.U32.AND P1, PT, R2, 0xc6, PT ;  /* 0x000000c60200780c */ /* 0x000fe40003f24070 */
[----:B------:R-:W-:Y:S01]  /*2020*/  IADD3 R19, P4, PT, R6, R7, RZ ;  /* 0x0000000706137210 */ /* 0x000fe20007f9e0ff */
[----:B------:R-:W0:Y:S01]  /*2030*/  LDC.64 R2, c[0x0][0x3b0] ;  /* 0x0000ec00ff027b82 */ /* 0x000e220000000a00 */
[----:B------:R-:W-:-:S02]  /*2040*/  IADD3 R21, P3, PT, R7, R8, RZ ;  /* 0x0000000807157210 */ /* 0x000fc40007f7e0ff */
[----:B------:R-:W-:Y:S02]  /*2050*/  IADD3.X R15, PT, PT, R16, R15, RZ, P4, !PT ;  /* 0x0000000f100f7210 */ /* 0x000fe400027fe4ff */
[----:B------:R-:W-:Y:S02]  /*2060*/  LEA.HI.X.SX32 R16, R8, R16, 0x1, P3 ;  /* 0x0000001008107211 */ /* 0x000fe400018f0eff */
[C---:B------:R-:W-:Y:S01]  /*2070*/  ISETP.NE.OR P3, PT, R6.reuse, RZ, P1 ;  /* 0x000000ff0600720c */ /* 0x040fe20000f65670 */
[----:B------:R-:W-:Y:S01]  /*2080*/  BSSY.RECONVERGENT B0, `(.L_x_117) ;  /* 0x0000020000007945 */ /* 0x000fe20003800200 */
[C---:B------:R-:W-:Y:S02]  /*2090*/  ISETP.NE.OR P1, PT, R6.reuse, 0xc8, P1 ;  /* 0x000000c80600780c */ /* 0x040fe40000f25670 */
[----:B------:R-:W-:Y:S01]  /*20a0*/  IADD3 R7, PT, PT, R6, -0x9d08, R7 ;  /* 0xffff62f806077810 */ /* 0x000fe20007ffe007 */
[----:B--2---:R-:W-:-:S04]  /*20b0*/  FFMA R18, R10, R12, R17 ;  /* 0x0000000c0a127223 */ /* 0x004fc80000000011 */
[----:B---3--:R-:W-:-:S05]  /*20c0*/  FADD R9, R18, -R13 ;  /* 0x8000000d12097221 */ /* 0x008fca0000000000 */
[----:B------:R1:W-:Y:S01]  /*20d0*/  STG.E desc[UR6][R4.64+0x27a68], R9 ;  /* 0x027a680904007986 */ /* 0x0003e2000c101906 */
[-C--:B------:R-:W-:Y:S02]  /*20e0*/  LEA R10, P4, R21, R14.reuse, 0x2 ;  /* 0x0000000e150a7211 */ /* 0x080fe400078810ff */
[----:B------:R-:W-:Y:S02]  /*20f0*/  LEA R14, P5, R19, R14, 0x2 ;  /* 0x0000000e130e7211 */ /* 0x000fe400078a10ff */
[-C--:B------:R-:W-:Y:S02]  /*2100*/  LEA.HI.X R11, R21, R0.reuse, R16, 0x2, P4 ;  /* 0x00000000150b7211 */ /* 0x080fe400020f1410 */
[----:B------:R-:W-:Y:S01]  /*2110*/  LEA.HI.X R15, R19, R0, R15, 0x2, P5 ;  /* 0x00000000130f7211 */ /* 0x000fe200028f140f */
[----:B0-----:R-:W-:Y:S08]  /*2120*/  @P3 BRA `(.L_x_118) ;  /* 0x0000000000543947 */ /* 0x001ff00003800000 */
[----:B------:R-:W0:Y:S01]  /*2130*/  LDC.64 R16, c[0x0][0x398] ;  /* 0x0000e600ff107b82 */ /* 0x000e220000000a00 */
[----:B------:R-:W2:Y:S04]  /*2140*/  LDG.E R20, desc[UR6][R10.64+0x4] ;  /* 0x000004060a147981 */ /* 0x000ea8000c1e1900 */
[----:B------:R-:W3:Y:S03]  /*2150*/  LDG.E R22, desc[UR6][R10.64+0x8] ;  /* 0x000008060a167981 */ /* 0x000ee6000c1e1900 */
[----:B------:R-:W4:Y:S01]  /*2160*/  LDC.64 R18, c[0x0][0x3a0] ;  /* 0x0000e800ff127b82 */ /* 0x000f220000000a00 */
[----:B------:R-:W5:Y:S01]  /*2170*/  LDG.E R23, desc[UR6][R4.64+-0x2741c] ;  /* 0xfd8be40604177981 */ /* 0x000f62000c1e1900 */
[----:B0-----:R-:W-:-:S06]  /*2180*/  IMAD.WIDE.U32 R16, R8, 0x4, R16 ;  /* 0x0000000408107825 */ /* 0x001fcc00078e0010 */
[----:B------:R-:W2:Y:S01]  /*2190*/  LDG.E R16, desc[UR6][R16.64] ;  /* 0x0000000610107981 */ /* 0x000ea2000c1e1900 */
[----:B----4-:R-:W-:-:S06]  /*21a0*/  IMAD.WIDE.U32 R18, R8, 0x4, R18 ;  /* 0x0000000408127825 */ /* 0x010fcc00078e0012 */
[----:B------:R-:W4:Y:S01]  /*21b0*/  LDG.E R19, desc[UR6][R18.64] ;  /* 0x0000000612137981 */ /* 0x000f22000c1e1900 */
[C---:B--2---:R-:W-:Y:S01]  /*21c0*/  FADD R0, R16.reuse, R16 ;  /* 0x0000001010007221 */ /* 0x044fe20000000000 */
[----:B-1----:R-:W-:-:S03]  /*21d0*/  FADD R9, R16, 1 ;  /* 0x3f80000010097421 */ /* 0x002fc60000000000 */
[C---:B------:R-:W-:Y:S01]  /*21e0*/  FADD R6, -R0.reuse, 2 ;  /* 0x4000000000067421 */ /* 0x040fe20000000100 */
[----:B------:R-:W-:-:S04]  /*21f0*/  FMUL R9, R0, R9 ;  /* 0x0000000900097220 */ /* 0x000fc80000400000 */
[----:B------:R-:W-:Y:S01]  /*2200*/  FMUL R21, R9, R20 ;  /* 0x0000001409157220 */ /* 0x000fe20000400000 */
[----:B----4-:R-:W-:-:S04]  /*2210*/  FADD R9, R6, -R19 ;  /* 0x8000001306097221 */ /* 0x010fc80000000000 */
[----:B------:R-:W-:Y:S01]  /*2220*/  FFMA R6, R12, R9, R21 ;  /* 0x000000090c067223 */ /* 0x000fe20000000015 */
[----:B------:R-:W-:-:S03]  /*2230*/  FADD R9, R0, -1 ;  /* 0xbf80000000097421 */ /* 0x000fc60000000000 */
[----:B---3--:R-:W-:-:S04]  /*2240*/  FFMA R6, -R19, R22, R6 ;  /* 0x0000001613067223 */ /* 0x008fc80000000106 */
[----:B------:R-:W-:-:S04]  /*2250*/  FFMA R9, R13, R9, R6 ;  /* 0x000000090d097223 */ /* 0x000fc80000000006 */
[----:B-----5:R-:W-:-:S05]  /*2260*/  FFMA R9, -R0, R23, R9 ;  /* 0x0000001700097223 */ /* 0x020fca0000000109 */
[----:B------:R0:W-:Y:S02]  /*2270*/  STG.E desc[UR6][R4.64+0x27a68], R9 ;  /* 0x027a680904007986 */ /* 0x0001e4000c101906 */
.L_x_118:
[----:B------:R-:W-:Y:S05]  /*2280*/  BSYNC.RECONVERGENT B0 ;  /* 0x0000000000007941 */ /* 0x000fea0003800200 */
.L_x_117:
[----:B------:R-:W-:Y:S04]  /*2290*/  BSSY.RECONVERGENT B0, `(.L_x_119) ;  /* 0x0000017000007945 */ /* 0x000fe80003800200 */
[----:B------:R-:W-:Y:S05]  /*22a0*/  @P1 BRA `(.L_x_120) ;  /* 0x0000000000541947 */ /* 0x000fea0003800000 */
[----:B------:R-:W2:Y:S01]  /*22b0*/  LDC.64 R16, c[0x0][0x398] ;  /* 0x0000e600ff107b82 */ /* 0x000ea20000000a00 */
[----:B------:R-:W3:Y:S04]  /*22c0*/  LDG.E R20, desc[UR6][R10.64+-0x4] ;  /* 0xfffffc060a147981 */ /* 0x000ee8000c1e1900 */
[----:B------:R-:W4:Y:S03]  /*22d0*/  LDG.E R22, desc[UR6][R10.64+-0x8] ;  /* 0xfffff8060a167981 */ /* 0x000f26000c1e1900 */
[----:B------:R-:W5:Y:S01]  /*22e0*/  LDC.64 R18, c[0x0][0x3a0] ;  /* 0x0000e800ff127b82 */ /* 0x000f620000000a00 */
[----:B------:R-:W4:Y:S01]  /*22f0*/  LDG.E R23, desc[UR6][R4.64+-0x27424] ;  /* 0xfd8bdc0604177981 */ /* 0x000f22000c1e1900 */
[----:B--2---:R-:W-:-:S06]  /*2300*/  IMAD.WIDE.U32 R16, R8, 0x4, R16 ;  /* 0x0000000408107825 */ /* 0x004fcc00078e0010 */
[----:B------:R-:W2:Y:S01]  /*2310*/  LDG.E R16, desc[UR6][R16.64] ;  /* 0x0000000610107981 */ /* 0x000ea2000c1e1900 */
[----:B-----5:R-:W-:-:S06]  /*2320*/  IMAD.WIDE.U32 R18, R8, 0x4, R18 ;  /* 0x0000000408127825 */ /* 0x020fcc00078e0012 */
[----:B------:R-:W5:Y:S01]  /*2330*/  LDG.E R19, desc[UR6][R18.64] ;  /* 0x0000000612137981 */ /* 0x000f62000c1e1900 */
[C---:B--2---:R-:W-:Y:S01]  /*2340*/  FADD R0, R16.reuse, R16 ;  /* 0x0000001010007221 */ /* 0x044fe20000000000 */
[----:B01----:R-:W-:-:S03]  /*2350*/  FADD R9, R16, 1 ;  /* 0x3f80000010097421 */ /* 0x003fc60000000000 */
[C---:B------:R-:W-:Y:S01]  /*2360*/  FADD R6, -R0.reuse, 2 ;  /* 0x4000000000067421 */ /* 0x040fe20000000100 */
[----:B------:R-:W-:-:S04]  /*2370*/  FMUL R9, R0, R9 ;  /* 0x0000000900097220 */ /* 0x000fc80000400000 */
[----:B---3--:R-:W-:Y:S01]  /*2380*/  FMUL R21, R9, R20 ;  /* 0x0000001409157220 */ /* 0x008fe20000400000 */
[----:B-----5:R-:W-:-:S04]  /*2390*/  FADD R9, R6, -R19 ;  /* 0x8000001306097221 */ /* 0x020fc80000000000 */
[----:B------:R-:W-:Y:S01]  /*23a0*/  FFMA R6, R12, R9, R21 ;  /* 0x000000090c067223 */ /* 0x000fe20000000015 */
[----:B------:R-:W-:-:S03]  /*23b0*/  FADD R9, R0, -1 ;  /* 0xbf80000000097421 */ /* 0x000fc60000000000 */
[----:B----4-:R-:W-:-:S04]  /*23c0*/  FFMA R6, -R19, R22, R6 ;  /* 0x0000001613067223 */ /* 0x010fc80000000106 */
[----:B------:R-:W-:-:S04]  /*23d0*/  FFMA R9, R13, R9, R6 ;  /* 0x000000090d097223 */ /* 0x000fc80000000006 */
[----:B------:R-:W-:-:S05]  /*23e0*/  FFMA R9, -R0, R23, R9 ;  /* 0x0000001700097223 */ /* 0x000fca0000000109 */
[----:B------:R2:W-:Y:S02]  /*23f0*/  STG.E desc[UR6][R4.64+0x27a68], R9 ;  /* 0x027a680904007986 */ /* 0x0005e4000c101906 */
.L_x_120:
[----:B------:R-:W-:Y:S05]  /*2400*/  BSYNC.RECONVERGENT B0 ;  /* 0x0000000000007941 */ /* 0x000fea0003800200 */
.L_x_119:
[----:B------:R-:W-:Y:S01]  /*2410*/  BSSY.RECONVERGENT B0, `(.L_x_121) ;  /* 0x0000018000007945 */ /* 0x000fe20003800200 */
[----:B------:R-:W-:-:S03]  /*2420*/  IMAD.WIDE R2, R7, 0x4, R2 ;  /* 0x0000000407027825 */ /* 0x000fc600078e0202 */
[----:B------:R-:W-:Y:S05]  /*2430*/  @P2 BRA `(.L_x_122) ;  /* 0x0000000000542947 */ /* 0x000fea0003800000 */
[----:B------:R-:W3:Y:S01]  /*2440*/  LDC.64 R6, c[0x0][0x398] ;  /* 0x0000e600ff067b82 */ /* 0x000ee20000000a00 */
[----:B------:R-:W4:Y:S04]  /*2450*/  LDG.E R17, desc[UR6][R14.64+0x324] ;  /* 0x000324060e117981 */ /* 0x000f28000c1e1900 */
[----:B------:R-:W5:Y:S03]  /*2460*/  LDG.E R18, desc[UR6][R14.64+0x648] ;  /* 0x000648060e127981 */ /* 0x000f66000c1e1900 */
[----:B------:R-:W0:Y:S01]  /*2470*/  LDC.64 R10, c[0x0][0x3a0] ;  /* 0x0000e800ff0a7b82 */ /* 0x000e220000000a00 */
[----:B------:R-:W5:Y:S01]  /*2480*/  LDG.E R19, desc[UR6][R2.64] ;  /* 0x0000000602137981 */ /* 0x000f62000c1e1900 */
[----:B---3--:R-:W-:-:S06]  /*2490*/  IMAD.WIDE.U32 R6, R8, 0x4, R6 ;  /* 0x0000000408067825 */ /* 0x008fcc00078e0006 */
[----:B------:R-:W3:Y:S01]  /*24a0*/  LDG.E R6, desc[UR6][R6.64] ;  /* 0x0000000606067981 */ /* 0x000ee2000c1e1900 */
[----:B0-----:R-:W-:-:S06]  /*24b0*/  IMAD.WIDE.U32 R10, R8, 0x4, R10 ;  /* 0x00000004080a7825 */ /* 0x001fcc00078e000a */
[----:B------:R-:W5:Y:S01]  /*24c0*/  LDG.E R10, desc[UR6][R10.64] ;  /* 0x000000060a0a7981 */ /* 0x000f62000c1e1900 */
[C---:B---3--:R-:W-:Y:S01]  /*24d0*/  FADD R0, R6.reuse, R6 ;  /* 0x0000000606007221 */ /* 0x048fe20000000000 */
[----:B-12---:R-:W-:-:S04]  /*24e0*/  FADD R9, R6, 1 ;  /* 0x3f80000006097421 */ /* 0x006fc80000000000 */
[C---:B------:R-:W-:Y:S01]  /*24f0*/  FMUL R16, R0.reuse, R9 ;  /* 0x0000000900107220 */ /* 0x040fe20000400000 */
[----:B------:R-:W-:-:S03]  /*2500*/  FADD R9, -R0, 2 ;  /* 0x4000000000097421 */ /* 0x000fc60000000100 */
[----:B----4-:R-:W-:Y:S01]  /*2510*/  FMUL R17, R16, R17 ;  /* 0x0000001110117220 */ /* 0x010fe20000400000 */
[----:B-----5:R-:W-:-:S04]  /*2520*/  FADD R9, R9, -R10 ;  /* 0x8000000a09097221 */ /* 0x020fc80000000000 */
[----:B------:R-:W-:Y:S01]  /*2530*/  FFMA R9, R12, R9, R17 ;  /* 0x000000090c097223 */ /* 0x000fe20000000011 */
[----:B------:R-:W-:-:S03]  /*2540*/  FADD R6, R0, -1 ;  /* 0xbf80000000067421 */ /* 0x000fc60000000000 */
[----:B------:R-:W-:-:S04]  /*2550*/  FFMA R18, -R10, R18, R9 ;  /* 0x000000120a127223 */ /* 0x000fc80000000109 */
[----:B------:R-:W-:-:S04]  /*2560*/  FFMA R7, R13, R6, R18 ;  /* 0x000000060d077223 */ /* 0x000fc80000000012 */
[----:B------:R-:W-:-:S05]  /*2570*/  FFMA R7, -R0, R19, R7 ;  /* 0x0000001300077223 */ /* 0x000fca0000000107 */
[----:B------:R3:W-:Y:S02]  /*2580*/  STG.E desc[UR6][R4.64+0x27a68], R7 ;  /* 0x027a680704007986 */ /* 0x0007e4000c101906 */
.L_x_122:
[----:B------:R-:W-:Y:S05]  /*2590*/  BSYNC.RECONVERGENT B0 ;  /* 0x0000000000007941 */ /* 0x000fea0003800200 */
.L_x_121:
[----:B------:R-:W-:Y:S05]  /*25a0*/  @P0 EXIT ;  /* 0x000000000000094d */ /* 0x000fea0003800000 */
[----:B---3--:R-:W3:Y:S01]  /*25b0*/  LDC.64 R6, c[0x0][0x398] ;  /* 0x0000e600ff067b82 */ /* 0x008ee20000000a00 */
[----:B------:R-:W4:Y:S04]  /*25c0*/  LDG.E R16, desc[UR6][R14.64+0x270fc] ;  /* 0x0270fc060e107981 */ /* 0x000f28000c1e1900 */
[----:B------:R-:W5:Y:S03]  /*25d0*/  LDG.E R17, desc[UR6][R14.64+0x26dd8] ;  /* 0x026dd8060e117981 */ /* 0x000f66000c1e1900 */
[----:B------:R-:W0:Y:S01]  /*25e0*/  LDC.64 R10, c[0x0][0x3a0] ;  /* 0x0000e800ff0a7b82 */ /* 0x000e220000000a00 */
[----:B------:R-:W5:Y:S01]  /*25f0*/  LDG.E R2, desc[UR6][R2.64+0x26dd8] ;  /* 0x026dd80602027981 */ /* 0x000f62000c1e1900 */
[----:B---3--:R-:W-:-:S06]  /*2600*/  IMAD.WIDE.U32 R6, R8, 0x4, R6 ;  /* 0x0000000408067825 */ /* 0x008fcc00078e0006 */
[----:B------:R-:W3:Y:S01]  /*2610*/  LDG.E R6, desc[UR6][R6.64] ;  /* 0x0000000606067981 */ /* 0x000ee2000c1e1900 */
[----:B0-----:R-:W-:-:S06]  /*2620*/  IMAD.WIDE.U32 R10, R8, 0x4, R10 ;  /* 0x00000004080a7825 */ /* 0x001fcc00078e000a */
[----:B------:R-:W4:Y:S01]  /*2630*/  LDG.E R11, desc[UR6][R10.64] ;  /* 0x000000060a0b7981 */ /* 0x000f22000c1e1900 */
[C---:B---3--:R-:W-:Y:S01]  /*2640*/  FADD R0, R6.reuse, R6 ;  /* 0x0000000606007221 */ /* 0x048fe20000000000 */
[----:B-12---:R-:W-:-:S03]  /*2650*/  FADD R9, R6, 1 ;  /* 0x3f80000006097421 */ /* 0x006fc60000000000 */
[C---:B------:R-:W-:Y:S01]  /*2660*/  FADD R8, -R0.reuse, 2 ;  /* 0x4000000000087421 */ /* 0x040fe20000000100 */
[----:B------:R-:W-:-:S03]  /*2670*/  FMUL R9, R0, R9 ;  /* 0x0000000900097220 */ /* 0x000fc60000400000 */
[----:B----4-:R-:W-:Y:S01]  /*2680*/  FADD R7, R8, -R11 ;  /* 0x8000000b08077221 */ /* 0x010fe20000000000 */
[----:B------:R-:W-:-:S04]  /*2690*/  FMUL R9, R9, R16 ;  /* 0x0000001009097220 */ /* 0x000fc80000400000 */
[----:B------:R-:W-:Y:S01]  /*26a0*/  FFMA R12, R12, R7, R9 ;  /* 0x000000070c0c7223 */ /* 0x000fe20000000009 */
[----:B------:R-:W-:-:S03]  /*26b0*/  FADD R6, R0, -1 ;  /* 0xbf80000000067421 */ /* 0x000fc60000000000 */
[----:B-----5:R-:W-:-:S04]  /*26c0*/  FFMA R12, -R11, R17, R12 ;  /* 0x000000110b0c7223 */ /* 0x020fc8000000010c */
[----:B------:R-:W-:-:S04]  /*26d0*/  FFMA R13, R13, R6, R12 ;  /* 0x000000060d0d7223 */ /* 0x000fc8000000000c */
[----:B------:R-:W-:-:S05]  /*26e0*/  FFMA R13, -R0, R2, R13 ;  /* 0x00000002000d7223 */ /* 0x000fca000000010d */
[----:B------:R-:W-:Y:S01]  /*26f0*/  STG.E desc[UR6][R4.64+0x27a68], R13 ;  /* 0x027a680d04007986 */ /* 0x000fe2000c101906 */
[----:B------:R-:W-:Y:S05]  /*2700*/  EXIT ;  /* 0x000000000000794d */ /* 0x000fea0003800000 */
        .weak           $__internal_7_$__cuda_sm3x_div_rn_noftz_f32_slowpath
        .type           $__internal_7_$__cuda_sm3x_div_rn_noftz_f32_slowpath,@function
        .size           $__internal_7_$__cuda_sm3x_div_rn_noftz_f32_slowpath,(.L_x_175 - $__internal_7_$__cuda_sm3x_div_rn_noftz_f32_slowpath)
$__internal_7_$__cuda_sm3x_div_rn_noftz_f32_slowpath:
[----:B------:R-:W-:Y:S02]  /*2710*/  SHF.R.U32.HI R15, RZ, 0x17, R14 ;  /* 0x00000017ff0f7819 */ /* 0x000fe4000001160e */
[----:B------:R-:W-:Y:S02]  /*2720*/  SHF.R.U32.HI R0, RZ, 0x17, R3 ;  /* 0x00000017ff007819 */ /* 0x000fe40000011603 */
        /* <DEDUP_REMOVED lines=32> */
.L_x_123:
[----:B------:R-:W-:-:S04]  /*2930*/  LEA R17, R15, 0xc0800000, 0x17 ;  /* 0xc08000000f117811 */ /* 0x000fc800078eb8ff */
[----:B------:R-:W-:Y:S02]  /*2940*/  IADD3 R17, PT, PT, -R17, R14, RZ ;  /* 0x0000000e11117210 */ /* 0x000fe40007ffe1ff */
[----:B------:R-:W-:Y:S02]  /*2950*/  IADD3 R14, PT, PT, R18, -0x7f, RZ ;  /* 0xffffff81120e7810 */ /* 0x000fe40007ffe0ff */
[----:B------:R-:W0:Y:S01]  /*2960*/  MUFU.RCP R16, R17 ;  /* 0x0000001100107308 */ /* 0x000e220000001000 */
[----:B------:R-:W-:Y:S01]  /*2970*/  FADD.FTZ R19, -R17, -RZ ;  /* 0x800000ff11137221 */ /* 0x000fe20000010100 */
[C---:B------:R-:W-:Y:S01]  /*2980*/  IADD3 R15, PT, PT, R14.reuse, 0x7f, -R15 ;  /* 0x0000007f0e0f7810 */ /* 0x040fe20007ffe80f */
[----:B------:R-:W-:-:S03]  /*2990*/  IMAD R0, R14, -0x800000, R3 ;  /* 0xff8000000e007824 */ /* 0x000fc600078e0203 */
[----:B------:R-:W-:Y:S01]  /*29a0*/  IADD3 R15, PT, PT, R15, R12, RZ ;  /* 0x0000000c0f0f7210 */ /* 0x000fe20007ffe0ff */
        /* <DEDUP_REMOVED lines=21> */
[C---:B------:R-:W-:Y:S02]  /*2b00*/  IADD3 R15, PT, PT, R16.reuse, 0x20, RZ ;  /* 0x00000020100f7810 */ /* 0x040fe40007ffe0ff */
[----:B------:R-:W-:Y:S02]  /*2b10*/  ISETP.NE.AND P2, PT, R16, RZ, PT ;  /* 0x000000ff1000720c */ /* 0x000fe40003f45270 */
[----:B------:R-:W-:Y:S01]  /*2b20*/  LOP3.LUT R14, R12, 0x7fffff, RZ, 0xc0, !PT ;  /* 0x007fffff0c0e7812 */ /* 0x000fe200078ec0ff */
[CCC-:B------:R-:W-:Y:S01]  /*2b30*/  FFMA.RP R12, R3.reuse, R19.reuse, R18.reuse ;  /* 0x00000013030c7223 */ /* 0x1c0fe20000008012 */
[----:B------:R-:W-:Y:S01]  /*2b40*/  FFMA.RM R3, R3, R19, R18 ;  /* 0x0000001303037223 */ /* 0x000fe20000004012 */
[----:B------:R-:W-:Y:S02]  /*2b50*/  ISETP.NE.AND P1, PT, R16, RZ, PT ;  /* 0x000000ff1000720c */ /* 0x000fe40003f25270 */
        /* <DEDUP_REMOVED lines=11> */
[----:B------:R-:W-:-:S04]  /*2c10*/  LOP3.LUT R12, R12, R3, RZ, 0xc0, !PT ;  /* 0x000000030c0c7212 */ /* 0x000fc800078ec0ff */
[----:B------:R-:W-:-:S04]  /*2c20*/  IADD3 R15, PT, PT, R15, R12, RZ ;  /* 0x0000000c0f0f7210 */ /* 0x000fc80007ffe0ff */
[----:B------:R-:W-:Y:S01]  /*2c30*/  LOP3.LUT R0, R15, R0, RZ, 0xfc, !PT ;  /* 0x000000000f007212 */ /* 0x000fe200078efcff */
[----:B------:R-:W-:Y:S06]  /*2c40*/  BRA `(.L_x_130) ;  /* 0x0000000000347947 */ /* 0x000fec0003800000 */
.L_x_129:
[----:B------:R-:W-:-:S04]  /*2c50*/  LOP3.LUT R0, R0, 0x80000000, RZ, 0xc0, !PT ;  /* 0x8000000000007812 */ /* 0x000fc800078ec0ff */
[----:B------:R-:W-:Y:S01]  /*2c60*/  LOP3.LUT R0, R0, 0x7f800000, RZ, 0xfc, !PT ;  /* 0x7f80000000007812 */ /* 0x000fe200078efcff */
[----:B------:R-:W-:Y:S06]  /*2c70*/  BRA `(.L_x_130) ;  /* 0x0000000000287947 */ /* 0x000fec0003800000 */
.L_x_128:
[----:B------:R-:W-:Y:S01]  /*2c80*/  LEA R0, R15, R0, 0x17 ;  /* 0x000000000f007211 */ /* 0x000fe200078eb8ff */
[----:B------:R-:W-:Y:S06]  /*2c90*/  BRA `(.L_x_130) ;  /* 0x0000000000207947 */ /* 0x000fec0003800000 */
.L_x_127:
[----:B------:R-:W-:-:S04]  /*2ca0*/  LOP3.LUT R0, R14, 0x80000000, R3, 0x48, !PT ;  /* 0x800000000e007812 */ /* 0x000fc800078e4803 */
[----:B------:R-:W-:Y:S01]  /*2cb0*/  LOP3.LUT R0, R0, 0x7f800000, RZ, 0xfc, !PT ;  /* 0x7f80000000007812 */ /* 0x000fe200078efcff */
[----:B------:R-:W-:Y:S06]  /*2cc0*/  BRA `(.L_x_130) ;  /* 0x0000000000147947 */ /* 0x000fec0003800000 */
.L_x_126:
[----:B------:R-:W-:Y:S01]  /*2cd0*/  LOP3.LUT R0, R14, 0x80000000, R3, 0x48, !PT ;  /* 0x800000000e007812 */ /* 0x000fe200078e4803 */
[----:B------:R-:W-:Y:S06]  /*2ce0*/  BRA `(.L_x_130) ;  /* 0x00000000000c7947 */ /* 0x000fec0003800000 */
.L_x_125:
[----:B------:R-:W0:Y:S01]  /*2cf0*/  MUFU.RSQ R0, -QNAN ;  /* 0xffc0000000007908 */ /* 0x000e220000001400 */
[----:B------:R-:W-:Y:S05]  /*2d00*/  BRA `(.L_x_130) ;  /* 0x0000000000047947 */ /* 0x000fea0003800000 */
.L_x_124:
[----:B------:R-:W-:-:S07]  /*2d10*/  FADD.FTZ R0, R3, R0 ;  /* 0x0000000003007221 */ /* 0x000fce0000010000 */
.L_x_130:
[----:B------:R-:W-:-:S04]  /*2d20*/  HFMA2 R3, -RZ, RZ, 0, 0 ;  /* 0x00000000ff037431 */ /* 0x000fc800000001ff */
[----:B0-----:R-:W-:Y:S05]  /*2d30*/  RET.REL.NODEC R2 `(_Z11propagationiiiiPfS_S_S_S_i) ;  /* 0xffffffd002b07950 */ /* 0x001fea0003c3ffff */
.L_x_131:
        /* <DEDUP_REMOVED lines=12> */
.L_x_175:


//--------------------- .text._Z11field_setupPfS_S_S_S_S_S_ --------------------------
	.section	.text._Z11field_setupPfS_S_S_S_S_S_,"ax",@progbits
	.align	128
        .global         _Z11field_setupPfS_S_S_S_S_S_
        .type           _Z11field_setupPfS_S_S_S_S_S_,@function
        .size           _Z11field_setupPfS_S_S_S_S_S_,(.L_x_177 - _Z11field_setupPfS_S_S_S_S_S_)
        .other          _Z11field_setupPfS_S_S_S_S_S_,@"STO_CUDA_ENTRY STV_DEFAULT"
_Z11field_setupPfS_S_S_S_S_S_:
.text._Z11field_setupPfS_S_S_S_S_S_:
        /* <DEDUP_REMOVED lines=13> */
[----:B------:R-:W1:Y:S07]  /*00d0*/  LDCU.64 UR4, c[0x0][0x358] ;  /* 0x00006b00ff0477ac */ /* 0x000e6e0008000a00 */
[----:B------:R-:W2:Y:S01]  /*00e0*/  LDC.64 R2, c[0x0][0x388] ;  /* 0x0000e200ff027b82 */ /* 0x000ea20000000a00 */
[----:B0-----:R-:W-:-:S05]  /*00f0*/  IMAD.WIDE R8, R5, 0x4, R8 ;  /* 0x0000000405087825 */ /* 0x001fca00078e0208 */
[----:B-1----:R0:W3:Y:S01]  /*0100*/  LDG.E R4, desc[UR4][R8.64] ;  /* 0x0000000408047981 */ /* 0x0020e2000c1e1900 */
[----:B--2---:R-:W-:-:S06]  /*0110*/  IMAD.WIDE.U32 R2, R6, 0x4, R2 ;  /* 0x0000000406027825 */ /* 0x004fcc00078e0002 */
[----:B------:R1:W2:Y:S01]  /*0120*/  LDG.E R3, desc[UR4][R2.64] ;  /* 0x0000000402037981 */ /* 0x0002a2000c1e1900 */
[----:B------:R-:W-:Y:S01]  /*0130*/  HFMA2 R15, -RZ, RZ, 1.63671875, 392.75 ;  /* 0x3e8c5e23ff0f7431 */ /* 0x000fe200000001ff */
[----:B------:R-:W-:Y:S01]  /*0140*/  MOV R10, 0x394d4153 ;  /* 0x394d4153000a7802 */ /* 0x000fe20000000f00 */
[----:B------:R-:W-:Y:S04]  /*0150*/  BSSY.RECONVERGENT B0, `(.L_x_132) ;  /* 0x000009e000007945 */ /* 0x000fe80003800200 */
[C---:B------:R-:W-:Y:S01]  /*0160*/  FFMA R10, R15.reuse, -R10, 0.0083327032625675201416 ;  /* 0x3c0885e40f0a7423 */ /* 0x040fe2000000080a */
[----:B0-----:R-:W-:-:S03]  /*0170*/  FFMA R8, R15, 0.52359879016876220703, RZ ;  /* 0x3f060a920f087823 */ /* 0x001fc600000000ff */
[----:B------:R-:W-:-:S04]  /*0180*/  FFMA R9, R10, R15, -0.16666662693023681641 ;  /* 0xbe2aaaa80a097423 */ /* 0x000fc8000000000f */
[----:B-1----:R-:W-:Y:S01]  /*0190*/  FFMA R2, R8, R9, 0.52359879016876220703 ;  /* 0x3f060a9208027423 */ /* 0x002fe20000000009 */
[C---:B---3--:R-:W-:Y:S01]  /*01a0*/  FMUL R7, |R4|.reuse, 16777216 ;  /* 0x4b80000004077820 */ /* 0x048fe20000400200 */
[----:B------:R-:W-:-:S04]  /*01b0*/  FSETP.GEU.AND P0, PT, |R4|, 1.175494350822287508e-38, PT ;  /* 0x008000000400780b */ /* 0x000fc80003f0e200 */
[----:B------:R-:W-:-:S04]  /*01c0*/  FSEL R7, R7, |R4|, !P0 ;  /* 0x4000000407077208 */ /* 0x000fc80004000000 */
[----:B------:R-:W-:Y:S01]  /*01d0*/  IADD3 R0, PT, PT, R7, -0x3f3504f3, RZ ;  /* 0xc0cafb0d07007810 */ /* 0x000fe20007ffe0ff */
[----:B--2---:R-:W-:Y:S01]  /*01e0*/  FFMA R2, R2, -0.014999999664723873138, R3 ;  /* 0xbc75c28f02027823 */ /* 0x004fe20000000003 */
[----:B------:R-:W-:Y:S02]  /*01f0*/  FSETP.NEU.AND P4, PT, R3, 1, PT ;  /* 0x3f8000000300780b */ /* 0x000fe40003f8d000 */
[----:B------:R-:W-:Y:S01]  /*0200*/  LOP3.LUT R0, R0, 0xff800000, RZ, 0xc0, !PT ;  /* 0xff80000000007812 */ /* 0x000fe200078ec0ff */
[C---:B------:R-:W-:Y:S01]  /*0210*/  FMUL R11, |R2|.reuse, 16777216 ;  /* 0x4b800000020b7820 */ /* 0x040fe20000400200 */
[----:B------:R-:W-:Y:S02]  /*0220*/  FSETP.GEU.AND P1, PT, |R2|, 1.175494350822287508e-38, PT ;  /* 0x008000000200780b */ /* 0x000fe40003f2e200 */
[----:B------:R-:W-:Y:S02]  /*0230*/  IADD3 R7, PT, PT, R7, -R0, RZ ;  /* 0x8000000007077210 */ /* 0x000fe40007ffe0ff */
[----:B------:R-:W-:-:S02]  /*0240*/  FSEL R10, R11, |R2|, !P1 ;  /* 0x400000020b0a7208 */ /* 0x000fc40004800000 */
[----:B------:R-:W-:Y:S01]  /*0250*/  I2FP.F32.S32 R12, R0 ;  /* 0x00000000000c7245 */ /* 0x000fe20000201400 */
[C---:B------:R-:W-:Y:S01]  /*0260*/  FADD R9, R7.reuse, 1 ;  /* 0x3f80000007097421 */ /* 0x040fe20000000000 */
[----:B------:R-:W-:Y:S01]  /*0270*/  FADD R11, R7, -1 ;  /* 0xbf800000070b7421 */ /* 0x000fe20000000000 */
[----:B------:R-:W-:Y:S01]  /*0280*/  IADD3 R7, PT, PT, R10, -0x3f3504f3, RZ ;  /* 0xc0cafb0d0a077810 */ /* 0x000fe20007ffe0ff */
[----:B------:R-:W-:Y:S01]  /*0290*/  HFMA2 R0, -RZ, RZ, 0.771484375, 0.21533203125 ;  /* 0x3a2c32e4ff007431 */ /* 0x000fe200000001ff */
[----:B------:R0:W1:Y:S01]  /*02a0*/  MUFU.RCP R13, R9 ;  /* 0x00000009000d7308 */ /* 0x0000620000001000 */
[----:B------:R-:W-:Y:S01]  /*02b0*/  FADD R8, R11, R11 ;  /* 0x0000000b0b087221 */ /* 0x000fe20000000000 */
[----:B------:R-:W-:-:S04]  /*02c0*/  LOP3.LUT R7, R7, 0xff800000, RZ, 0xc0, !PT ;  /* 0xff80000007077812 */ /* 0x000fc800078ec0ff */
[----:B------:R-:W-:Y:S02]  /*02d0*/  IADD3 R18, PT, PT, R10, -R7, RZ ;  /* 0x800000070a127210 */ /* 0x000fe40007ffe0ff */
[----:B0-----:R-:W-:-:S03]  /*02e0*/  FSEL R9, RZ, -24, P0 ;  /* 0xc1c00000ff097808 */ /* 0x001fc60000000000 */
[----:B------:R-:W-:Y:S01]  /*02f0*/  FADD R19, R18, 1 ;  /* 0x3f80000012137421 */ /* 0x000fe20000000000 */
[----:B-1----:R-:W-:-:S04]  /*0300*/  FMUL R8, R13, R8 ;  /* 0x000000080d087220 */ /* 0x002fc80000400000 */
[----:B------:R-:W-:Y:S01]  /*0310*/  FADD R10, R11, -R8 ;  /* 0x800000080b0a7221 */ /* 0x000fe20000000000 */
[----:B------:R-:W-:-:S03]  /*0320*/  FMUL R17, R8, R8 ;  /* 0x0000000808117220 */ /* 0x000fc60000400000 */
[----:B------:R-:W-:Y:S01]  /*0330*/  FADD R14, R10, R10 ;  /* 0x0000000a0a0e7221 */ /* 0x000fe20000000000 */
[----:B------:R-:W-:Y:S01]  /*0340*/  FFMA R16, R17, R0, 0.0032181653659790754318 ;  /* 0x3b52e7db11107423 */ /* 0x000fe20000000000 */
[----:B------:R0:W1:Y:S02]  /*0350*/  MUFU.RCP R10, R19 ;  /* 0x00000013000a7308 */ /* 0x0000640000001000 */
[----:B------:R-:W-:Y:S01]  /*0360*/  FFMA R14, R11, -R8, R14 ;  /* 0x800000080b0e7223 */ /* 0x000fe2000000000e */
[----:B------:R-:W-:Y:S01]  /*0370*/  FFMA R11, R12, 1.1920928955078125e-07, R9 ;  /* 0x340000000c0b7823 */ /* 0x000fe20000000009 */
[----:B------:R-:W-:Y:S02]  /*0380*/  FFMA R16, R17, R16, 0.018033718690276145935 ;  /* 0x3c93bb7311107423 */ /* 0x000fe40000000010 */
[----:B------:R-:W-:Y:S01]  /*0390*/  FMUL R12, R13, R14 ;  /* 0x0000000e0d0c7220 */ /* 0x000fe20000400000 */
[----:B------:R-:W-:Y:S01]  /*03a0*/  FADD R14, R18, -1 ;  /* 0xbf800000120e7421 */ /* 0x000fe20000000000 */
[----:B------:R-:W-:Y:S01]  /*03b0*/  FFMA R9, R8, 1.4426950216293334961, R11 ;  /* 0x3fb8aa3b08097823 */ /* 0x000fe2000000000b */
[----:B------:R-:W-:Y:S01]  /*03c0*/  FFMA R16, R17, R16, 0.12022458761930465698 ;  /* 0x3df6384f11107423 */ /* 0x000fe20000000010 */
[----:B0-----:R-:W-:Y:S01]  /*03d0*/  I2FP.F32.S32 R19, R7 ;  /* 0x0000000700137245 */ /* 0x001fe20000201400 */
[----:B------:R-:W-:Y:S01]  /*03e0*/  FADD R21, R14, R14 ;  /* 0x0000000e0e157221 */ /* 0x000fe20000000000 */
[----:B------:R-:W-:Y:S01]  /*03f0*/  FADD R13, R11, -R9 ;  /* 0x800000090b0d7221 */ /* 0x000fe20000000000 */
[----:B------:R-:W-:-:S03]  /*0400*/  FSEL R18, RZ, -24, P1 ;  /* 0xc1c00000ff127808 */ /* 0x000fc60000800000 */
[----:B------:R-:W-:Y:S01]  /*0410*/  FFMA R7, R8, 1.4426950216293334961, R13 ;  /* 0x3fb8aa3b08077823 */ /* 0x000fe2000000000d */
[----:B-1----:R-:W-:Y:S01]  /*0420*/  FMUL R11, R10, R21 ;  /* 0x000000150a0b7220 */ /* 0x002fe20000400000 */
[----:B------:R-:W-:Y:S01]  /*0430*/  FMUL R13, R17, R16 ;  /* 0x00000010110d7220 */ /* 0x000fe20000400000 */
[----:B------:R-:W-:Y:S01]  /*0440*/  FFMA R18, R19, 1.1920928955078125e-07, R18 ;  /* 0x3400000013127823 */ /* 0x000fe20000000012 */
[----:B------:R-:W-:Y:S01]  /*0450*/  FFMA R7, R12, 1.4426950216293334961, R7 ;  /* 0x3fb8aa3b0c077823 */ /* 0x000fe20000000007 */
[----:B------:R-:W-:Y:S01]  /*0460*/  FADD R16, R14, -R11 ;  /* 0x8000000b0e107221 */ /* 0x000fe20000000000 */
[-C--:B------:R-:W-:Y:S02]  /*0470*/  FMUL R17, R11, R11.reuse ;  /* 0x0000000b0b117220 */ /* 0x080fe40000400000 */
[----:B------:R-:W-:Y:S01]  /*0480*/  FFMA R19, R8, 1.9251366722983220825e-08, R7 ;  /* 0x32a55e3408137823 */ /* 0x000fe20000000007 */
[----:B------:R-:W-:Y:S01]  /*0490*/  FADD R21, R16, R16 ;  /* 0x0000001010157221 */ /* 0x000fe20000000000 */
[----:B------:R-:W-:Y:S01]  /*04a0*/  FMUL R16, R13, 3 ;  /* 0x404000000d107820 */ /* 0x000fe20000400000 */
[----:B------:R-:W-:Y:S01]  /*04b0*/  FFMA R7, R11, 1.4426950216293334961, R18 ;  /* 0x3fb8aa3b0b077823 */ /* 0x000fe20000000012 */
[----:B------:R-:W-:Y:S01]  /*04c0*/  FFMA R20, R17, R0, 0.0032181653659790754318 ;  /* 0x3b52e7db11147423 */ /* 0x000fe20000000000 */
[----:B------:R-:W-:Y:S01]  /*04d0*/  FFMA R23, R14, -R11, R21 ;  /* 0x8000000b0e177223 */ /* 0x000fe20000000015 */
[----:B------:R-:W-:Y:S01]  /*04e0*/  FFMA R21, R12, R16, R19 ;  /* 0x000000100c157223 */ /* 0x000fe20000000013 */
[----:B------:R-:W-:Y:S01]  /*04f0*/  FADD R18, R18, -R7 ;  /* 0x8000000712127221 */ /* 0x000fe20000000000 */
[----:B------:R-:W-:-:S02]  /*0500*/  HFMA2 R16, -RZ, RZ, 1.9296875, -0.048675537109375 ;  /* 0x3fb8aa3bff107431 */ /* 0x000fc400000001ff */
[----:B------:R-:W-:Y:S01]  /*0510*/  FFMA R20, R17, R20, 0.018033718690276145935 ;  /* 0x3c93bb7311147423 */ /* 0x000fe20000000014 */
[----:B------:R-:W-:Y:S01]  /*0520*/  FMUL R12, R10, R23 ;  /* 0x000000170a0c7220 */ /* 0x000fe20000400000 */
[----:B------:R-:W-:Y:S01]  /*0530*/  FFMA R23, R11, 1.4426950216293334961, R18 ;  /* 0x3fb8aa3b0b177823 */ /* 0x000fe20000000012 */
[----:B------:R-:W-:Y:S01]  /*0540*/  MOV R19, 0x31ccb497 ;  /* 0x31ccb49700137802 */ /* 0x000fe20000000f00 */
[C---:B------:R-:W-:Y:S01]  /*0550*/  FFMA R20, R17.reuse, R20, 0.12022458761930465698 ;  /* 0x3df6384f11147423 */ /* 0x040fe20000000014 */
[----:B------:R-:W-:Y:S01]  /*0560*/  MOV R10, 0x3e7b823d ;  /* 0x3e7b823d000a7802 */ /* 0x000fe20000000f00 */
[----:B------:R-:W-:Y:S01]  /*0570*/  FFMA R14, R12, 1.4426950216293334961, R23 ;  /* 0x3fb8aa3b0c0e7823 */ /* 0x000fe20000000017 */
[----:B------:R-:W-:Y:S01]  /*0580*/  FFMA R8, R8, R13, R21 ;  /* 0x0000000d08087223 */ /* 0x000fe20000000015 */
[----:B------:R-:W-:Y:S01]  /*0590*/  FMUL R20, R17, R20 ;  /* 0x0000001411147220 */ /* 0x000fe20000400000 */
[----:B------:R-:W-:Y:S01]  /*05a0*/  FFMA R17, R19, R16, -1.7002182062242354732e-07 ;  /* 0xb4368f3e13117423 */ /* 0x000fe20000000010 */
[----:B------:R-:W-:Y:S01]  /*05b0*/  FFMA R13, R11, 1.9251366722983220825e-08, R14 ;  /* 0x32a55e340b0d7823 */ /* 0x000fe2000000000e */
[----:B------:R-:W-:-:S02]  /*05c0*/  HFMA2 R21, -RZ, RZ, 0.1370849609375, 44.65625 ;  /* 0x30635195ff157431 */ /* 0x000fc400000001ff */
[----:B------:R-:W-:Y:S01]  /*05d0*/  FMUL R14, R20, 3 ;  /* 0x40400000140e7820 */ /* 0x000fe20000400000 */
[----:B------:R-:W-:Y:S01]  /*05e0*/  FFMA R18, R10, 1.9251366722983220825e-08, R17 ;  /* 0x32a55e340a127823 */ /* 0x000fe20000000011 */
[----:B------:R-:W-:Y:S02]  /*05f0*/  FADD R17, R9, R8 ;  /* 0x0000000809117221 */ /* 0x000fe40000000000 */
[----:B------:R-:W-:Y:S01]  /*0600*/  FFMA R14, R12, R14, R13 ;  /* 0x0000000e0c0e7223 */ /* 0x000fe2000000000d */
[----:B------:R-:W-:Y:S01]  /*0610*/  FFMA R13, R19, 0.02195712551474571228, R18 ;  /* 0x3cb3df6e130d7823 */ /* 0x000fe20000000012 */
[----:B------:R-:W-:Y:S01]  /*0620*/  FMUL R12, R17, 2 ;  /* 0x40000000110c7820 */ /* 0x000fe20000400000 */
[----:B------:R-:W-:Y:S01]  /*0630*/  FADD R19, -R9, R17 ;  /* 0x0000001109137221 */ /* 0x000fe20000000100 */
[----:B------:R-:W-:Y:S01]  /*0640*/  FFMA R14, R11, R20, R14 ;  /* 0x000000140b0e7223 */ /* 0x000fe2000000000e */
[----:B------:R-:W-:Y:S01]  /*0650*/  HFMA2 R9, -RZ, RZ, 1.2880859375, 0.11004638671875 ;  /* 0x3d272f0bff097431 */ /* 0x000fe200000001ff */
[----:B------:R-:W0:Y:S01]  /*0660*/  FRND R11, R12 ;  /* 0x0000000c000b7307 */ /* 0x000e220000201000 */
[----:B------:R-:W-:Y:S01]  /*0670*/  FFMA R20, R16, -R21, 3.2213673506475970498e-08 ;  /* 0x330a5b4f10147423 */ /* 0x000fe20000000815 */
[----:B------:R-:W-:Y:S01]  /*0680*/  FADD R16, R8, -R19 ;  /* 0x8000001308107221 */ /* 0x000fe20000000000 */
[----:B------:R-:W-:Y:S01]  /*0690*/  FADD R19, R7, R14 ;  /* 0x0000000e07137221 */ /* 0x000fe20000000000 */
[----:B------:R-:W-:Y:S01]  /*06a0*/  FFMA R17, R17, 2, -R12 ;  /* 0x4000000011117823 */ /* 0x000fe2000000080c */
[----:B------:R-:W-:-:S02]  /*06b0*/  MOV R18, 0x37cbac00 ;  /* 0x37cbac0000127802 */ /* 0x000fc40000000f00 */
[----:B------:R-:W-:Y:S01]  /*06c0*/  FMUL R8, R19, 2 ;  /* 0x4000000013087820 */ /* 0x000fe20000400000 */
[----:B------:R-:W-:Y:S01]  /*06d0*/  FFMA R16, R16, 2, R17 ;  /* 0x4000000010107823 */ /* 0x000fe20000000011 */
[----:B------:R-:W-:Y:S01]  /*06e0*/  FFMA R20, -R9, 1.9251366722983220825e-08, R20 ;  /* 0x32a55e3409147823 */ /* 0x000fe20000000114 */
[----:B------:R-:W-:Y:S01]  /*06f0*/  FFMA R18, R15, R18, -0.0013887860113754868507 ;  /* 0xbab607ed0f127423 */ /* 0x000fe20000000012 */
[----:B------:R-:W1:Y:S01]  /*0700*/  FRND R17, R8 ;  /* 0x0000000800117307 */ /* 0x000e620000201000 */
[----:B------:R-:W-:Y:S01]  /*0710*/  FADD R23, -R7, R19 ;  /* 0x0000001307177221 */ /* 0x000fe20000000100 */
[----:B------:R-:W-:Y:S01]  /*0720*/  FFMA R20, -R21, 0.00060102343559265136719, R20 ;  /* 0x3a1d8e0015147823 */ /* 0x000fe20000000114 */
[-C--:B------:R-:W-:Y:S01]  /*0730*/  FFMA R18, R18, R15.reuse, 0.041666727513074874878 ;  /* 0x3d2aaabb12127423 */ /* 0x080fe2000000000f */
[----:B0-----:R-:W-:Y:S01]  /*0740*/  FADD R21, R12, -R11 ;  /* 0x8000000b0c157221 */ /* 0x001fe20000000000 */
[----:B------:R-:W-:Y:S01]  /*0750*/  MOV R7, 0x391fcb8e ;  /* 0x391fcb8e00077802 */ /* 0x000fe20000000f00 */
[----:B------:R-:W-:Y:S01]  /*0760*/  FADD R23, R14, -R23 ;  /* 0x800000170e177221 */ /* 0x000fe20000000000 */
[-C--:B------:R-:W-:Y:S01]  /*0770*/  FFMA R18, R18, R15.reuse, -0.4999999701976776123 ;  /* 0xbeffffff12127423 */ /* 0x080fe2000000000f */
[----:B------:R-:W-:Y:S01]  /*0780*/  FADD R16, R16, R21 ;  /* 0x0000001510107221 */ /* 0x000fe20000000000 */
[----:B------:R-:W-:Y:S01]  /*0790*/  FFMA R14, R19, 2, -R8 ;  /* 0x40000000130e7823 */ /* 0x000fe20000000808 */
[----:B------:R-:W-:Y:S01]  /*07a0*/  FSETP.GT.AND P0, PT, R11, RZ, PT ;  /* 0x000000ff0b00720b */ /* 0x000fe20003f04000 */
[----:B------:R-:W-:Y:S01]  /*07b0*/  FFMA R15, R18, R15, 1 ;  /* 0x3f800000120f7423 */ /* 0x000fe2000000000f */
[----:B------:R-:W-:Y:S01]  /*07c0*/  FFMA R21, R16, R7, 0.0013391353422775864601 ;  /* 0x3aaf85ed10157423 */ /* 0x000fe20000000007 */
[----:B------:R-:W-:Y:S01]  /*07d0*/  FFMA R18, -R9, 0.00020034113549627363682, R20 ;  /* 0x395212aa09127823 */ /* 0x000fe20000000114 */
[----:B------:R-:W-:Y:S01]  /*07e0*/  FFMA R14, R23, 2, R14 ;  /* 0x40000000170e7823 */ /* 0x000fe2000000000e */
[----:B-1----:R-:W-:Y:S01]  /*07f0*/  FADD R23, R8, -R17 ;  /* 0x8000001108177221 */ /* 0x002fe20000000000 */
[----:B------:R-:W-:Y:S01]  /*0800*/  FFMA R21, R16, R21, 0.0096188392490148544312 ;  /* 0x3c1d985610157423 */ /* 0x000fe20000000015 */
[----:B------:R-:W-:Y:S01]  /*0810*/  FADD R19, R18, -6.0588855743408203125 ;  /* 0xc0c1e26412137421 */ /* 0x000fe20000000000 */
[----:B------:R-:W-:Y:S01]  /*0820*/  FFMA R9, R10, 0.0073190419934689998627, R13 ;  /* 0x3befd4930a097823 */ /* 0x000fe2000000000d */
[----:B------:R-:W-:Y:S01]  /*0830*/  FADD R14, R14, R23 ;  /* 0x000000170e0e7221 */ /* 0x000fe20000000000 */
[----:B------:R-:W0:Y:S01]  /*0840*/  F2I.NTZ R13, R12 ;  /* 0x0000000c000d7305 */ /* 0x000e220000203100 */
[----:B------:R-:W-:Y:S01]  /*0850*/  FFMA R21, R16, R21, 0.055503588169813156128 ;  /* 0x3d6357bb10157423 */ /* 0x000fe20000000015 */
[C---:B------:R-:W-:Y:S01]  /*0860*/  FMUL R10, R19.reuse, 2 ;  /* 0x40000000130a7820 */ /* 0x040fe20000400000 */
[----:B------:R-:W-:Y:S01]  /*0870*/  FFMA R11, R14, R7, 0.0013391353422775864601 ;  /* 0x3aaf85ed0e0b7423 */ /* 0x000fe20000000007 */
[C---:B------:R-:W-:Y:S01]  /*0880*/  FADD R25, R19.reuse, 6.0588855743408203125 ;  /* 0x40c1e26413197421 */ /* 0x040fe20000000000 */
[----:B------:R-:W-:Y:S01]  /*0890*/  FFMA R21, R16, R21, 0.24022644758224487305 ;  /* 0x3e75fdec10157423 */ /* 0x000fe20000000015 */
[----:B------:R-:W-:Y:S01]  /*08a0*/  FFMA R23, R19, 2, -R10 ;  /* 0x4000000013177823 */ /* 0x000fe2000000080a */
[----:B------:R-:W-:Y:S01]  /*08b0*/  FFMA R19, R14, R11, 0.0096188392490148544312 ;  /* 0x3c1d98560e137423 */ /* 0x000fe2000000000b */
[----:B------:R-:W-:Y:S01]  /*08c0*/  SEL R20, RZ, 0x83000000, P0 ;  /* 0x83000000ff147807 */ /* 0x000fe20000000000 */
[----:B------:R-:W-:Y:S01]  /*08d0*/  FFMA R21, R16, R21, 0.69314718246459960938 ;  /* 0x3f31721810157423 */ /* 0x000fe20000000015 */
[----:B------:R-:W-:Y:S01]  /*08e0*/  FSETP.GT.AND P1, PT, R17, RZ, PT ;  /* 0x000000ff1100720b */ /* 0x000fe20003f24000 */
[----:B------:R-:W-:Y:S01]  /*08f0*/  FFMA R19, R14, R19, 0.055503588169813156128 ;  /* 0x3d6357bb0e137423 */ /* 0x000fe20000000013 */
[----:B------:R-:W-:Y:S01]  /*0900*/  IADD3 R22, PT, PT, R20, 0x7f000000, RZ ;  /* 0x7f00000014167810 */ /* 0x000fe20007ffe0ff */
[----:B------:R-:W-:Y:S01]  /*0910*/  FFMA R21, R16, R21, 1 ;  /* 0x3f80000010157423 */ /* 0x000fe20000000015 */
[----:B------:R-:W-:Y:S01]  /*0920*/  FSETP.GT.AND P0, PT, |R12|, 152, PT ;  /* 0x431800000c00780b */ /* 0x000fe20003f04200 */
[----:B------:R-:W1:Y:S01]  /*0930*/  F2I.NTZ R16, R8 ;  /* 0x0000000800107305 */ /* 0x000e620000203100 */
[----:B0-----:R-:W-:Y:S01]  /*0940*/  LEA R20, R13, -R20, 0x17 ;  /* 0x800000140d147211 */ /* 0x001fe200078eb8ff */
[----:B------:R-:W-:Y:S01]  /*0950*/  FFMA R19, R14, R19, 0.24022644758224487305 ;  /* 0x3e75fdec0e137423 */ /* 0x000fe20000000013 */
[----:B------:R-:W-:Y:S01]  /*0960*/  SEL R13, RZ, 0x83000000, P1 ;  /* 0x83000000ff0d7807 */ /* 0x000fe20000800000 */
[----:B------:R-:W-:Y:S01]  /*0970*/  FADD R18, R18, -R25 ;  /* 0x8000001912127221 */ /* 0x000fe20000000000 */
[----:B------:R-:W-:Y:S01]  /*0980*/  FSETP.NEU.AND P1, PT, R4, 1, PT ;  /* 0x3f8000000400780b */ /* 0x000fe20003f2d000 */
[----:B------:R-:W-:Y:S01]  /*0990*/  FFMA R19, R14, R19, 0.69314718246459960938 ;  /* 0x3f3172180e137423 */ /* 0x000fe20000000013 */
[----:B------:R-:W-:Y:S01]  /*09a0*/  FMUL R21, R21, R22 ;  /* 0x0000001615157220 */ /* 0x000fe20000400000 */
[----:B------:R-:W-:Y:S01]  /*09b0*/  FFMA R11, R18, 2, R23 ;  /* 0x40000000120b7823 */ /* 0x000fe20000000017 */
[--C-:B------:R-:W-:Y:S01]  /*09c0*/  FFMA R18, R15, -0.014999999664723873138, R4.reuse ;  /* 0xbc75c28f0f127823 */ /* 0x100fe20000000004 */
[----:B------:R-:W-:Y:S01]  /*09d0*/  FFMA R17, R14, R19, 1 ;  /* 0x3f8000000e117423 */ /* 0x000fe20000000013 */
[----:B------:R-:W-:Y:S01]  /*09e0*/  IADD3 R14, PT, PT, R13, 0x7f000000, RZ ;  /* 0x7f0000000d0e7810 */ /* 0x000fe20007ffe0ff */
[----:B------:R-:W-:Y:S01]  /*09f0*/  FFMA R15, R15, 0.014999999664723873138, R4 ;  /* 0x3c75c28f0f0f7823 */ /* 0x000fe20000000004 */
[----:B------:R-:W-:Y:S01]  /*0a00*/  FSETP.GEU.AND P5, PT, R12, RZ, PT ;  /* 0x000000ff0c00720b */ /* 0x000fe20003fae000 */
[----:B------:R-:W-:Y:S01]  /*0a10*/  FMUL R12, R21, R20 ;  /* 0x00000014150c7220 */ /* 0x000fe20000400000 */
[----:B-1----:R-:W-:Y:S01]  /*0a20*/  LEA R16, R16, -R13, 0x17 ;  /* 0x8000000d10107211 */ /* 0x002fe200078eb8ff */
[----:B------:R-:W-:Y:S01]  /*0a30*/  FMUL R17, R17, R14 ;  /* 0x0000000e11117220 */ /* 0x000fe20000400000 */
[----:B------:R-:W-:Y:S01]  /*0a40*/  HFMA2 R13, -RZ, RZ, 1.875, 0 ;  /* 0x3f800000ff0d7431 */ /* 0x000fe200000001ff */
[----:B------:R-:W-:Y:S01]  /*0a50*/  FSETP.NEU.AND P2, PT, R18, 1, PT ;  /* 0x3f8000001200780b */ /* 0x000fe20003f4d000 */
[----:B------:R-:W-:Y:S01]  /*0a60*/  HFMA2 R14, -RZ, RZ, 1.875, 0 ;  /* 0x3f800000ff0e7431 */ /* 0x000fe200000001ff */
[----:B------:R-:W-:-:S02]  /*0a70*/  FSETP.GT.AND P3, PT, |R8|, 152, PT ;  /* 0x431800000800780b */ /* 0x000fc40003f64200 */
[----:B------:R-:W-:Y:S02]  /*0a80*/  MOV R20, 0x3f800000 ;  /* 0x3f80000000147802 */ /* 0x000fe40000000f00 */
[----:B------:R-:W-:Y:S01]  /*0a90*/  @P0 FSEL R12, RZ, +INF , !P5 ;  /* 0x7f800000ff0c0808 */ /* 0x000fe20006800000 */
[----:B------:R-:W-:Y:S08]  /*0aa0*/  @!P1 BRA `(.L_x_133) ;  /* 0x0000000000209947 */ /* 0x000ff00003800000 */
[----:B------:R-:W-:-:S13]  /*0ab0*/  FSETP.NAN.AND P0, PT, |R4|, |R4|, PT ;  /* 0x400000040400720b */ /* 0x000fda0003f08200 */
[----:B------:R-:W-:Y:S01]  /*0ac0*/  @P0 FADD R13, R4, 2 ;  /* 0x40000000040d0421 */ /* 0x000fe20000000000 */
[----:B------:R-:W-:Y:S06]  /*0ad0*/  @P0 BRA `(.L_x_133) ;  /* 0x0000000000140947 */ /* 0x000fec0003800000 */
[C---:B------:R-:W-:Y:S02]  /*0ae0*/  FSETP.NEU.AND P0, PT, |R4|.reuse, +INF , PT ;  /* 0x7f8000000400780b */ /* 0x040fe40003f0d200 */
[----:B------:R-:W-:Y:S02]  /*0af0*/  MOV R13, R12 ;  /* 0x0000000c000d7202 */ /* 0x000fe40000000f00 */
[----:B------:R-:W-:-:S13]  /*0b00*/  FSETP.NEU.AND P0, PT, R4, RZ, P0 ;  /* 0x000000ff0400720b */ /* 0x000fda000070d000 */
[----:B------:R-:W-:-:S05]  /*0b10*/  @!P0 FADD R19, R4, R4 ;  /* 0x0000000404138221 */ /* 0x000fca0000000000 */
[----:B------:R-:W-:-:S07]  /*0b20*/  @!P0 LOP3.LUT R13, R19, 0x7fffffff, RZ, 0xc0, !PT ;  /* 0x7fffffff130d8812 */ /* 0x000fce00078ec0ff */
.L_x_133:
[----:B------:R-:W-:Y:S05]  /*0b30*/  BSYNC.RECONVERGENT B0 ;  /* 0x0000000000007941 */ /* 0x000fea0003800200 */
.L_x_132:
[----:B------:R-:W-:Y:S04]  /*0b40*/  BSSY.RECONVERGENT B0, `(.L_x_134) ;  /* 0x0000041000007945 */ /* 0x000fe80003800200 */
[----:B------:R-:W-:Y:S05]  /*0b50*/  @!P4 BRA `(.L_x_135) ;  /* 0x0000000000fcc947 */ /* 0x000fea0003800000 */
[----:B------:R-:W-:-:S13]  /*0b60*/  FSETP.NAN.AND P0, PT, |R3|, |R3|, PT ;  /* 0x400000030300720b */ /* 0x000fda0003f08200 */
[----:B------:R-:W-:Y:S01]  /*0b70*/  @P0 FADD R20, R3, 2 ;  /* 0x4000000003140421 */ /* 0x000fe20000000000 */
[----:B------:R-:W-:Y:S06]  /*0b80*/  @P0 BRA `(.L_x_135) ;  /* 0x0000000000f00947 */ /* 0x000fec0003800000 */
[C---:B------:R-:W-:Y:S01]  /*0b90*/  FMUL R20, |R3|.reuse, 16777216 ;  /* 0x4b80000003147820 */ /* 0x040fe20000400200 */
[----:B------:R-:W-:-:S04]  /*0ba0*/  FSETP.GEU.AND P0, PT, |R3|, 1.175494350822287508e-38, PT ;  /* 0x008000000300780b */ /* 0x000fc80003f0e200 */
[----:B------:R-:W-:Y:S02]  /*0bb0*/  FSEL R20, R20, |R3|, !P0 ;  /* 0x4000000314147208 */ /* 0x000fe40004000000 */
[----:B------:R-:W-:Y:S02]  /*0bc0*/  FSEL R22, RZ, -24, P0 ;  /* 0xc1c00000ff167808 */ /* 0x000fe40000000000 */
[----:B------:R-:W-:Y:S02]  /*0bd0*/  IADD3 R19, PT, PT, R20, -0x3f3504f3, RZ ;  /* 0xc0cafb0d14137810 */ /* 0x000fe40007ffe0ff */
[----:B------:R-:W-:Y:S02]  /*0be0*/  FSETP.NEU.AND P0, PT, |R3|, +INF , PT ;  /* 0x7f8000000300780b */ /* 0x000fe40003f0d200 */
[----:B------:R-:W-:Y:S02]  /*0bf0*/  LOP3.LUT R21, R19, 0xff800000, RZ, 0xc0, !PT ;  /* 0xff80000013157812 */ /* 0x000fe400078ec0ff */
[----:B------:R-:W-:-:S02]  /*0c00*/  FSETP.NEU.AND P0, PT, R3, RZ, P0 ;  /* 0x000000ff0300720b */ /* 0x000fc4000070d000 */
        /* <DEDUP_REMOVED lines=9> */
[----:B------:R-:W-:-:S03]  /*0ca0*/  FFMA R21, R20, 1.4426950216293334961, R25 ;  /* 0x3fb8aa3b14157823 */ /* 0x000fc60000000019 */
[----:B------:R-:W-:Y:S01]  /*0cb0*/  FADD R24, R23, R23 ;  /* 0x0000001717187221 */ /* 0x000fe20000000000 */
[-C--:B------:R-:W-:Y:S01]  /*0cc0*/  FMUL R23, R20, R20.reuse ;  /* 0x0000001414177220 */ /* 0x080fe20000400000 */
[----:B------:R-:W-:Y:S02]  /*0cd0*/  FADD R25, R25, -R21 ;  /* 0x8000001519197221 */ /* 0x000fe40000000000 */
[----:B------:R-:W-:Y:S01]  /*0ce0*/  FFMA R24, R27, -R20, R24 ;  /* 0x800000141b187223 */ /* 0x000fe20000000018 */
[----:B------:R-:W-:-:S03]  /*0cf0*/  FFMA R22, R23, R0, 0.0032181653659790754318 ;  /* 0x3b52e7db17167423 */ /* 0x000fc60000000000 */
[----:B------:R-:W-:Y:S01]  /*0d00*/  FMUL R19, R19, R24 ;  /* 0x0000001813137220 */ /* 0x000fe20000400000 */
[----:B------:R-:W-:Y:S01]  /*0d10*/  FFMA R22, R23, R22, 0.018033718690276145935 ;  /* 0x3c93bb7317167423 */ /* 0x000fe20000000016 */
[----:B------:R-:W-:-:S03]  /*0d20*/  FFMA R24, R20, 1.4426950216293334961, R25 ;  /* 0x3fb8aa3b14187823 */ /* 0x000fc60000000019 */
[----:B------:R-:W-:Y:S01]  /*0d30*/  FFMA R22, R23, R22, 0.12022458761930465698 ;  /* 0x3df6384f17167423 */ /* 0x000fe20000000016 */
[----:B------:R-:W-:-:S03]  /*0d40*/  FFMA R25, R19, 1.4426950216293334961, R24 ;  /* 0x3fb8aa3b13197823 */ /* 0x000fc60000000018 */
[----:B------:R-:W-:Y:S01]  /*0d50*/  FMUL R23, R23, R22 ;  /* 0x0000001617177220 */ /* 0x000fe20000400000 */
[----:B------:R-:W-:-:S03]  /*0d60*/  FFMA R24, R20, 1.9251366722983220825e-08, R25 ;  /* 0x32a55e3414187823 */ /* 0x000fc60000000019 */
        /* <DEDUP_REMOVED lines=22> */
[----:B0-----:R-:W-:-:S03]  /*0ed0*/  @!P0 FADD R19, R3, R3 ;  /* 0x0000000303138221 */ /* 0x001fc60000000000 */
[----:B------:R-:W-:-:S04]  /*0ee0*/  FFMA R23, R24, R23, 0.69314718246459960938 ;  /* 0x3f31721818177423 */ /* 0x000fc80000000017 */
[----:B------:R-:W-:Y:S01]  /*0ef0*/  FFMA R23, R24, R23, 1 ;  /* 0x3f80000018177423 */ /* 0x000fe20000000017 */
[----:B-1----:R-:W-:Y:S02]  /*0f00*/  LEA R21, R21, -R20, 0x17 ;  /* 0x8000001415157211 */ /* 0x002fe400078eb8ff */
[----:B------:R-:W-:Y:S01]  /*0f10*/  FSEL R20, RZ, +INF , !P4 ;  /* 0x7f800000ff147808 */ /* 0x000fe20006000000 */
[----:B------:R-:W-:-:S04]  /*0f20*/  FMUL R22, R22, R23 ;  /* 0x0000001716167220 */ /* 0x000fc80000400000 */
[----:B------:R-:W-:Y:S01]  /*0f30*/  @!P5 FMUL R20, R21, R22 ;  /* 0x000000161514d220 */ /* 0x000fe20000400000 */
[----:B------:R-:W-:-:S07]  /*0f40*/  @!P0 LOP3.LUT R20, R19, 0x7fffffff, RZ, 0xc0, !PT ;  /* 0x7fffffff13148812 */ /* 0x000fce00078ec0ff */
.L_x_135:
[----:B------:R-:W-:Y:S05]  /*0f50*/  BSYNC.RECONVERGENT B0 ;  /* 0x0000000000007941 */ /* 0x000fea0003800200 */
.L_x_134:
        /* <DEDUP_REMOVED lines=65> */
.L_x_137:
[----:B------:R-:W-:Y:S05]  /*1370*/  BSYNC.RECONVERGENT B0 ;  /* 0x0000000000007941 */ /* 0x000fea0003800200 */
.L_x_136:
[----:B------:R-:W-:Y:S01]  /*1380*/  FSETP.NEU.AND P2, PT, R2, 1, PT ;  /* 0x3f8000000200780b */ /* 0x000fe20003f4d000 */
[----:B------:R0:W1:Y:S01]  /*1390*/  FRND R19, R10 ;  /* 0x0000000a00137307 */ /* 0x0000620000201000 */
[----:B------:R-:W-:Y:S01]  /*13a0*/  FMUL R16, R17, R16 ;  /* 0x0000001011107220 */ /* 0x000fe20000400000 */
[----:B------:R-:W-:Y:S01]  /*13b0*/  FADD R17, R9, -7.6456537246704101562 ;  /* 0xc0f4a93209117421 */ /* 0x000fe20000000000 */
[----:B------:R-:W-:Y:S01]  /*13c0*/  FSETP.GEU.AND P0, PT, R8, RZ, PT ;  /* 0x000000ff0800720b */ /* 0x000fe20003f0e000 */
[----:B------:R-:W-:Y:S01]  /*13d0*/  BSSY.RECONVERGENT B0, `(.L_x_138) ;  /* 0x000000f000007945 */ /* 0x000fe20003800200 */
[----:B------:R-:W-:Y:S01]  /*13e0*/  HFMA2 R21, -RZ, RZ, 1.875, 0 ;  /* 0x3f800000ff157431 */ /* 0x000fe200000001ff */
[----:B------:R-:W-:Y:S01]  /*13f0*/  FSETP.NEU.AND P4, PT, R15, 1, PT ;  /* 0x3f8000000f00780b */ /* 0x000fe20003f8d000 */
[----:B------:R-:W-:Y:S01]  /*1400*/  FMUL R8, R17, 2 ;  /* 0x4000000011087820 */ /* 0x000fe20000400000 */
[----:B------:R-:W-:Y:S02]  /*1410*/  MOV R18, 0x3f800000 ;  /* 0x3f80000000127802 */ /* 0x000fe40000000f00 */
[----:B------:R-:W-:-:S02]  /*1420*/  @P3 FSEL R16, RZ, +INF , !P0 ;  /* 0x7f800000ff103808 */ /* 0x000fc40004000000 */
[----:B0-----:R-:W-:Y:S07]  /*1430*/  @!P2 BRA `(.L_x_139) ;  /* 0x000000000020a947 */ /* 0x001fee0003800000 */
        /* <DEDUP_REMOVED lines=8> */
.L_x_139:
[----:B------:R-:W-:Y:S05]  /*14c0*/  BSYNC.RECONVERGENT B0 ;  /* 0x0000000000007941 */ /* 0x000fea0003800200 */
.L_x_138:
[----:B------:R-:W-:Y:S04]  /*14d0*/  BSSY.RECONVERGENT B0, `(.L_x_140) ;  /* 0x0000041000007945 */ /* 0x000fe80003800200 */
[----:B------:R-:W-:Y:S05]  /*14e0*/  @!P4 BRA `(.L_x_141) ;  /* 0x0000000000fcc947 */ /* 0x000fea0003800000 */
[----:B------:R-:W-:-:S13]  /*14f0*/  FSETP.NAN.AND P0, PT, |R15|, |R15|, PT ;  /* 0x4000000f0f00720b */ /* 0x000fda0003f08200 */
[----:B------:R-:W-:Y:S01]  /*1500*/  @P0 FADD R18, R15, 2 ;  /* 0x400000000f120421 */ /* 0x000fe20000000000 */
[----:B------:R-:W-:Y:S06]  /*1510*/  @P0 BRA `(.L_x_141) ;  /* 0x0000000000f00947 */ /* 0x000fec0003800000 */
[C---:B------:R-:W-:Y:S01]  /*1520*/  FMUL R18, |R15|.reuse, 16777216 ;  /* 0x4b8000000f127820 */ /* 0x040fe20000400200 */
[----:B------:R-:W-:-:S04]  /*1530*/  FSETP.GEU.AND P0, PT, |R15|, 1.175494350822287508e-38, PT ;  /* 0x008000000f00780b */ /* 0x000fc80003f0e200 */
[----:B------:R-:W-:-:S04]  /*1540*/  FSEL R18, R18, |R15|, !P0 ;  /* 0x4000000f12127208 */ /* 0x000fc80004000000 */
[----:B------:R-:W-:-:S04]  /*1550*/  IADD3 R22, PT, PT, R18, -0x3f3504f3, RZ ;  /* 0xc0cafb0d12167810 */ /* 0x000fc80007ffe0ff */
[----:B------:R-:W-:-:S04]  /*1560*/  LOP3.LUT R23, R22, 0xff800000, RZ, 0xc0, !PT ;  /* 0xff80000016177812 */ /* 0x000fc800078ec0ff */
[-C--:B------:R-:W-:Y:S02]  /*1570*/  IADD3 R18, PT, PT, R18, -R23.reuse, RZ ;  /* 0x8000001712127210 */ /* 0x080fe40007ffe0ff */
[----:B------:R-:W-:-:S03]  /*1580*/  I2FP.F32.S32 R23, R23 ;  /* 0x0000001700177245 */ /* 0x000fc60000201400 */
[C---:B------:R-:W-:Y:S01]  /*1590*/  FADD R22, R18.reuse, 1 ;  /* 0x3f80000012167421 */ /* 0x040fe20000000000 */
[----:B------:R-:W-:-:S04]  /*15a0*/  FADD R25, R18, -1 ;  /* 0xbf80000012197421 */ /* 0x000fc80000000000 */
[----:B------:R-:W-:Y:S01]  /*15b0*/  FADD R27, R25, R25 ;  /* 0x00000019191b7221 */ /* 0x000fe20000000000 */
[----:B------:R-:W0:Y:S03]  /*15c0*/  MUFU.RCP R22, R22 ;  /* 0x0000001600167308 */ /* 0x000e260000001000 */
[----:B0-----:R-:W-:-:S04]  /*15d0*/  FMUL R18, R22, R27 ;  /* 0x0000001b16127220 */ /* 0x001fc80000400000 */
[----:B------:R-:W-:-:S04]  /*15e0*/  FADD R24, R25, -R18 ;  /* 0x8000001219187221 */ /* 0x000fc80000000000 */
[----:B------:R-:W-:Y:S01]  /*15f0*/  FADD R26, R24, R24 ;  /* 0x00000018181a7221 */ /* 0x000fe20000000000 */
[----:B------:R-:W-:Y:S02]  /*1600*/  FSEL R24, RZ, -24, P0 ;  /* 0xc1c00000ff187808 */ /* 0x000fe40000000000 */
[----:B------:R-:W-:Y:S01]  /*1610*/  FSETP.NEU.AND P0, PT, |R15|, +INF , PT ;  /* 0x7f8000000f00780b */ /* 0x000fe20003f0d200 */
[-C--:B------:R-:W-:Y:S02]  /*1620*/  FFMA R27, R25, -R18.reuse, R26 ;  /* 0x80000012191b7223 */ /* 0x080fe4000000001a */
[----:B------:R-:W-:Y:S01]  /*1630*/  FFMA R25, R23, 1.1920928955078125e-07, R24 ;  /* 0x3400000017197823 */ /* 0x000fe20000000018 */
[----:B------:R-:W-:Y:S01]  /*1640*/  FMUL R23, R18, R18 ;  /* 0x0000001212177220 */ /* 0x000fe20000400000 */
[----:B------:R-:W-:Y:S01]  /*1650*/  FMUL R24, R22, R27 ;  /* 0x0000001b16187220 */ /* 0x000fe20000400000 */
[----:B------:R-:W-:Y:S01]  /*1660*/  FSETP.NEU.AND P0, PT, R15, RZ, P0 ;  /* 0x000000ff0f00720b */ /* 0x000fe2000070d000 */
[----:B------:R-:W-:Y:S01]  /*1670*/  FFMA R22, R18, 1.4426950216293334961, R25 ;  /* 0x3fb8aa3b12167823 */ /* 0x000fe20000000019 */
[----:B------:R-:W-:-:S03]  /*1680*/  FFMA R26, R23, R0, 0.0032181653659790754318 ;  /* 0x3b52e7db171a7423 */ /* 0x000fc60000000000 */
[----:B------:R-:W-:Y:S01]  /*1690*/  FADD R25, R25, -R22 ;  /* 0x8000001619197221 */ /* 0x000fe20000000000 */
[----:B------:R-:W-:-:S03]  /*16a0*/  FFMA R26, R23, R26, 0.018033718690276145935 ;  /* 0x3c93bb73171a7423 */ /* 0x000fc6000000001a */
[----:B------:R-:W-:Y:S01]  /*16b0*/  FFMA R25, R18, 1.4426950216293334961, R25 ;  /* 0x3fb8aa3b12197823 */ /* 0x000fe20000000019 */
[----:B------:R-:W-:-:S03]  /*16c0*/  FFMA R26, R23, R26, 0.12022458761930465698 ;  /* 0x3df6384f171a7423 */ /* 0x000fc6000000001a */
[----:B------:R-:W-:Y:S01]  /*16d0*/  FFMA R25, R24, 1.4426950216293334961, R25 ;  /* 0x3fb8aa3b18197823 */ /* 0x000fe20000000019 */
[----:B------:R-:W-:Y:S01]  /*16e0*/  FMUL R23, R23, R26 ;  /* 0x0000001a17177220 */ /* 0x000fe20000400000 */
[----:B------:R-:W-:Y:S02]  /*16f0*/  @!P0 FADD R15, R15, R15 ;  /* 0x0000000f0f0f8221 */ /* 0x000fe40000000000 */
        /* <DEDUP_REMOVED lines=17> */
[----:B------:R-:W-:-:S04]  /*1810*/  FFMA R25, R22, R7, 0.0013391353422775864601 ;  /* 0x3aaf85ed16197423 */ /* 0x000fc80000000007 */
[----:B------:R-:W-:-:S04]  /*1820*/  FFMA R25, R22, R25, 0.0096188392490148544312 ;  /* 0x3c1d985616197423 */ /* 0x000fc80000000019 */
[C---:B------:R-:W-:Y:S02]  /*1830*/  FFMA R27, R22.reuse, R25, 0.055503588169813156128 ;  /* 0x3d6357bb161b7423 */ /* 0x040fe40000000019 */
[----:B------:R-:W0:Y:S02]  /*1840*/  F2I.NTZ R25, R23 ;  /* 0x0000001700197305 */ /* 0x000e240000203100 */
[----:B------:R-:W-:-:S04]  /*1850*/  FFMA R27, R22, R27, 0.24022644758224487305 ;  /* 0x3e75fdec161b7423 */ /* 0x000fc8000000001b */
[----:B------:R-:W-:-:S04]  /*1860*/  FFMA R27, R22, R27, 0.69314718246459960938 ;  /* 0x3f317218161b7423 */ /* 0x000fc8000000001b */
[----:B------:R-:W-:Y:S01]  /*1870*/  FFMA R27, R22, R27, 1 ;  /* 0x3f800000161b7423 */ /* 0x000fe2000000001b */
[----:B------:R-:W-:Y:S02]  /*1880*/  IADD3 R22, PT, PT, R18, 0x7f000000, RZ ;  /* 0x7f00000012167810 */ /* 0x000fe40007ffe0ff */
[----:B0-----:R-:W-:-:S03]  /*1890*/  LEA R25, R25, -R18, 0x17 ;  /* 0x8000001219197211 */ /* 0x001fc600078eb8ff */
[----:B------:R-:W-:Y:S01]  /*18a0*/  FMUL R22, R22, R27 ;  /* 0x0000001b16167220 */ /* 0x000fe20000400000 */
[----:B------:R-:W-:-:S03]  /*18b0*/  FSEL R18, RZ, +INF , !P3 ;  /* 0x7f800000ff127808 */ /* 0x000fc60005800000 */
[----:B------:R-:W-:Y:S01]  /*18c0*/  @!P4 FMUL R18, R25, R22 ;  /* 0x000000161912c220 */ /* 0x000fe20000400000 */
[----:B------:R-:W-:-:S07]  /*18d0*/  @!P0 LOP3.LUT R18, R15, 0x7fffffff, RZ, 0xc0, !PT ;  /* 0x7fffffff0f128812 */ /* 0x000fce00078ec0ff */
.L_x_141:
[----:B------:R-:W-:Y:S05]  /*18e0*/  BSYNC.RECONVERGENT B0 ;  /* 0x0000000000007941 */ /* 0x000fea0003800200 */
.L_x_140:
[----:B------:R-:W0:Y:S01]  /*18f0*/  FRND R15, R8 ;  /* 0x00000008000f7307 */ /* 0x000e220000201000 */
[----:B-1----:R-:W-:Y:S01]  /*1900*/  FADD R22, R10, -R19 ;  /* 0x800000130a167221 */ /* 0x002fe20000000000 */
[C---:B------:R-:W-:Y:S01]  /*1910*/  FADD R24, R17.reuse, 7.6456537246704101562 ;  /* 0x40f4a93211187421 */ /* 0x040fe20000000000 */
[----:B------:R-:W-:Y:S01]  /*1920*/  FFMA R17, R17, 2, -R8 ;  /* 0x4000000011117823 */ /* 0x000fe20000000808 */
[----:B------:R-:W-:Y:S01]  /*1930*/  FSETP.GT.AND P0, PT, R19, RZ, PT ;  /* 0x000000ff1300720b */ /* 0x000fe20003f04000 */
[----:B------:R-:W-:Y:S01]  /*1940*/  FADD R22, R22, R11 ;  /* 0x0000000b16167221 */ /* 0x000fe20000000000 */
[----:B------:R-:W-:Y:S01]  /*1950*/  FADD R24, R9, -R24 ;  /* 0x8000001809187221 */ /* 0x000fe20000000000 */
[----:B------:R-:W-:Y:S01]  /*1960*/  FSETP.GT.AND P3, PT, |R10|, 152, PT ;  /* 0x431800000a00780b */ /* 0x000fe20003f64200 */
[----:B------:R1:W2:Y:S01]  /*1970*/  F2I.NTZ R11, R10 ;  /* 0x0000000a000b7305 */ /* 0x0002a20000203100 */
[----:B------:R-:W-:Y:S01]  /*1980*/  FFMA R9, R22, R7, 0.0013391353422775864601 ;  /* 0x3aaf85ed16097423 */ /* 0x000fe20000000007 */
[----:B------:R-:W-:Y:S01]  /*1990*/  FFMA R17, R24, 2, R17 ;  /* 0x4000000018117823 */ /* 0x000fe20000000011 */
[----:B------:R-:W-:Y:S01]  /*19a0*/  SEL R26, RZ, 0x83000000, P0 ;  /* 0x83000000ff1a7807 */ /* 0x000fe20000000000 */
[----:B------:R-:W-:Y:S01]  /*19b0*/  FADD R13, R20, R13 ;  /* 0x0000000d140d7221 */ /* 0x000fe20000000000 */
[----:B------:R-:W-:Y:S01]  /*19c0*/  FFMA R9, R22, R9, 0.0096188392490148544312 ;  /* 0x3c1d985616097423 */ /* 0x000fe20000000009 */
[----:B------:R-:W-:Y:S01]  /*19d0*/  FSETP.GEU.AND P5, PT, R10, RZ, PT ;  /* 0x000000ff0a00720b */ /* 0x000fe20003fae000 */
[----:B0-----:R-:W-:Y:S01]  /*19e0*/  FADD R24, R8, -R15 ;  /* 0x8000000f08187221 */ /* 0x001fe20000000000 */
[----:B------:R-:W-:Y:S01]  /*19f0*/  FSETP.GT.AND P4, PT, R15, RZ, PT ;  /* 0x000000ff0f00720b */ /* 0x000fe20003f84000 */
[----:B------:R-:W-:Y:S01]  /*1a00*/  FFMA R9, R22, R9, 0.055503588169813156128 ;  /* 0x3d6357bb16097423 */ /* 0x000fe20000000009 */
[----:B-1----:R-:W-:Y:S01]  /*1a10*/  FSEL R10, RZ, +INF , !P5 ;  /* 0x7f800000ff0a7808 */ /* 0x002fe20006800000 */
[----:B------:R-:W-:Y:S01]  /*1a20*/  FADD R24, R24, R17 ;  /* 0x0000001118187221 */ /* 0x000fe20000000000 */
[----:B------:R-:W-:Y:S01]  /*1a30*/  IADD3 R17, PT, PT, R26, 0x7f000000, RZ ;  /* 0x7f0000001a117810 */ /* 0x000fe20007ffe0ff */
[----:B------:R-:W-:Y:S01]  /*1a40*/  FFMA R9, R22, R9, 0.24022644758224487305 ;  /* 0x3e75fdec16097423 */ /* 0x000fe20000000009 */
[----:B------:R-:W-:Y:S01]  /*1a50*/  FSETP.GEU.AND P0, PT, R8, RZ, PT ;  /* 0x000000ff0800720b */ /* 0x000fe20003f0e000 */
[----:B------:R-:W-:Y:S01]  /*1a60*/  FFMA R15, R24, R7, 0.0013391353422775864601 ;  /* 0x3aaf85ed180f7423 */ /* 0x000fe20000000007 */
[----:B--2---:R-:W-:Y:S01]  /*1a70*/  LEA R11, R11, -R26, 0x17 ;  /* 0x8000001a0b0b7211 */ /* 0x004fe200078eb8ff */
[----:B------:R-:W-:Y:S01]  /*1a80*/  FFMA R19, R22, R9, 0.69314718246459960938 ;  /* 0x3f31721816137423 */ /* 0x000fe20000000009 */
[----:B------:R-:W-:Y:S01]  /*1a90*/  FSETP.GT.AND P5, PT, |R8|, 152, PT ;  /* 0x431800000800780b */ /* 0x000fe20003fa4200 */
[----:B------:R-:W-:Y:S01]  /*1aa0*/  FFMA R15, R24, R15, 0.0096188392490148544312 ;  /* 0x3c1d9856180f7423 */ /* 0x000fe2000000000f */
[----:B------:R0:W1:Y:S01]  /*1ab0*/  F2I.NTZ R9, R8 ;  /* 0x0000000800097305 */ /* 0x0000620000203100 */
[----:B------:R-:W-:Y:S01]  /*1ac0*/  FFMA R22, R22, R19, 1 ;  /* 0x3f80000016167423 */ /* 0x000fe20000000013 */
[----:B------:R-:W-:Y:S01]  /*1ad0*/  FADD R3, R3, 0.014999999664723873138 ;  /* 0x3c75c28f03037421 */ /* 0x000fe20000000000 */
[----:B------:R-:W-:Y:S01]  /*1ae0*/  FFMA R15, R24, R15, 0.055503588169813156128 ;  /* 0x3d6357bb180f7423 */ /* 0x000fe2000000000f */
[----:B------:R-:W-:Y:S01]  /*1af0*/  BSSY.RECONVERGENT B0, `(.L_x_142) ;  /* 0x0000019000007945 */ /* 0x000fe20003800200 */
[----:B------:R-:W-:-:S02]  /*1b00*/  FMUL R22, R17, R22 ;  /* 0x0000001611167220 */ /* 0x000fc40000400000 */
[C---:B------:R-:W-:Y:S01]  /*1b10*/  FFMA R15, R24.reuse, R15, 0.24022644758224487305 ;  /* 0x3e75fdec180f7423 */ /* 0x040fe2000000000f */
[----:B0-----:R-:W-:Y:S01]  /*1b20*/  SEL R8, RZ, 0x83000000, P4 ;  /* 0x83000000ff087807 */ /* 0x001fe20002000000 */
[----:B------:R-:W-:Y:S02]  /*1b30*/  @!P3 FMUL R10, R11, R22 ;  /* 0x000000160b0ab220 */ /* 0x000fe40000400000 */
[----:B------:R-:W-:Y:S01]  /*1b40*/  FFMA R15, R24, R15, 0.69314718246459960938 ;  /* 0x3f317218180f7423 */ /* 0x000fe2000000000f */
[----:B------:R-:W-:Y:S02]  /*1b50*/  FSETP.NEU.AND P4, PT, R3, 1, PT ;  /* 0x3f8000000300780b */ /* 0x000fe40003f8d000 */
[----:B------:R-:W-:Y:S01]  /*1b60*/  IADD3 R11, PT, PT, R8, 0x7f000000, RZ ;  /* 0x7f000000080b7810 */ /* 0x000fe20007ffe0ff */
[----:B------:R-:W-:Y:S01]  /*1b70*/  FFMA R24, R24, R15, 1 ;  /* 0x3f80000018187423 */ /* 0x000fe2000000000f */
[----:B-1----:R-:W-:Y:S02]  /*1b80*/  LEA R9, R9, -R8, 0x17 ;  /* 0x8000000809097211 */ /* 0x002fe400078eb8ff */
[----:B------:R-:W-:Y:S01]  /*1b90*/  FSEL R8, RZ, +INF , !P0 ;  /* 0x7f800000ff087808 */ /* 0x000fe20004000000 */
[----:B------:R-:W-:Y:S01]  /*1ba0*/  FMUL R24, R11, R24 ;  /* 0x000000180b187220 */ /* 0x000fe20000400000 */
[----:B------:R-:W-:Y:S01]  /*1bb0*/  HFMA2 R11, -RZ, RZ, 1.875, 0 ;  /* 0x3f800000ff0b7431 */ /* 0x000fe200000001ff */
[----:B------:R-:W-:-:S02]  /*1bc0*/  FSETP.GTU.AND P3, PT, R13, R10, PT ;  /* 0x0000000a0d00720b */ /* 0x000fc40003f6c000 */
[----:B------:R-:W-:Y:S01]  /*1bd0*/  @!P5 FMUL R8, R9, R24 ;  /* 0x000000180908d220 */ /* 0x000fe20000400000 */
[----:B------:R-:W-:Y:S01]  /*1be0*/  FADD R9, R21, R14 ;  /* 0x0000000e15097221 */ /* 0x000fe20000000000 */
[----:B------:R-:W-:Y:S09]  /*1bf0*/  @!P2 BRA `(.L_x_143) ;  /* 0x000000000020a947 */ /* 0x000ff20003800000 */
        /* <DEDUP_REMOVED lines=8> */
.L_x_143:
[----:B------:R-:W-:Y:S05]  /*1c80*/  BSYNC.RECONVERGENT B0 ;  /* 0x0000000000007941 */ /* 0x000fea0003800200 */
.L_x_142:
[----:B------:R-:W-:Y:S01]  /*1c90*/  BSSY.RECONVERGENT B0, `(.L_x_144) ;  /* 0x000000c000007945 */ /* 0x000fe20003800200 */
[----:B------:R-:W-:Y:S02]  /*1ca0*/  HFMA2 R2, -RZ, RZ, 1.875, 0 ;  /* 0x3f800000ff027431 */ /* 0x000fe400000001ff */
[----:B------:R-:W-:Y:S01]  /*1cb0*/  FADD R18, R11, R18 ;  /* 0x000000120b127221 */ /* 0x000fe20000000000 */
[----:B------:R-:W-:Y:S06]  /*1cc0*/  @!P1 BRA `(.L_x_145) ;  /* 0x0000000000209947 */ /* 0x000fec0003800000 */
        /* <DEDUP_REMOVED lines=8> */
.L_x_145:
[----:B------:R-:W-:Y:S05]  /*1d50*/  BSYNC.RECONVERGENT B0 ;  /* 0x0000000000007941 */ /* 0x000fea0003800200 */
.L_x_144:
[----:B------:R-:W-:Y:S01]  /*1d60*/  BSSY.RECONVERGENT B0, `(.L_x_146) ;  /* 0x0000042000007945 */ /* 0x000fe20003800200 */
[----:B------:R-:W-:-:S03]  /*1d70*/  HFMA2 R11, -RZ, RZ, 1.875, 0 ;  /* 0x3f800000ff0b7431 */ /* 0x000fc600000001ff */
        /* <DEDUP_REMOVED lines=18> */
[----:B------:R-:W0:Y:S10]  /*1ea0*/  MUFU.RCP R12, R12 ;  /* 0x0000000c000c7308 */ /* 0x000e340000001000 */
[----:B------:R-:W-:Y:S01]  /*1eb0*/  @!P0 FADD R3, R3, R3 ;  /* 0x0000000303038221 */ /* 0x000fe20000000000 */
        /* <DEDUP_REMOVED lines=44> */
.L_x_147:
[----:B------:R-:W-:Y:S05]  /*2180*/  BSYNC.RECONVERGENT B0 ;  /* 0x0000000000007941 */ /* 0x000fea0003800200 */
.L_x_146:
[----:B------:R-:W-:Y:S01]  /*2190*/  FADD R11, R11, R2 ;  /* 0x000000020b0b7221 */ /* 0x000fe20000000000 */
[-C--:B------:R-:W-:Y:S01]  /*21a0*/  FSETP.GTU.AND P0, PT, R9, R8.reuse, PT ;  /* 0x000000080900720b */ /* 0x080fe20003f0c000 */
[----:B------:R-:W-:Y:S01]  /*21b0*/  BSSY.RECONVERGENT B0, `(.L_x_148) ;  /* 0x0000016000007945 */ /* 0x000fe20003800200 */
[----:B------:R-:W-:Y:S02]  /*21c0*/  FSEL R0, RZ, 0.029999999329447746277, P3 ;  /* 0x3cf5c28fff007808 */ /* 0x000fe40001800000 */
[----:B------:R-:W-:Y:S02]  /*21d0*/  FMNMX R11, R18, R11, PT ;  /* 0x0000000b120b7209 */ /* 0x000fe40003800000 */
[----:B------:R-:W-:Y:S02]  /*21e0*/  FSEL R0, R0, 0.050000000745058059692, P0 ;  /* 0x3d4ccccd00007808 */ /* 0x000fe40000000000 */
[----:B------:R-:W-:Y:S02]  /*21f0*/  FSETP.GTU.AND P0, PT, R11, R8, PT ;  /* 0x000000080b00720b */ /* 0x000fe40003f0c000 */
[----:B------:R-:W0:Y:S02]  /*2200*/  LDC.64 R10, c[0x0][0x390] ;  /* 0x0000e400ff0a7b82 */ /* 0x000e240000000a00 */
[----:B------:R-:W-:-:S05]  /*2210*/  FSEL R9, R0, 0.050000000745058059692, P0 ;  /* 0x3d4ccccd00097808 */ /* 0x000fca0000000000 */
[----:B------:R-:W-:-:S04]  /*2220*/  FADD R0, R9, 1 ;  /* 0x3f80000009007421 */ /* 0x000fc80000000000 */
[----:B------:R1:W2:Y:S01]  /*2230*/  MUFU.RSQ R3, R0 ;  /* 0x0000000000037308 */ /* 0x0002a20000001400 */
[----:B------:R-:W-:-:S04]  /*2240*/  IADD3 R2, PT, PT, R0, -0xd000000, RZ ;  /* 0xf300000000027810 */ /* 0x000fc80007ffe0ff */
[----:B------:R-:W-:Y:S01]  /*2250*/  ISETP.GT.U32.AND P0, PT, R2, 0x727fffff, PT ;  /* 0x727fffff0200780c */ /* 0x000fe20003f04070 */
[----:B------:R-:W-:-:S04]  /*2260*/  IMAD R2, R6, 0xc9, R5 ;  /* 0x000000c906027824 */ /* 0x000fc800078e0205 */
[----:B0-----:R-:W-:-:S08]  /*2270*/  IMAD.WIDE R4, R2, 0x4, R10 ;  /* 0x0000000402047825 */ /* 0x001fd000078e020a */
[----:B-12---:R-:W-:Y:S05]  /*2280*/  @!P0 BRA `(.L_x_149) ;  /* 0x0000000000108947 */ /* 0x006fea0003800000 */
[----:B------:R-:W-:-:S07]  /*2290*/  MOV R11, 0x22b0 ;  /* 0x000022b0000b7802 */ /* 0x000fce0000000f00 */
[----:B------:R-:W-:Y:S05]  /*22a0*/  CALL.REL.NOINC `($__internal_8_$__cuda_sm20_sqrt_rn_f32_slowpath) ;  /* 0x0000000400bc7944 */ /* 0x000fea0003c00000 */
[----:B------:R-:W-:Y:S01]  /*22b0*/  MOV R11, R3 ;  /* 0x00000003000b7202 */ /* 0x000fe20000000f00 */
[----:B------:R-:W-:Y:S06]  /*22c0*/  BRA `(.L_x_150) ;  /* 0x0000000000107947 */ /* 0x000fec0003800000 */
.L_x_149:
[----:B------:R-:W-:Y:S01]  /*22d0*/  FMUL.FTZ R11, R0, R3 ;  /* 0x00000003000b7220 */ /* 0x000fe20000410000 */
[----:B------:R-:W-:-:S03]  /*22e0*/  FMUL.FTZ R3, R3, 0.5 ;  /* 0x3f00000003037820 */ /* 0x000fc60000410000 */
[----:B------:R-:W-:-:S04]  /*22f0*/  FFMA R0, -R11, R11, R0 ;  /* 0x0000000b0b007223 */ /* 0x000fc80000000100 */
[----:B------:R-:W-:-:S07]  /*2300*/  FFMA R11, R0, R3, R11 ;  /* 0x00000003000b7223 */ /* 0x000fce000000000b */
.L_x_150:
[----:B------:R-:W-:Y:S05]  /*2310*/  BSYNC.RECONVERGENT B0 ;  /* 0x0000000000007941 */ /* 0x000fea0003800200 */
.L_x_148:
[----:B------:R-:W0:Y:S01]  /*2320*/  LDC R13, c[0x3][RZ] ;  /* 0x00c00000ff0d7b82 */ /* 0x000e220000000800 */
[----:B------:R-:W1:Y:S01]  /*2330*/  LDCU UR6, c[0x3][0x10] ;  /* 0x00c00200ff0677ac */ /* 0x000e620008000800 */
[----:B------:R-:W-:Y:S01]  /*2340*/  FMUL R11, R11, 1500 ;  /* 0x44bb80000b0b7820 */ /* 0x000fe20000400000 */
[----:B------:R-:W-:Y:S05]  /*2350*/  BSSY.RECONVERGENT B0, `(.L_x_151) ;  /* 0x000000f000007945 */ /* 0x000fea0003800200 */
[----:B------:R-:W2:Y:S01]  /*2360*/  LDC.64 R6, c[0x0][0x398] ;  /* 0x0000e600ff067b82 */ /* 0x000ea20000000a00 */
[----:B-1----:R-:W-:Y:S01]  /*2370*/  FMUL R0, R11, UR6 ;  /* 0x000000060b007c20 */ /* 0x002fe20008400000 */
[----:B0-----:R-:W0:Y:S08]  /*2380*/  MUFU.RCP R3, R13 ;  /* 0x0000000d00037308 */ /* 0x001e300000001000 */
[----:B------:R-:W1:Y:S01]  /*2390*/  FCHK P0, R0, R13 ;  /* 0x0000000d00007302 */ /* 0x000e620000000000 */
[----:B--2---:R-:W-:-:S04]  /*23a0*/  IMAD.WIDE R6, R2, 0x4, R6 ;  /* 0x0000000402067825 */ /* 0x004fc800078e0206 */
[----:B0-----:R-:W-:-:S04]  /*23b0*/  FFMA R8, R3, -R13, 1 ;  /* 0x3f80000003087423 */ /* 0x001fc8000000080d */
[----:B------:R-:W-:-:S04]  /*23c0*/  FFMA R3, R3, R8, R3 ;  /* 0x0000000803037223 */ /* 0x000fc80000000003 */
[----:B------:R-:W-:-:S04]  /*23d0*/  FFMA R8, R0, R3, RZ ;  /* 0x0000000300087223 */ /* 0x000fc800000000ff */
[----:B------:R-:W-:-:S04]  /*23e0*/  FFMA R10, R8, -R13, R0 ;  /* 0x8000000d080a7223 */ /* 0x000fc80000000000 */
[----:B------:R-:W-:Y:S01]  /*23f0*/  FFMA R3, R3, R10, R8 ;  /* 0x0000000a03037223 */ /* 0x000fe20000000008 */
[----:B-1----:R-:W-:Y:S06]  /*2400*/  @!P0 BRA `(.L_x_152) ;  /* 0x00000000000c8947 */ /* 0x002fec0003800000 */
[----:B------:R-:W-:-:S07]  /*2410*/  MOV R8, 0x2430 ;  /* 0x0000243000087802 */ /* 0x000fce0000000f00 */
[----:B------:R-:W-:Y:S05]  /*2420*/  CALL.REL.NOINC `($__internal_9_$__cuda_sm3x_div_rn_noftz_f32_slowpath) ;  /* 0x0000000400b47944 */ /* 0x000fea0003c00000 */
[----:B------:R-:W-:-:S07]  /*2430*/  MOV R3, R0 ;  /* 0x0000000000037202 */ /* 0x000fce0000000f00 */
.L_x_152:
[----:B------:R-:W-:Y:S05]  /*2440*/  BSYNC.RECONVERGENT B0 ;  /* 0x0000000000007941 */ /* 0x000fea0003800200 */
.L_x_151:
[C---:B------:R-:W-:Y:S01]  /*2450*/  FMUL R0, |R3|.reuse, 16777216 ;  /* 0x4b80000003007820 */ /* 0x040fe20000400200 */
[C---:B------:R-:W-:Y:S01]  /*2460*/  FSETP.GEU.AND P0, PT, |R3|.reuse, 1.175494350822287508e-38, PT ;  /* 0x008000000300780b */ /* 0x040fe20003f0e200 */
[----:B------:R-:W-:Y:S01]  /*2470*/  BSSY.RECONVERGENT B0, `(.L_x_153) ;  /* 0x0000048000007945 */ /* 0x000fe20003800200 */
[----:B------:R-:W-:Y:S02]  /*2480*/  FSETP.NEU.AND P2, PT, R3, 1, PT ;  /* 0x3f8000000300780b */ /* 0x000fe40003f4d000 */
[----:B------:R-:W-:-:S04]  /*2490*/  FSEL R0, R0, |R3|, !P0 ;  /* 0x4000000300007208 */ /* 0x000fc80004000000 */
[----:B------:R-:W-:-:S04]  /*24a0*/  IADD3 R8, PT, PT, R0, -0x3f3504f3, RZ ;  /* 0xc0cafb0d00087810 */ /* 0x000fc80007ffe0ff */
[----:B------:R-:W-:Y:S02]  /*24b0*/  LOP3.LUT R13, R8, 0xff800000, RZ, 0xc0, !PT ;  /* 0xff800000080d7812 */ /* 0x000fe400078ec0ff */
[----:B------:R-:W-:Y:S02]  /*24c0*/  FSEL R8, RZ, -24, P0 ;  /* 0xc1c00000ff087808 */ /* 0x000fe40000000000 */
[-C--:B------:R-:W-:Y:S02]  /*24d0*/  IADD3 R0, PT, PT, R0, -R13.reuse, RZ ;  /* 0x8000000d00007210 */ /* 0x080fe40007ffe0ff */
[----:B------:R-:W-:-:S03]  /*24e0*/  I2FP.F32.S32 R13, R13 ;  /* 0x0000000d000d7245 */ /* 0x000fc60000201400 */
[C---:B------:R-:W-:Y:S01]  /*24f0*/  FADD R10, R0.reuse, 1 ;  /* 0x3f800000000a7421 */ /* 0x040fe20000000000 */
[----:B------:R-:W-:Y:S01]  /*2500*/  FADD R15, R0, -1 ;  /* 0xbf800000000f7421 */ /* 0x000fe20000000000 */
[----:B------:R-:W-:-:S03]  /*2510*/  FFMA R13, R13, 1.1920928955078125e-07, R8 ;  /* 0x340000000d0d7823 */ /* 0x000fc60000000008 */
[----:B------:R-:W-:Y:S01]  /*2520*/  FADD R17, R15, R15 ;  /* 0x0000000f0f117221 */ /* 0x000fe20000000000 */
[----:B------:R-:W0:Y:S03]  /*2530*/  MUFU.RCP R10, R10 ;  /* 0x0000000a000a7308 */ /* 0x000e260000001000 */
[----:B0-----:R-:W-:Y:S01]  /*2540*/  FMUL R0, R10, R17 ;  /* 0x000000110a007220 */ /* 0x001fe20000400000 */
[----:B------:R-:W-:-:S03]  /*2550*/  HFMA2 R17, -RZ, RZ, 0.771484375, 0.21533203125 ;  /* 0x3a2c32e4ff117431 */ /* 0x000fc600000001ff */
[----:B------:R-:W-:Y:S01]  /*2560*/  FADD R14, R15, -R0 ;  /* 0x800000000f0e7221 */ /* 0x000fe20000000000 */
[CC--:B------:R-:W-:Y:S01]  /*2570*/  FMUL R12, R0.reuse, R0.reuse ;  /* 0x00000000000c7220 */ /* 0x0c0fe20000400000 */
[----:B------:R-:W-:Y:S02]  /*2580*/  FFMA R8, R0, 1.4426950216293334961, R13 ;  /* 0x3fb8aa3b00087823 */ /* 0x000fe4000000000d */
[----:B------:R-:W-:Y:S02]  /*2590*/  FADD R14, R14, R14 ;  /* 0x0000000e0e0e7221 */ /* 0x000fe40000000000 */
[----:B------:R-:W-:Y:S01]  /*25a0*/  FADD R13, R13, -R8 ;  /* 0x800000080d0d7221 */ /* 0x000fe20000000000 */
[----:B------:R-:W-:Y:S01]  /*25b0*/  FFMA R17, R12, R17, 0.0032181653659790754318 ;  /* 0x3b52e7db0c117423 */ /* 0x000fe20000000011 */
[----:B------:R-:W-:Y:S02]  /*25c0*/  FFMA R15, R15, -R0, R14 ;  /* 0x800000000f0f7223 */ /* 0x000fe4000000000e */
[----:B------:R-:W-:Y:S01]  /*25d0*/  FFMA R14, R0, 1.4426950216293334961, R13 ;  /* 0x3fb8aa3b000e7823 */ /* 0x000fe2000000000d */
[----:B------:R-:W-:Y:S01]  /*25e0*/  FFMA R17, R12, R17, 0.018033718690276145935 ;  /* 0x3c93bb730c117423 */ /* 0x000fe20000000011 */
[----:B------:R-:W-:-:S03]  /*25f0*/  FMUL R15, R10, R15 ;  /* 0x0000000f0a0f7220 */ /* 0x000fc60000400000 */
        /* <DEDUP_REMOVED lines=13> */
[----:B------:R-:W-:Y:S02]  /*26d0*/  MOV R17, 0x391fcb8e ;  /* 0x391fcb8e00117802 */ /* 0x000fe40000000f00 */
[----:B------:R-:W-:Y:S01]  /*26e0*/  FSETP.GEU.AND P1, PT, R0, RZ, PT ;  /* 0x000000ff0000720b */ /* 0x000fe20003f2e000 */
[----:B------:R-:W-:Y:S02]  /*26f0*/  FFMA R8, R8, 2, R13 ;  /* 0x4000000008087823 */ /* 0x000fe4000000000d */
[----:B------:R1:W2:Y:S01]  /*2700*/  F2I.NTZ R10, R0 ;  /* 0x00000000000a7305 */ /* 0x0002a20000203100 */
[----:B0-----:R-:W-:Y:S01]  /*2710*/  FADD R13, R0, -R15 ;  /* 0x8000000f000d7221 */ /* 0x001fe20000000000 */
[----:B------:R-:W-:-:S02]  /*2720*/  FSETP.GT.AND P0, PT, R15, RZ, PT ;  /* 0x000000ff0f00720b */ /* 0x000fc40003f04000 */
[----:B------:R-:W0:Y:S01]  /*2730*/  LDC.64 R14, c[0x0][0x3a8] ;  /* 0x0000ea00ff0e7b82 */ /* 0x000e220000000a00 */
[----:B------:R-:W-:Y:S01]  /*2740*/  FADD R8, R8, R13 ;  /* 0x0000000d08087221 */ /* 0x000fe20000000000 */
[----:B------:R-:W-:Y:S02]  /*2750*/  SEL R21, RZ, 0x83000000, P0 ;  /* 0x83000000ff157807 */ /* 0x000fe40000000000 */
[----:B------:R-:W-:Y:S01]  /*2760*/  FSETP.GT.AND P0, PT, |R0|, 152, PT ;  /* 0x431800000000780b */ /* 0x000fe20003f04200 */
[C---:B------:R-:W-:Y:S01]  /*2770*/  FFMA R13, R8.reuse, R17, 0.0013391353422775864601 ;  /* 0x3aaf85ed080d7423 */ /* 0x040fe20000000011 */
[----:B-1----:R-:W-:Y:S02]  /*2780*/  MOV R0, 0x40800000 ;  /* 0x4080000000007802 */ /* 0x002fe40000000f00 */
[----:B------:R-:W1:Y:S01]  /*2790*/  LDC.64 R16, c[0x0][0x3a0] ;  /* 0x0000e800ff107b82 */ /* 0x000e620000000a00 */
[----:B------:R-:W-:-:S04]  /*27a0*/  FFMA R13, R8, R13, 0.0096188392490148544312 ;  /* 0x3c1d9856080d7423 */ /* 0x000fc8000000000d */
[----:B------:R-:W-:-:S04]  /*27b0*/  FFMA R13, R8, R13, 0.055503588169813156128 ;  /* 0x3d6357bb080d7423 */ /* 0x000fc8000000000d */
[C---:B------:R-:W-:Y:S02]  /*27c0*/  FFMA R19, R8.reuse, R13, 0.24022644758224487305 ;  /* 0x3e75fdec08137423 */ /* 0x040fe4000000000d */
[----:B------:R-:W3:Y:S02]  /*27d0*/  LDC.64 R12, c[0x0][0x3b0] ;  /* 0x0000ec00ff0c7b82 */ /* 0x000ee40000000a00 */
[----:B------:R-:W-:-:S04]  /*27e0*/  FFMA R19, R8, R19, 0.69314718246459960938 ;  /* 0x3f31721808137423 */ /* 0x000fc80000000013 */
[----:B------:R-:W-:Y:S01]  /*27f0*/  FFMA R19, R8, R19, 1 ;  /* 0x3f80000008137423 */ /* 0x000fe20000000013 */
[----:B------:R-:W-:Y:S02]  /*2800*/  IADD3 R8, PT, PT, R21, 0x7f000000, RZ ;  /* 0x7f00000015087810 */ /* 0x000fe40007ffe0ff */
[----:B--2---:R-:W-:-:S03]  /*2810*/  LEA R21, R10, -R21, 0x17 ;  /* 0x800000150a157211 */ /* 0x004fc600078eb8ff */
[----:B------:R-:W-:Y:S01]  /*2820*/  FMUL R8, R19, R8 ;  /* 0x0000000813087220 */ /* 0x000fe20000400000 */
[----:B------:R-:W-:-:S03]  /*2830*/  HFMA2 R19, -RZ, RZ, 1.875, 0 ;  /* 0x3f800000ff137431 */ /* 0x000fc600000001ff */
[----:B------:R-:W-:Y:S01]  /*2840*/  FMUL R8, R8, R21 ;  /* 0x0000001508087220 */ /* 0x000fe20000400000 */
[----:B------:R-:W-:Y:S01]  /*2850*/  @P0 FSEL R8, RZ, +INF , !P1 ;  /* 0x7f800000ff080808 */ /* 0x000fe20004800000 */
        /* <DEDUP_REMOVED lines=9> */
.L_x_154:
[----:B------:R-:W-:Y:S05]  /*28f0*/  BSYNC.RECONVERGENT B0 ;  /* 0x0000000000007941 */ /* 0x000fea0003800200 */
.L_x_153:
[----:B-1----:R-:W-:-:S04]  /*2900*/  IMAD.WIDE R16, R2, 0x4, R16 ;  /* 0x0000000402107825 */ /* 0x002fc800078e0210 */
[----:B------:R-:W-:Y:S01]  /*2910*/  FFMA R21, R19, -R0, 2 ;  /* 0x4000000013157423 */ /* 0x000fe20000000800 */
[----:B------:R-:W-:Y:S01]  /*2920*/  STG.E desc[UR4][R4.64], R9 ;  /* 0x0000000904007986 */ /* 0x000fe2000c101904 */
[----:B0-----:R-:W-:-:S03]  /*2930*/  IMAD.WIDE R14, R2, 0x4, R14 ;  /* 0x00000004020e7825 */ /* 0x001fc600078e020e */
[----:B------:R-:W-:Y:S01]  /*2940*/  STG.E desc[UR4][R6.64], R11 ;  /* 0x0000000b06007986 */ /* 0x000fe2000c101904 */
[----:B---3--:R-:W-:-:S03]  /*2950*/  IMAD.WIDE R12, R2, 0x4, R12 ;  /* 0x00000004020c7825 */ /* 0x008fc600078e020c */
[----:B------:R-:W-:Y:S04]  /*2960*/  STG.E desc[UR4][R16.64], R3 ;  /* 0x0000000310007986 */ /* 0x000fe8000c101904 */
[----:B------:R-:W-:Y:S04]  /*2970*/  STG.E desc[UR4][R14.64], R19 ;  /* 0x000000130e007986 */ /* 0x000fe8000c101904 */
[----:B------:R-:W-:Y:S01]  /*2980*/  STG.E desc[UR4][R12.64], R21 ;  /* 0x000000150c007986 */ /* 0x000fe2000c101904 */
[----:B------:R-:W-:Y:S05]  /*2990*/  EXIT ;  /* 0x000000000000794d */ /* 0x000fea0003800000 */
        .weak           $__internal_8_$__cuda_sm20_sqrt_rn_f32_slowpath
        .type           $__internal_8_$__cuda_sm20_sqrt_rn_f32_slowpath,@function
        .size           $__internal_8_$__cuda_sm20_sqrt_rn_f32_slowpath,($__internal_9_$__cuda_sm3x_div_rn_noftz_f32_slowpath - $__internal_8_$__cuda_sm20_sqrt_rn_f32_slowpath)
$__internal_8_$__cuda_sm20_sqrt_rn_f32_slowpath:
[----:B------:R-:W-:-:S13]  /*29a0*/  LOP3.LUT P0, RZ, R0, 0x7fffffff, RZ, 0xc0, !PT ;  /* 0x7fffffff00ff7812 */ /* 0x000fda000780c0ff */
[----:B------:R-:W-:Y:S01]  /*29b0*/  @!P0 MOV R3, R0 ;  /* 0x0000000000038202 */ /* 0x000fe20000000f00 */
        /* <DEDUP_REMOVED lines=17> */
.L_x_155:
[----:B------:R-:W-:Y:S01]  /*2ad0*/  HFMA2 R7, -RZ, RZ, 0, 0 ;  /* 0x00000000ff077431 */ /* 0x000fe200000001ff */
[----:B------:R-:W-:-:S04]  /*2ae0*/  MOV R6, R11 ;  /* 0x0000000b00067202 */ /* 0x000fc80000000f00 */
[----:B------:R-:W-:Y:S05]  /*2af0*/  RET.REL.NODEC R6 `(_Z11field_setupPfS_S_S_S_S_S_) ;  /* 0xffffffd406407950 */ /* 0x000fea0003c3ffff */
        .weak           $__internal_9_$__cuda_sm3x_div_rn_noftz_f32_slowpath
        .type           $__internal_9_$__cuda_sm3x_div_rn_noftz_f32_slowpath,@function
        .size           $__internal_9_$__cuda_sm3x_div_rn_noftz_f32_slowpath,(.L_x_177 - $__internal_9_$__cuda_sm3x_div_rn_noftz_f32_slowpath)
$__internal_9_$__cuda_sm3x_div_rn_noftz_f32_slowpath:
[----:B------:R-:W0:Y:S01]  /*2b00*/  LDC R3, c[0x3][RZ] ;  /* 0x00c00000ff037b82 */ /* 0x000e220000000800 */
[----:B------:R-:W-:Y:S01]  /*2b10*/  SHF.R.U32.HI R10, RZ, 0x17, R0 ;  /* 0x00000017ff0a7819 */ /* 0x000fe20000011600 */
[----:B------:R-:W1:Y:S01]  /*2b20*/  LDCU UR6, c[0x3][URZ] ;  /* 0x00c00000ff0677ac */ /* 0x000e620008000800 */
[----:B------:R-:W-:Y:S01]  /*2b30*/  BSSY.RECONVERGENT B1, `(.L_x_156) ;  /* 0x0000064000017945 */ /* 0x000fe20003800200 */
[----:B------:R-:W-:Y:S02]  /*2b40*/  MOV R13, R0 ;  /* 0x00000000000d7202 */ /* 0x000fe40000000f00 */
[----:B------:R-:W-:-:S04]  /*2b50*/  LOP3.LUT R16, R10, 0xff, RZ, 0xc0, !PT ;  /* 0x000000ff0a107812 */ /* 0x000fc800078ec0ff */
[----:B------:R-:W-:Y:S02]  /*2b60*/  IADD3 R17, PT, PT, R16, -0x1, RZ ;  /* 0xffffffff10117810 */ /* 0x000fe40007ffe0ff */
[----:B-1----:R-:W-:Y:S02]  /*2b70*/  MOV R14, UR6 ;  /* 0x00000006000e7c02 */ /* 0x002fe40008000f00 */
[----:B0-----:R-:W-:-:S04]  /*2b80*/  SHF.R.U32.HI R12, RZ, 0x17, R3 ;  /* 0x00000017ff0c7819 */ /* 0x001fc80000011603 */
[----:B------:R-:W-:-:S04]  /*2b90*/  LOP3.LUT R12, R12, 0xff, RZ, 0xc0, !PT ;  /* 0x000000ff0c0c7812 */ /* 0x000fc800078ec0ff */
[----:B------:R-:W-:-:S04]  /*2ba0*/  IADD3 R15, PT, PT, R12, -0x1, RZ ;  /* 0xffffffff0c0f7810 */ /* 0x000fc80007ffe0ff */
        /* <DEDUP_REMOVED lines=25> */
[----:B------:R-:W-:-:S03]  /*2d40*/  @!P1 FFMA R14, R3, 1.84467440737095516160e+19, RZ ;  /* 0x5f800000030e9823 */ /* 0x000fc600000000ff */
[----:B------:R-:W-:-:S07]  /*2d50*/  @!P1 IADD3 R10, PT, PT, R10, 0x40, RZ ;  /* 0x000000400a0a9810 */ /* 0x000fce0007ffe0ff */
.L_x_157:
[----:B------:R-:W-:Y:S01]  /*2d60*/  LEA R3, R12, 0xc0800000, 0x17 ;  /* 0xc08000000c037811 */ /* 0x000fe200078eb8ff */
[----:B------:R-:W-:Y:S03]  /*2d70*/  BSSY.RECONVERGENT B2, `(.L_x_162) ;  /* 0x0000036000027945 */ /* 0x000fe60003800200 */
[----:B------:R-:W-:Y:S02]  /*2d80*/  IADD3 R14, PT, PT, -R3, R14, RZ ;  /* 0x0000000e030e7210 */ /* 0x000fe40007ffe1ff */
[----:B------:R-:W-:Y:S02]  /*2d90*/  IADD3 R3, PT, PT, R16, -0x7f, RZ ;  /* 0xffffff8110037810 */ /* 0x000fe40007ffe0ff */
[----:B------:R-:W0:Y:S01]  /*2da0*/  MUFU.RCP R15, R14 ;  /* 0x0000000e000f7308 */ /* 0x000e220000001000 */
[----:B------:R-:W-:Y:S02]  /*2db0*/  FADD.FTZ R17, -R14, -RZ ;  /* 0x800000ff0e117221 */ /* 0x000fe40000010100 */
[----:B------:R-:W-:-:S02]  /*2dc0*/  IMAD R0, R3, -0x800000, R13 ;  /* 0xff80000003007824 */ /* 0x000fc400078e020d */
[----:B0-----:R-:W-:-:S04]  /*2dd0*/  FFMA R16, R15, R17, 1 ;  /* 0x3f8000000f107423 */ /* 0x001fc80000000011 */
[----:B------:R-:W-:-:S04]  /*2de0*/  FFMA R18, R15, R16, R15 ;  /* 0x000000100f127223 */ /* 0x000fc8000000000f */
[----:B------:R-:W-:-:S04]  /*2df0*/  FFMA R13, R0, R18, RZ ;  /* 0x00000012000d7223 */ /* 0x000fc800000000ff */
[----:B------:R-:W-:-:S04]  /*2e00*/  FFMA R16, R17, R13, R0 ;  /* 0x0000000d11107223 */ /* 0x000fc80000000000 */
[----:B------:R-:W-:Y:S01]  /*2e10*/  FFMA R15, R18, R16, R13 ;  /* 0x00000010120f7223 */ /* 0x000fe2000000000d */
[----:B------:R-:W-:-:S03]  /*2e20*/  IADD3 R13, PT, PT, R3, 0x7f, -R12 ;  /* 0x0000007f030d7810 */ /* 0x000fc60007ffe80c */
[----:B------:R-:W-:Y:S01]  /*2e30*/  FFMA R16, R17, R15, R0 ;  /* 0x0000000f11107223 */ /* 0x000fe20000000000 */
[----:B------:R-:W-:-:S03]  /*2e40*/  IADD3 R13, PT, PT, R13, R10, RZ ;  /* 0x0000000a0d0d7210 */ /* 0x000fc60007ffe0ff */
        /* <DEDUP_REMOVED lines=14> */
[-CC-:B------:R-:W-:Y:S01]  /*2f30*/  FFMA.RZ R3, R18, R16.reuse, R15.reuse ;  /* 0x0000001012037223 */ /* 0x180fe2000000c00f */
[----:B------:R-:W-:Y:S01]  /*2f40*/  IADD3 R13, PT, PT, R14, 0x20, RZ ;  /* 0x000000200e0d7810 */ /* 0x000fe20007ffe0ff */
[-CC-:B------:R-:W-:Y:S01]  /*2f50*/  FFMA.RM R10, R18, R16.reuse, R15.reuse ;  /* 0x00000010120a7223 */ /* 0x180fe2000000400f */
        /* <DEDUP_REMOVED lines=15> */
[----:B------:R-:W-:-:S04]  /*3050*/  LOP3.LUT R10, R10, R3, RZ, 0xc0, !PT ;  /* 0x000000030a0a7212 */ /* 0x000fc800078ec0ff */
[----:B------:R-:W-:-:S04]  /*3060*/  IADD3 R13, PT, PT, R13, R10, RZ ;  /* 0x0000000a0d0d7210 */ /* 0x000fc80007ffe0ff */
[----:B------:R-:W-:Y:S01]  /*3070*/  LOP3.LUT R0, R13, R0, RZ, 0xfc, !PT ;  /* 0x000000000d007212 */ /* 0x000fe200078efcff */
[----:B------:R-:W-:Y:S06]  /*3080*/  BRA `(.L_x_165) ;  /* 0x0000000000107947 */ /* 0x000fec0003800000 */
.L_x_164:
[----:B------:R-:W-:-:S04]  /*3090*/  LOP3.LUT R0, R0, 0x80000000, RZ, 0xc0, !PT ;  /* 0x8000000000007812 */ /* 0x000fc800078ec0ff */
[----:B------:R-:W-:Y:S01]  /*30a0*/  LOP3.LUT R0, R0, 0x7f800000, RZ, 0xfc, !PT ;  /* 0x7f80000000007812 */ /* 0x000fe200078efcff */
[----:B------:R-:W-:Y:S06]  /*30b0*/  BRA `(.L_x_165) ;  /* 0x0000000000047947 */ /* 0x000fec0003800000 */
.L_x_163:
[----:B------:R-:W-:-:S07]  /*30c0*/  LEA R0, R13, R0, 0x17 ;  /* 0x000000000d007211 */ /* 0x000fce00078eb8ff */
.L_x_165:
[----:B------:R-:W-:Y:S05]  /*30d0*/  BSYNC.RECONVERGENT B2 ;  /* 0x0000000000027941 */ /* 0x000fea0003800200 */
.L_x_162:
[----:B------:R-:W-:Y:S05]  /*30e0*/  BRA `(.L_x_166) ;  /* 0x0000000000207947 */ /* 0x000fea0003800000 */
.L_x_161:
[----:B------:R-:W-:-:S04]  /*30f0*/  LOP3.LUT R0, R14, 0x80000000, R13, 0x48, !PT ;  /* 0x800000000e007812 */ /* 0x000fc800078e480d */
[----:B------:R-:W-:Y:S01]  /*3100*/  LOP3.LUT R0, R0, 0x7f800000, RZ, 0xfc, !PT ;  /* 0x7f80000000007812 */ /* 0x000fe200078efcff */
[----:B------:R-:W-:Y:S06]  /*3110*/  BRA `(.L_x_166) ;  /* 0x0000000000147947 */ /* 0x000fec0003800000 */
.L_x_160:
[----:B------:R-:W-:Y:S01]  /*3120*/  LOP3.LUT R0, R14, 0x80000000, R13, 0x48, !PT ;  /* 0x800000000e007812 */ /* 0x000fe200078e480d */
[----:B------:R-:W-:Y:S06]  /*3130*/  BRA `(.L_x_166) ;  /* 0x00000000000c7947 */ /* 0x000fec0003800000 */
.L_x_159:
[----:B------:R-:W0:Y:S01]  /*3140*/  MUFU.RSQ R0, -QNAN ;  /* 0xffc0000000007908 */ /* 0x000e220000001400 */
[----:B------:R-:W-:Y:S05]  /*3150*/  BRA `(.L_x_166) ;  /* 0x0000000000047947 */ /* 0x000fea0003800000 */
.L_x_158:
[----:B------:R-:W-:-:S07]  /*3160*/  FADD.FTZ R0, R0, R3 ;  /* 0x0000000300007221 */ /* 0x000fce0000010000 */
.L_x_166:
[----:B------:R-:W-:Y:S05]  /*3170*/  BSYNC.RECONVERGENT B1 ;  /* 0x0000000000017941 */ /* 0x000fea0003800200 */
.L_x_156:
[----:B------:R-:W-:Y:S01]  /*3180*/  HFMA2 R13, -RZ, RZ, 0, 0 ;  /* 0x00000000ff0d7431 */ /* 0x000fe200000001ff */
[----:B------:R-:W-:-:S04]  /*3190*/  MOV R12, R8 ;  /* 0x00000008000c7202 */ /* 0x000fc80000000f00 */
[----:B0-----:R-:W-:Y:S05]  /*31a0*/  RET.REL.NODEC R12 `(_Z11field_setupPfS_S_S_S_S_S_) ;  /* 0xffffffcc0c947950 */ /* 0x001fea0003c3ffff */
.L_x_167:
        /* <DEDUP_REMOVED lines=13> */
.L_x_177:


//--------------------- .nv.global.init           --------------------------
	.section	.nv.global.init,"aw",@progbits
	.align	4
.nv.global.init:
	.type		__cudart_i2opi_f,@object
	.size		__cudart_i2opi_f,(.L_9 - __cudart_i2opi_f)
__cudart_i2opi_f:
        /*0000*/ 	.byte	0x41, 0x90, 0x43, 0x3c, 0x99, 0x95, 0x62, 0xdb, 0xc0, 0xdd, 0x34, 0xf5, 0xd1, 0x57, 0x27, 0xfc
        /*0010*/ 	.byte	0x29, 0x15, 0x44, 0x4e, 0x6e, 0x83, 0xf9, 0xa2
.L_9:


//--------------------- .nv.shared.reserved.0     --------------------------
	.section	.nv.shared.reserved.0,"aw",@nobits
	.weak		__nv_reservedSMEM_offset_0_alias
	.size		__nv_reservedSMEM_offset_0_alias, 0, 64
	.other		__nv_reservedSMEM_offset_0_alias,@"STO_CUDA_RESERVED_SHARED STV_DEFAULT"
__nv_reservedSMEM_offset_0_alias:
	.zero		0
	.zero		64


//--------------------- .nv.constant0._Z5resetPfS_S_S_S_ --------------------------
	.section	.nv.constant0._Z5resetPfS_S_S_S_,"a",@progbits
	.sectionflags	@""
	.align	4
.nv.constant0._Z5resetPfS_S_S_S_:
	.zero		936


//--------------------- .nv.constant0._Z12update_fieldPfS_S_S_S_ --------------------------
	.section	.nv.constant0._Z12update_fieldPfS_S_S_S_,"a",@progbits
	.sectionflags	@""
	.align	4
.nv.constant0._Z12update_fieldPfS_S_S_S_:
	.zero		936


//--------------------- .nv.constant0._Z19update_differentialPfS_S_S_i --------------------------
	.section	.nv.constant0._Z19update_differentialPfS_S_S_i,"a",@progbits
	.sectionflags	@""
	.align	4
.nv.constant0._Z19update_differentialPfS_S_S_i:
	.zero		932


//--------------------- .nv.constant0._Z17init_differentialPfS_S_S_ --------------------------
	.section	.nv.constant0._Z17init_differentialPfS_S_S_,"a",@progbits
	.sectionflags	@""
	.align	4
.nv.constant0._Z17init_differentialPfS_S_S_:
	.zero		928


//--------------------- .nv.constant0._Z8laplace2PfS_i --------------------------
	.section	.nv.constant0._Z8laplace2PfS_i,"a",@progbits
	.sectionflags	@""
	.align	4
.nv.constant0._Z8laplace2PfS_i:
	.zero		916


//--------------------- .nv.constant0._Z8laplace1PfS_i --------------------------
	.section	.nv.constant0._Z8laplace1PfS_i,"a",@progbits
	.sectionflags	@""
	.align	4
.nv.constant0._Z8laplace1PfS_i:
	.zero		916


//--------------------- .nv.constant0._Z16backpropagation2PfS_S_S_S_i --------------------------
	.section	.nv.constant0._Z16backpropagation2PfS_S_S_S_i,"a",@progbits
	.sectionflags	@""
	.align	4
.nv.constant0._Z16backpropagation2PfS_S_S_S_i:
	.zero		940


//--------------------- .nv.constant0._Z16backpropagation1PfS_i --------------------------
	.section	.nv.constant0._Z16backpropagation1PfS_i,"a",@progbits
	.sectionflags	@""
	.align	4
.nv.constant0._Z16backpropagation1PfS_i:
	.zero		916


//--------------------- .nv.constant0._Z17difference_signalPfS_S_S_S_S_S_S_S_i --------------------------
	.section	.nv.constant0._Z17difference_signalPfS_S_S_S_S_S_S_S_i,"a",@progbits
	.sectionflags	@""
	.align	4
.nv.constant0._Z17difference_signalPfS_S_S_S_S_S_S_S_i:
	.zero		972


//--------------------- .nv.constant0._Z14initial_signalPfS_S_S_S_i --------------------------
	.section	.nv.constant0._Z14initial_signalPfS_S_S_S_i,"a",@progbits
	.sectionflags	@""
	.align	4
.nv.constant0._Z14initial_signalPfS_S_S_S_i:
	.zero		940


//--------------------- .nv.constant0._Z22propagation_at_cornersPf --------------------------
	.section	.nv.constant0._Z22propagation_at_cornersPf,"a",@progbits
	.sectionflags	@""
	.align	4
.nv.constant0._Z22propagation_at_cornersPf:
	.zero		904


//--------------------- .nv.constant0._Z11propagationiiiiPfS_S_S_S_i --------------------------
	.section	.nv.constant0._Z11propagationiiiiPfS_S_S_S_i,"a",@progbits
	.sectionflags	@""
	.align	4
.nv.constant0._Z11propagationiiiiPfS_S_S_S_i:
	.zero		956


//--------------------- .nv.constant0._Z11field_setupPfS_S_S_S_S_S_ --------------------------
	.section	.nv.constant0._Z11field_setupPfS_S_S_S_S_S_,"a",@progbits
	.sectionflags	@""
	.align	4
.nv.constant0._Z11field_setupPfS_S_S_S_S_S_:
	.zero		952


//--------------------- SYMBOLS --------------------------

	.type		.nv.reservedSmem.offset0,@object
	.size		.nv.reservedSmem.offset0,0x4
